	.target	sm_100a

	.elftype	@"ET_EXEC"


//--------------------- .note.nv.tkinfo           --------------------------
	.section	.note.nv.tkinfo,"",@"SHT_NOTE"
	.sectionflags	@"SHF_NOTE_NV_TKINFO"
	.tkinfo
        /*0018*/ 	.word	0x00000002
        /*0030*/ 	.string	""
        /*0030*/ 	.string	"ptxas"
        /*0030*/ 	.string	"Cuda compilation tools, release 13.0, V13.0.88"
        /*0030*/ 	.string	"Build cuda_13.0.r13.0/compiler.36424714_0"
        /*0030*/ 	.string	"-arch sm_100a -m 64 "



//--------------------- .note.nv.cuinfo           --------------------------
	.section	.note.nv.cuinfo,"",@"SHT_NOTE"
	.sectionflags	@"SHF_NOTE_NV_CUINFO"
        /*0018*/ 	.short	0x0002
        /*001a*/ 	.short	0x0064
        /*001c*/ 	.short	0x0082
	.zero		2


//--------------------- .nv.info                  --------------------------
	.section	.nv.info,"",@"SHT_CUDA_INFO"
	.align	4


	//----- nvinfo : EIATTR_REGCOUNT
	.align		4
        /*0000*/ 	.byte	0x04, 0x2f
        /*0002*/ 	.short	(.L_29 - .L_28)
	.align		4
.L_28:
        /*0004*/ 	.word	index@(_Z30router_gemm_kernel_bf16_outputI13__nv_bfloat16Li128ELi8ELi1ELi256ELi7168EEvPS0_PKT_S4_)
        /*0008*/ 	.word	0x00000040


	//----- nvinfo : EIATTR_FRAME_SIZE
	.align		4
.L_29:
        /*000c*/ 	.byte	0x04, 0x11
        /*000e*/ 	.short	(.L_31 - .L_30)
	.align		4
.L_30:
        /*0010*/ 	.word	index@(_Z30router_gemm_kernel_bf16_outputI13__nv_bfloat16Li128ELi8ELi1ELi256ELi7168EEvPS0_PKT_S4_)
        /*0014*/ 	.word	0x00000000


	//----- nvinfo : EIATTR_REGCOUNT
	.align		4
.L_31:
        /*0018*/ 	.byte	0x04, 0x2f
        /*001a*/ 	.short	(.L_33 - .L_32)
	.align		4
.L_32:
        /*001c*/ 	.word	index@(_Z30router_gemm_kernel_bf16_outputI13__nv_bfloat16Li128ELi8ELi2ELi256ELi7168EEvPS0_PKT_S4_)
        /*0020*/ 	.word	0x00000060


	//----- nvinfo : EIATTR_FRAME_SIZE
	.align		4
.L_33:
        /*0024*/ 	.byte	0x04, 0x11
        /*0026*/ 	.short	(.L_35 - .L_34)
	.align		4
.L_34:
        /*0028*/ 	.word	index@(_Z30router_gemm_kernel_bf16_outputI13__nv_bfloat16Li128ELi8ELi2ELi256ELi7168EEvPS0_PKT_S4_)
        /*002c*/ 	.word	0x00000000


	//----- nvinfo : EIATTR_REGCOUNT
	.align		4
.L_35:
        /*0030*/ 	.byte	0x04, 0x2f
        /*0032*/ 	.short	(.L_37 - .L_36)
	.align		4
.L_36:
        /*0034*/ 	.word	index@(_Z30router_gemm_kernel_bf16_outputI13__nv_bfloat16Li128ELi8ELi3ELi256ELi7168EEvPS0_PKT_S4_)
        /*0038*/ 	.word	0x00000060


	//----- nvinfo : EIATTR_FRAME_SIZE
	.align		4
.L_37:
        /*003c*/ 	.byte	0x04, 0x11
        /*003e*/ 	.short	(.L_39 - .L_38)
	.align		4
.L_38:
        /*0040*/ 	.word	index@(_Z30router_gemm_kernel_bf16_outputI13__nv_bfloat16Li128ELi8ELi3ELi256ELi7168EEvPS0_PKT_S4_)
        /*0044*/ 	.word	0x00000000


	//----- nvinfo : EIATTR_REGCOUNT
	.align		4
.L_39:
        /*0048*/ 	.byte	0x04, 0x2f
        /*004a*/ 	.short	(.L_41 - .L_40)
	.align		4
.L_40:
        /*004c*/ 	.word	index@(_Z30router_gemm_kernel_bf16_outputI13__nv_bfloat16Li128ELi8ELi4ELi256ELi7168EEvPS0_PKT_S4_)
        /*0050*/ 	.word	0x00000063


	//----- nvinfo : EIATTR_FRAME_SIZE
	.align		4
.L_41:
        /*0054*/ 	.byte	0x04, 0x11
        /*0056*/ 	.short	(.L_43 - .L_42)
	.align		4
.L_42:
        /*0058*/ 	.word	index@(_Z30router_gemm_kernel_bf16_outputI13__nv_bfloat16Li128ELi8ELi4ELi256ELi7168EEvPS0_PKT_S4_)
        /*005c*/ 	.word	0x00000000


	//----- nvinfo : EIATTR_REGCOUNT
	.align		4
.L_43:
        /*0060*/ 	.byte	0x04, 0x2f
        /*0062*/ 	.short	(.L_45 - .L_44)
	.align		4
.L_44:
        /*0064*/ 	.word	index@(_Z30router_gemm_kernel_bf16_outputI13__nv_bfloat16Li128ELi8ELi5ELi256ELi7168EEvPS0_PKT_S4_)
        /*0068*/ 	.word	0x00000068


	//----- nvinfo : EIATTR_FRAME_SIZE
	.align		4
.L_45:
        /*006c*/ 	.byte	0x04, 0x11
        /*006e*/ 	.short	(.L_47 - .L_46)
	.align		4
.L_46:
        /*0070*/ 	.word	index@(_Z30router_gemm_kernel_bf16_outputI13__nv_bfloat16Li128ELi8ELi5ELi256ELi7168EEvPS0_PKT_S4_)
        /*0074*/ 	.word	0x00000000


	//----- nvinfo : EIATTR_REGCOUNT
	.align		4
.L_47:
        /*0078*/ 	.byte	0x04, 0x2f
        /*007a*/ 	.short	(.L_49 - .L_48)
	.align		4
.L_48:
        /*007c*/ 	.word	index@(_Z30router_gemm_kernel_bf16_outputI13__nv_bfloat16Li128ELi8ELi6ELi256ELi7168EEvPS0_PKT_S4_)
        /*0080*/ 	.word	0x00000066


	//----- nvinfo : EIATTR_FRAME_SIZE
	.align		4
.L_49:
        /*0084*/ 	.byte	0x04, 0x11
        /*0086*/ 	.short	(.L_51 - .L_50)
	.align		4
.L_50:
        /*0088*/ 	.word	index@(_Z30router_gemm_kernel_bf16_outputI13__nv_bfloat16Li128ELi8ELi6ELi256ELi7168EEvPS0_PKT_S4_)
        /*008c*/ 	.word	0x00000000


	//----- nvinfo : EIATTR_REGCOUNT
	.align		4
.L_51:
        /*0090*/ 	.byte	0x04, 0x2f
        /*0092*/ 	.short	(.L_53 - .L_52)
	.align		4
.L_52:
        /*0094*/ 	.word	index@(_Z30router_gemm_kernel_bf16_outputI13__nv_bfloat16Li128ELi8ELi7ELi256ELi7168EEvPS0_PKT_S4_)
        /*0098*/ 	.word	0x0000006a


	//----- nvinfo : EIATTR_FRAME_SIZE
	.align		4
.L_53:
        /*009c*/ 	.byte	0x04, 0x11
        /*009e*/ 	.short	(.L_55 - .L_54)
	.align		4
.L_54:
        /*00a0*/ 	.word	index@(_Z30router_gemm_kernel_bf16_outputI13__nv_bfloat16Li128ELi8ELi7ELi256ELi7168EEvPS0_PKT_S4_)
        /*00a4*/ 	.word	0x00000000


	//----- nvinfo : EIATTR_REGCOUNT
	.align		4
.L_55:
        /*00a8*/ 	.byte	0x04, 0x2f
        /*00aa*/ 	.short	(.L_57 - .L_56)
	.align		4
.L_56:
        /*00ac*/ 	.word	index@(_Z30router_gemm_kernel_bf16_outputI13__nv_bfloat16Li128ELi8ELi8ELi256ELi7168EEvPS0_PKT_S4_)
        /*00b0*/ 	.word	0x00000065


	//----- nvinfo : EIATTR_FRAME_SIZE
	.align		4
.L_57:
        /*00b4*/ 	.byte	0x04, 0x11
        /*00b6*/ 	.short	(.L_59 - .L_58)
	.align		4
.L_58:
        /*00b8*/ 	.word	index@(_Z30router_gemm_kernel_bf16_outputI13__nv_bfloat16Li128ELi8ELi8ELi256ELi7168EEvPS0_PKT_S4_)
        /*00bc*/ 	.word	0x00000000


	//----- nvinfo : EIATTR_REGCOUNT
	.align		4
.L_59:
        /*00c0*/ 	.byte	0x04, 0x2f
        /*00c2*/ 	.short	(.L_61 - .L_60)
	.align		4
.L_60:
        /*00c4*/ 	.word	index@(_Z30router_gemm_kernel_bf16_outputI13__nv_bfloat16Li128ELi8ELi9ELi256ELi7168EEvPS0_PKT_S4_)
        /*00c8*/ 	.word	0x00000040


	//----- nvinfo : EIATTR_FRAME_SIZE
	.align		4
.L_61:
        /*00cc*/ 	.byte	0x04, 0x11
        /*00ce*/ 	.short	(.L_63 - .L_62)
	.align		4
.L_62:
        /*00d0*/ 	.word	index@(_Z30router_gemm_kernel_bf16_outputI13__nv_bfloat16Li128ELi8ELi9ELi256ELi7168EEvPS0_PKT_S4_)
        /*00d4*/ 	.word	0x00000020


	//----- nvinfo : EIATTR_REGCOUNT
	.align		4
.L_63:
        /*00d8*/ 	.byte	0x04, 0x2f
        /*00da*/ 	.short	(.L_65 - .L_64)
	.align		4
.L_64:
        /*00dc*/ 	.word	index@(_Z30router_gemm_kernel_bf16_outputI13__nv_bfloat16Li128ELi8ELi10ELi256ELi7168EEvPS0_PKT_S4_)
        /*00e0*/ 	.word	0x00000044


	//----- nvinfo : EIATTR_FRAME_SIZE
	.align		4
.L_65:
        /*00e4*/ 	.byte	0x04, 0x11
        /*00e6*/ 	.short	(.L_67 - .L_66)
	.align		4
.L_66:
        /*00e8*/ 	.word	index@(_Z30router_gemm_kernel_bf16_outputI13__nv_bfloat16Li128ELi8ELi10ELi256ELi7168EEvPS0_PKT_S4_)
        /*00ec*/ 	.word	0x00000020


	//----- nvinfo : EIATTR_REGCOUNT
	.align		4
.L_67:
        /*00f0*/ 	.byte	0x04, 0x2f
        /*00f2*/ 	.short	(.L_69 - .L_68)
	.align		4
.L_68:
        /*00f4*/ 	.word	index@(_Z30router_gemm_kernel_bf16_outputI13__nv_bfloat16Li128ELi8ELi11ELi256ELi7168EEvPS0_PKT_S4_)
        /*00f8*/ 	.word	0x00000048


	//----- nvinfo : EIATTR_FRAME_SIZE
	.align		4
.L_69:
        /*00fc*/ 	.byte	0x04, 0x11
        /*00fe*/ 	.short	(.L_71 - .L_70)
	.align		4
.L_70:
        /*0100*/ 	.word	index@(_Z30router_gemm_kernel_bf16_outputI13__nv_bfloat16Li128ELi8ELi11ELi256ELi7168EEvPS0_PKT_S4_)
        /*0104*/ 	.word	0x00000020


	//----- nvinfo : EIATTR_REGCOUNT
	.align		4
.L_71:
        /*0108*/ 	.byte	0x04, 0x2f
        /*010a*/ 	.short	(.L_73 - .L_72)
	.align		4
.L_72:
        /*010c*/ 	.word	index@(_Z30router_gemm_kernel_bf16_outputI13__nv_bfloat16Li128ELi8ELi12ELi256ELi7168EEvPS0_PKT_S4_)
        /*0110*/ 	.word	0x0000004e


	//----- nvinfo : EIATTR_FRAME_SIZE
	.align		4
.L_73:
        /*0114*/ 	.byte	0x04, 0x11
        /*0116*/ 	.short	(.L_75 - .L_74)
	.align		4
.L_74:
        /*0118*/ 	.word	index@(_Z30router_gemm_kernel_bf16_outputI13__nv_bfloat16Li128ELi8ELi12ELi256ELi7168EEvPS0_PKT_S4_)
        /*011c*/ 	.word	0x00000020


	//----- nvinfo : EIATTR_REGCOUNT
	.align		4
.L_75:
        /*0120*/ 	.byte	0x04, 0x2f
        /*0122*/ 	.short	(.L_77 - .L_76)
	.align		4
.L_76:
        /*0124*/ 	.word	index@(_Z30router_gemm_kernel_bf16_outputI13__nv_bfloat16Li128ELi8ELi13ELi256ELi7168EEvPS0_PKT_S4_)
        /*0128*/ 	.word	0x00000050


	//----- nvinfo : EIATTR_FRAME_SIZE
	.align		4
.L_77:
        /*012c*/ 	.byte	0x04, 0x11
        /*012e*/ 	.short	(.L_79 - .L_78)
	.align		4
.L_78:
        /*0130*/ 	.word	index@(_Z30router_gemm_kernel_bf16_outputI13__nv_bfloat16Li128ELi8ELi13ELi256ELi7168EEvPS0_PKT_S4_)
        /*0134*/ 	.word	0x00000020


	//----- nvinfo : EIATTR_REGCOUNT
	.align		4
.L_79:
        /*0138*/ 	.byte	0x04, 0x2f
        /*013a*/ 	.short	(.L_81 - .L_80)
	.align		4
.L_80:
        /*013c*/ 	.word	index@(_Z30router_gemm_kernel_bf16_outputI13__nv_bfloat16Li128ELi8ELi14ELi256ELi7168EEvPS0_PKT_S4_)
        /*0140*/ 	.word	0x00000059


	//----- nvinfo : EIATTR_FRAME_SIZE
	.align		4
.L_81:
        /*0144*/ 	.byte	0x04, 0x11
        /*0146*/ 	.short	(.L_83 - .L_82)
	.align		4
.L_82:
        /*0148*/ 	.word	index@(_Z30router_gemm_kernel_bf16_outputI13__nv_bfloat16Li128ELi8ELi14ELi256ELi7168EEvPS0_PKT_S4_)
        /*014c*/ 	.word	0x00000020


	//----- nvinfo : EIATTR_REGCOUNT
	.align		4
.L_83:
        /*0150*/ 	.byte	0x04, 0x2f
        /*0152*/ 	.short	(.L_85 - .L_84)
	.align		4
.L_84:
        /*0154*/ 	.word	index@(_Z30router_gemm_kernel_bf16_outputI13__nv_bfloat16Li128ELi8ELi15ELi256ELi7168EEvPS0_PKT_S4_)
        /*0158*/ 	.word	0x0000005f


	//----- nvinfo : EIATTR_FRAME_SIZE
	.align		4
.L_85:
        /*015c*/ 	.byte	0x04, 0x11
        /*015e*/ 	.short	(.L_87 - .L_86)
	.align		4
.L_86:
        /*0160*/ 	.word	index@(_Z30router_gemm_kernel_bf16_outputI13__nv_bfloat16Li128ELi8ELi15ELi256ELi7168EEvPS0_PKT_S4_)
        /*0164*/ 	.word	0x00000020


	//----- nvinfo : EIATTR_REGCOUNT
	.align		4
.L_87:
        /*0168*/ 	.byte	0x04, 0x2f
        /*016a*/ 	.short	(.L_89 - .L_88)
	.align		4
.L_88:
        /*016c*/ 	.word	index@(_Z30router_gemm_kernel_bf16_outputI13__nv_bfloat16Li128ELi8ELi16ELi256ELi7168EEvPS0_PKT_S4_)
        /*0170*/ 	.word	0x00000060


	//----- nvinfo : EIATTR_FRAME_SIZE
	.align		4
.L_89:
        /*0174*/ 	.byte	0x04, 0x11
        /*0176*/ 	.short	(.L_91 - .L_90)
	.align		4
.L_90:
        /*0178*/ 	.word	index@(_Z30router_gemm_kernel_bf16_outputI13__nv_bfloat16Li128ELi8ELi16ELi256ELi7168EEvPS0_PKT_S4_)
        /*017c*/ 	.word	0x00000020


	//----- nvinfo : EIATTR_REGCOUNT
	.align		4
.L_91:
        /*0180*/ 	.byte	0x04, 0x2f
        /*0182*/ 	.short	(.L_93 - .L_92)
	.align		4
.L_92:
        /*0184*/ 	.word	index@(_Z30router_gemm_kernel_bf16_outputI13__nv_bfloat16Li128ELi8ELi1ELi384ELi7168EEvPS0_PKT_S4_)
        /*0188*/ 	.word	0x00000040


	//----- nvinfo : EIATTR_FRAME_SIZE
	.align		4
.L_93:
        /*018c*/ 	.byte	0x04, 0x11
        /*018e*/ 	.short	(.L_95 - .L_94)
	.align		4
.L_94:
        /*0190*/ 	.word	index@(_Z30router_gemm_kernel_bf16_outputI13__nv_bfloat16Li128ELi8ELi1ELi384ELi7168EEvPS0_PKT_S4_)
        /*0194*/ 	.word	0x00000000


	//----- nvinfo : EIATTR_REGCOUNT
	.align		4
.L_95:
        /*0198*/ 	.byte	0x04, 0x2f
        /*019a*/ 	.short	(.L_97 - .L_96)
	.align		4
.L_96:
        /*019c*/ 	.word	index@(_Z30router_gemm_kernel_bf16_outputI13__nv_bfloat16Li128ELi8ELi2ELi384ELi7168EEvPS0_PKT_S4_)
        /*01a0*/ 	.word	0x00000060


	//----- nvinfo : EIATTR_FRAME_SIZE
	.align		4
.L_97:
        /*01a4*/ 	.byte	0x04, 0x11
        /*01a6*/ 	.short	(.L_99 - .L_98)
	.align		4
.L_98:
        /*01a8*/ 	.word	index@(_Z30router_gemm_kernel_bf16_outputI13__nv_bfloat16Li128ELi8ELi2ELi384ELi7168EEvPS0_PKT_S4_)
        /*01ac*/ 	.word	0x00000000


	//----- nvinfo : EIATTR_REGCOUNT
	.align		4
.L_99:
        /*01b0*/ 	.byte	0x04, 0x2f
        /*01b2*/ 	.short	(.L_101 - .L_100)
	.align		4
.L_100:
        /*01b4*/ 	.word	index@(_Z30router_gemm_kernel_bf16_outputI13__nv_bfloat16Li128ELi8ELi3ELi384ELi7168EEvPS0_PKT_S4_)
        /*01b8*/ 	.word	0x00000060


	//----- nvinfo : EIATTR_FRAME_SIZE
	.align		4
.L_101:
        /*01bc*/ 	.byte	0x04, 0x11
        /*01be*/ 	.short	(.L_103 - .L_102)
	.align		4
.L_102:
        /*01c0*/ 	.word	index@(_Z30router_gemm_kernel_bf16_outputI13__nv_bfloat16Li128ELi8ELi3ELi384ELi7168EEvPS0_PKT_S4_)
        /*01c4*/ 	.word	0x00000000


	//----- nvinfo : EIATTR_REGCOUNT
	.align		4
.L_103:
        /*01c8*/ 	.byte	0x04, 0x2f
        /*01ca*/ 	.short	(.L_105 - .L_104)
	.align		4
.L_104:
        /*01cc*/ 	.word	index@(_Z30router_gemm_kernel_bf16_outputI13__nv_bfloat16Li128ELi8ELi4ELi384ELi7168EEvPS0_PKT_S4_)
        /*01d0*/ 	.word	0x00000063


	//----- nvinfo : EIATTR_FRAME_SIZE
	.align		4
.L_105:
        /*01d4*/ 	.byte	0x04, 0x11
        /*01d6*/ 	.short	(.L_107 - .L_106)
	.align		4
.L_106:
        /*01d8*/ 	.word	index@(_Z30router_gemm_kernel_bf16_outputI13__nv_bfloat16Li128ELi8ELi4ELi384ELi7168EEvPS0_PKT_S4_)
        /*01dc*/ 	.word	0x00000000


	//----- nvinfo : EIATTR_REGCOUNT
	.align		4
.L_107:
        /*01e0*/ 	.byte	0x04, 0x2f
        /*01e2*/ 	.short	(.L_109 - .L_108)
	.align		4
.L_108:
        /*01e4*/ 	.word	index@(_Z30router_gemm_kernel_bf16_outputI13__nv_bfloat16Li128ELi8ELi5ELi384ELi7168EEvPS0_PKT_S4_)
        /*01e8*/ 	.word	0x00000068


	//----- nvinfo : EIATTR_FRAME_SIZE
	.align		4
.L_109:
        /*01ec*/ 	.byte	0x04, 0x11
        /*01ee*/ 	.short	(.L_111 - .L_110)
	.align		4
.L_110:
        /*01f0*/ 	.word	index@(_Z30router_gemm_kernel_bf16_outputI13__nv_bfloat16Li128ELi8ELi5ELi384ELi7168EEvPS0_PKT_S4_)
        /*01f4*/ 	.word	0x00000000


	//----- nvinfo : EIATTR_REGCOUNT
	.align		4
.L_111:
        /*01f8*/ 	.byte	0x04, 0x2f
        /*01fa*/ 	.short	(.L_113 - .L_112)
	.align		4
.L_112:
        /*01fc*/ 	.word	index@(_Z30router_gemm_kernel_bf16_outputI13__nv_bfloat16Li128ELi8ELi6ELi384ELi7168EEvPS0_PKT_S4_)
        /*0200*/ 	.word	0x00000066


	//----- nvinfo : EIATTR_FRAME_SIZE
	.align		4
.L_113:
        /*0204*/ 	.byte	0x04, 0x11
        /*0206*/ 	.short	(.L_115 - .L_114)
	.align		4
.L_114:
        /*0208*/ 	.word	index@(_Z30router_gemm_kernel_bf16_outputI13__nv_bfloat16Li128ELi8ELi6ELi384ELi7168EEvPS0_PKT_S4_)
        /*020c*/ 	.word	0x00000000


	//----- nvinfo : EIATTR_REGCOUNT
	.align		4
.L_115:
        /*0210*/ 	.byte	0x04, 0x2f
        /*0212*/ 	.short	(.L_117 - .L_116)
	.align		4
.L_116:
        /*0214*/ 	.word	index@(_Z30router_gemm_kernel_bf16_outputI13__nv_bfloat16Li128ELi8ELi7ELi384ELi7168EEvPS0_PKT_S4_)
        /*0218*/ 	.word	0x0000006a


	//----- nvinfo : EIATTR_FRAME_SIZE
	.align		4
.L_117:
        /*021c*/ 	.byte	0x04, 0x11
        /*021e*/ 	.short	(.L_119 - .L_118)
	.align		4
.L_118:
        /*0220*/ 	.word	index@(_Z30router_gemm_kernel_bf16_outputI13__nv_bfloat16Li128ELi8ELi7ELi384ELi7168EEvPS0_PKT_S4_)
        /*0224*/ 	.word	0x00000000


	//----- nvinfo : EIATTR_REGCOUNT
	.align		4
.L_119:
        /*0228*/ 	.byte	0x04, 0x2f
        /*022a*/ 	.short	(.L_121 - .L_120)
	.align		4
.L_120:
        /*022c*/ 	.word	index@(_Z30router_gemm_kernel_bf16_outputI13__nv_bfloat16Li128ELi8ELi8ELi384ELi7168EEvPS0_PKT_S4_)
        /*0230*/ 	.word	0x00000065


	//----- nvinfo : EIATTR_FRAME_SIZE
	.align		4
.L_121:
        /*0234*/ 	.byte	0x04, 0x11
        /*0236*/ 	.short	(.L_123 - .L_122)
	.align		4
.L_122:
        /*0238*/ 	.word	index@(_Z30router_gemm_kernel_bf16_outputI13__nv_bfloat16Li128ELi8ELi8ELi384ELi7168EEvPS0_PKT_S4_)
        /*023c*/ 	.word	0x00000000


	//----- nvinfo : EIATTR_REGCOUNT
	.align		4
.L_123:
        /*0240*/ 	.byte	0x04, 0x2f
        /*0242*/ 	.short	(.L_125 - .L_124)
	.align		4
.L_124:
        /*0244*/ 	.word	index@(_Z30router_gemm_kernel_bf16_outputI13__nv_bfloat16Li128ELi8ELi9ELi384ELi7168EEvPS0_PKT_S4_)
        /*0248*/ 	.word	0x00000040


	//----- nvinfo : EIATTR_FRAME_SIZE
	.align		4
.L_125:
        /*024c*/ 	.byte	0x04, 0x11
        /*024e*/ 	.short	(.L_127 - .L_126)
	.align		4
.L_126:
        /*0250*/ 	.word	index@(_Z30router_gemm_kernel_bf16_outputI13__nv_bfloat16Li128ELi8ELi9ELi384ELi7168EEvPS0_PKT_S4_)
        /*0254*/ 	.word	0x00000020


	//----- nvinfo : EIATTR_REGCOUNT
	.align		4
.L_127:
        /*0258*/ 	.byte	0x04, 0x2f
        /*025a*/ 	.short	(.L_129 - .L_128)
	.align		4
.L_128:
        /*025c*/ 	.word	index@(_Z30router_gemm_kernel_bf16_outputI13__nv_bfloat16Li128ELi8ELi10ELi384ELi7168EEvPS0_PKT_S4_)
        /*0260*/ 	.word	0x00000044


	//----- nvinfo : EIATTR_FRAME_SIZE
	.align		4
.L_129:
        /*0264*/ 	.byte	0x04, 0x11
        /*0266*/ 	.short	(.L_131 - .L_130)
	.align		4
.L_130:
        /*0268*/ 	.word	index@(_Z30router_gemm_kernel_bf16_outputI13__nv_bfloat16Li128ELi8ELi10ELi384ELi7168EEvPS0_PKT_S4_)
        /*026c*/ 	.word	0x00000020


	//----- nvinfo : EIATTR_REGCOUNT
	.align		4
.L_131:
        /*0270*/ 	.byte	0x04, 0x2f
        /*0272*/ 	.short	(.L_133 - .L_132)
	.align		4
.L_132:
        /*0274*/ 	.word	index@(_Z30router_gemm_kernel_bf16_outputI13__nv_bfloat16Li128ELi8ELi11ELi384ELi7168EEvPS0_PKT_S4_)
        /*0278*/ 	.word	0x00000048


	//----- nvinfo : EIATTR_FRAME_SIZE
	.align		4
.L_133:
        /*027c*/ 	.byte	0x04, 0x11
        /*027e*/ 	.short	(.L_135 - .L_134)
	.align		4
.L_134:
        /*0280*/ 	.word	index@(_Z30router_gemm_kernel_bf16_outputI13__nv_bfloat16Li128ELi8ELi11ELi384ELi7168EEvPS0_PKT_S4_)
        /*0284*/ 	.word	0x00000020


	//----- nvinfo : EIATTR_REGCOUNT
	.align		4
.L_135:
        /*0288*/ 	.byte	0x04, 0x2f
        /*028a*/ 	.short	(.L_137 - .L_136)
	.align		4
.L_136:
        /*028c*/ 	.word	index@(_Z30router_gemm_kernel_bf16_outputI13__nv_bfloat16Li128ELi8ELi12ELi384ELi7168EEvPS0_PKT_S4_)
        /*0290*/ 	.word	0x0000004e


	//----- nvinfo : EIATTR_FRAME_SIZE
	.align		4
.L_137:
        /*0294*/ 	.byte	0x04, 0x11
        /*0296*/ 	.short	(.L_139 - .L_138)
	.align		4
.L_138:
        /*0298*/ 	.word	index@(_Z30router_gemm_kernel_bf16_outputI13__nv_bfloat16Li128ELi8ELi12ELi384ELi7168EEvPS0_PKT_S4_)
        /*029c*/ 	.word	0x00000020


	//----- nvinfo : EIATTR_REGCOUNT
	.align		4
.L_139:
        /*02a0*/ 	.byte	0x04, 0x2f
        /*02a2*/ 	.short	(.L_141 - .L_140)
	.align		4
.L_140:
        /*02a4*/ 	.word	index@(_Z30router_gemm_kernel_bf16_outputI13__nv_bfloat16Li128ELi8ELi13ELi384ELi7168EEvPS0_PKT_S4_)
        /*02a8*/ 	.word	0x00000050


	//----- nvinfo : EIATTR_FRAME_SIZE
	.align		4
.L_141:
        /*02ac*/ 	.byte	0x04, 0x11
        /*02ae*/ 	.short	(.L_143 - .L_142)
	.align		4
.L_142:
        /*02b0*/ 	.word	index@(_Z30router_gemm_kernel_bf16_outputI13__nv_bfloat16Li128ELi8ELi13ELi384ELi7168EEvPS0_PKT_S4_)
        /*02b4*/ 	.word	0x00000020


	//----- nvinfo : EIATTR_REGCOUNT
	.align		4
.L_143:
        /*02b8*/ 	.byte	0x04, 0x2f
        /*02ba*/ 	.short	(.L_145 - .L_144)
	.align		4
.L_144:
        /*02bc*/ 	.word	index@(_Z30router_gemm_kernel_bf16_outputI13__nv_bfloat16Li128ELi8ELi14ELi384ELi7168EEvPS0_PKT_S4_)
        /*02c0*/ 	.word	0x00000059


	//----- nvinfo : EIATTR_FRAME_SIZE
	.align		4
.L_145:
        /*02c4*/ 	.byte	0x04, 0x11
        /*02c6*/ 	.short	(.L_147 - .L_146)
	.align		4
.L_146:
        /*02c8*/ 	.word	index@(_Z30router_gemm_kernel_bf16_outputI13__nv_bfloat16Li128ELi8ELi14ELi384ELi7168EEvPS0_PKT_S4_)
        /*02cc*/ 	.word	0x00000020


	//----- nvinfo : EIATTR_REGCOUNT
	.align		4
.L_147:
        /*02d0*/ 	.byte	0x04, 0x2f
        /*02d2*/ 	.short	(.L_149 - .L_148)
	.align		4
.L_148:
        /*02d4*/ 	.word	index@(_Z30router_gemm_kernel_bf16_outputI13__nv_bfloat16Li128ELi8ELi15ELi384ELi7168EEvPS0_PKT_S4_)
        /*02d8*/ 	.word	0x0000005f


	//----- nvinfo : EIATTR_FRAME_SIZE
	.align		4
.L_149:
        /*02dc*/ 	.byte	0x04, 0x11
        /*02de*/ 	.short	(.L_151 - .L_150)
	.align		4
.L_150:
        /*02e0*/ 	.word	index@(_Z30router_gemm_kernel_bf16_outputI13__nv_bfloat16Li128ELi8ELi15ELi384ELi7168EEvPS0_PKT_S4_)
        /*02e4*/ 	.word	0x00000020


	//----- nvinfo : EIATTR_REGCOUNT
	.align		4
.L_151:
        /*02e8*/ 	.byte	0x04, 0x2f
        /*02ea*/ 	.short	(.L_153 - .L_152)
	.align		4
.L_152:
        /*02ec*/ 	.word	index@(_Z30router_gemm_kernel_bf16_outputI13__nv_bfloat16Li128ELi8ELi16ELi384ELi7168EEvPS0_PKT_S4_)
        /*02f0*/ 	.word	0x00000060


	//----- nvinfo : EIATTR_FRAME_SIZE
	.align		4
.L_153:
        /*02f4*/ 	.byte	0x04, 0x11
        /*02f6*/ 	.short	(.L_155 - .L_154)
	.align		4
.L_154:
        /*02f8*/ 	.word	index@(_Z30router_gemm_kernel_bf16_outputI13__nv_bfloat16Li128ELi8ELi16ELi384ELi7168EEvPS0_PKT_S4_)
        /*02fc*/ 	.word	0x00000020


	//----- nvinfo : EIATTR_MIN_STACK_SIZE
	.align		4
.L_155:
        /*0300*/ 	.byte	0x04, 0x12
        /*0302*/ 	.short	(.L_157 - .L_156)
	.align		4
.L_156:
        /*0304*/ 	.word	index@(_Z30router_gemm_kernel_bf16_outputI13__nv_bfloat16Li128ELi8ELi16ELi384ELi7168EEvPS0_PKT_S4_)
        /*0308*/ 	.word	0x00000020


	//----- nvinfo : EIATTR_MIN_STACK_SIZE
	.align		4
.L_157:
        /*030c*/ 	.byte	0x04, 0x12
        /*030e*/ 	.short	(.L_159 - .L_158)
	.align		4
.L_158:
        /*0310*/ 	.word	index@(_Z30router_gemm_kernel_bf16_outputI13__nv_bfloat16Li128ELi8ELi15ELi384ELi7168EEvPS0_PKT_S4_)
        /*0314*/ 	.word	0x00000020


	//----- nvinfo : EIATTR_MIN_STACK_SIZE
	.align		4
.L_159:
        /*0318*/ 	.byte	0x04, 0x12
        /*031a*/ 	.short	(.L_161 - .L_160)
	.align		4
.L_160:
        /*031c*/ 	.word	index@(_Z30router_gemm_kernel_bf16_outputI13__nv_bfloat16Li128ELi8ELi14ELi384ELi7168EEvPS0_PKT_S4_)
        /*0320*/ 	.word	0x00000020


	//----- nvinfo : EIATTR_MIN_STACK_SIZE
	.align		4
.L_161:
        /*0324*/ 	.byte	0x04, 0x12
        /*0326*/ 	.short	(.L_163 - .L_162)
	.align		4
.L_162:
        /*0328*/ 	.word	index@(_Z30router_gemm_kernel_bf16_outputI13__nv_bfloat16Li128ELi8ELi13ELi384ELi7168EEvPS0_PKT_S4_)
        /*032c*/ 	.word	0x00000020


	//----- nvinfo : EIATTR_MIN_STACK_SIZE
	.align		4
.L_163:
        /*0330*/ 	.byte	0x04, 0x12
        /*0332*/ 	.short	(.L_165 - .L_164)
	.align		4
.L_164:
        /*0334*/ 	.word	index@(_Z30router_gemm_kernel_bf16_outputI13__nv_bfloat16Li128ELi8ELi12ELi384ELi7168EEvPS0_PKT_S4_)
        /*0338*/ 	.word	0x00000020


	//----- nvinfo : EIATTR_MIN_STACK_SIZE
	.align		4
.L_165:
        /*033c*/ 	.byte	0x04, 0x12
        /*033e*/ 	.short	(.L_167 - .L_166)
	.align		4
.L_166:
        /*0340*/ 	.word	index@(_Z30router_gemm_kernel_bf16_outputI13__nv_bfloat16Li128ELi8ELi11ELi384ELi7168EEvPS0_PKT_S4_)
        /*0344*/ 	.word	0x00000020


	//----- nvinfo : EIATTR_MIN_STACK_SIZE
	.align		4
.L_167:
        /*0348*/ 	.byte	0x04, 0x12
        /*034a*/ 	.short	(.L_169 - .L_168)
	.align		4
.L_168:
        /*034c*/ 	.word	index@(_Z30router_gemm_kernel_bf16_outputI13__nv_bfloat16Li128ELi8ELi10ELi384ELi7168EEvPS0_PKT_S4_)
        /*0350*/ 	.word	0x00000020


	//----- nvinfo : EIATTR_MIN_STACK_SIZE
	.align		4
.L_169:
        /*0354*/ 	.byte	0x04, 0x12
        /*0356*/ 	.short	(.L_171 - .L_170)
	.align		4
.L_170:
        /*0358*/ 	.word	index@(_Z30router_gemm_kernel_bf16_outputI13__nv_bfloat16Li128ELi8ELi9ELi384ELi7168EEvPS0_PKT_S4_)
        /*035c*/ 	.word	0x00000020


	//----- nvinfo : EIATTR_MIN_STACK_SIZE
	.align		4
.L_171:
        /*0360*/ 	.byte	0x04, 0x12
        /*0362*/ 	.short	(.L_173 - .L_172)
	.align		4
.L_172:
        /*0364*/ 	.word	index@(_Z30router_gemm_kernel_bf16_outputI13__nv_bfloat16Li128ELi8ELi8ELi384ELi7168EEvPS0_PKT_S4_)
        /*0368*/ 	.word	0x00000000


	//----- nvinfo : EIATTR_MIN_STACK_SIZE
	.align		4
.L_173:
        /*036c*/ 	.byte	0x04, 0x12
        /*036e*/ 	.short	(.L_175 - .L_174)
	.align		4
.L_174:
        /*0370*/ 	.word	index@(_Z30router_gemm_kernel_bf16_outputI13__nv_bfloat16Li128ELi8ELi7ELi384ELi7168EEvPS0_PKT_S4_)
        /*0374*/ 	.word	0x00000000


	//----- nvinfo : EIATTR_MIN_STACK_SIZE
	.align		4
.L_175:
        /*0378*/ 	.byte	0x04, 0x12
        /*037a*/ 	.short	(.L_177 - .L_176)
	.align		4
.L_176:
        /*037c*/ 	.word	index@(_Z30router_gemm_kernel_bf16_outputI13__nv_bfloat16Li128ELi8ELi6ELi384ELi7168EEvPS0_PKT_S4_)
        /*0380*/ 	.word	0x00000000


	//----- nvinfo : EIATTR_MIN_STACK_SIZE
	.align		4
.L_177:
        /*0384*/ 	.byte	0x04, 0x12
        /*0386*/ 	.short	(.L_179 - .L_178)
	.align		4
.L_178:
        /*0388*/ 	.word	index@(_Z30router_gemm_kernel_bf16_outputI13__nv_bfloat16Li128ELi8ELi5ELi384ELi7168EEvPS0_PKT_S4_)
        /*038c*/ 	.word	0x00000000


	//----- nvinfo : EIATTR_MIN_STACK_SIZE
	.align		4
.L_179:
        /*0390*/ 	.byte	0x04, 0x12
        /*0392*/ 	.short	(.L_181 - .L_180)
	.align		4
.L_180:
        /*0394*/ 	.word	index@(_Z30router_gemm_kernel_bf16_outputI13__nv_bfloat16Li128ELi8ELi4ELi384ELi7168EEvPS0_PKT_S4_)
        /*0398*/ 	.word	0x00000000


	//----- nvinfo : EIATTR_MIN_STACK_SIZE
	.align		4
.L_181:
        /*039c*/ 	.byte	0x04, 0x12
        /*039e*/ 	.short	(.L_183 - .L_182)
	.align		4
.L_182:
        /*03a0*/ 	.word	index@(_Z30router_gemm_kernel_bf16_outputI13__nv_bfloat16Li128ELi8ELi3ELi384ELi7168EEvPS0_PKT_S4_)
        /*03a4*/ 	.word	0x00000000


	//----- nvinfo : EIATTR_MIN_STACK_SIZE
	.align		4
.L_183:
        /*03a8*/ 	.byte	0x04, 0x12
        /*03aa*/ 	.short	(.L_185 - .L_184)
	.align		4
.L_184:
        /*03ac*/ 	.word	index@(_Z30router_gemm_kernel_bf16_outputI13__nv_bfloat16Li128ELi8ELi2ELi384ELi7168EEvPS0_PKT_S4_)
        /*03b0*/ 	.word	0x00000000


	//----- nvinfo : EIATTR_MIN_STACK_SIZE
	.align		4
.L_185:
        /*03b4*/ 	.byte	0x04, 0x12
        /*03b6*/ 	.short	(.L_187 - .L_186)
	.align		4
.L_186:
        /*03b8*/ 	.word	index@(_Z30router_gemm_kernel_bf16_outputI13__nv_bfloat16Li128ELi8ELi1ELi384ELi7168EEvPS0_PKT_S4_)
        /*03bc*/ 	.word	0x00000000


	//----- nvinfo : EIATTR_MIN_STACK_SIZE
	.align		4
.L_187:
        /*03c0*/ 	.byte	0x04, 0x12
        /*03c2*/ 	.short	(.L_189 - .L_188)
	.align		4
.L_188:
        /*03c4*/ 	.word	index@(_Z30router_gemm_kernel_bf16_outputI13__nv_bfloat16Li128ELi8ELi16ELi256ELi7168EEvPS0_PKT_S4_)
        /*03c8*/ 	.word	0x00000020


	//----- nvinfo : EIATTR_MIN_STACK_SIZE
	.align		4
.L_189:
        /*03cc*/ 	.byte	0x04, 0x12
        /*03ce*/ 	.short	(.L_191 - .L_190)
	.align		4
.L_190:
        /*03d0*/ 	.word	index@(_Z30router_gemm_kernel_bf16_outputI13__nv_bfloat16Li128ELi8ELi15ELi256ELi7168EEvPS0_PKT_S4_)
        /*03d4*/ 	.word	0x00000020


	//----- nvinfo : EIATTR_MIN_STACK_SIZE
	.align		4
.L_191:
        /*03d8*/ 	.byte	0x04, 0x12
        /*03da*/ 	.short	(.L_193 - .L_192)
	.align		4
.L_192:
        /*03dc*/ 	.word	index@(_Z30router_gemm_kernel_bf16_outputI13__nv_bfloat16Li128ELi8ELi14ELi256ELi7168EEvPS0_PKT_S4_)
        /*03e0*/ 	.word	0x00000020


	//----- nvinfo : EIATTR_MIN_STACK_SIZE
	.align		4
.L_193:
        /*03e4*/ 	.byte	0x04, 0x12
        /*03e6*/ 	.short	(.L_195 - .L_194)
	.align		4
.L_194:
        /*03e8*/ 	.word	index@(_Z30router_gemm_kernel_bf16_outputI13__nv_bfloat16Li128ELi8ELi13ELi256ELi7168EEvPS0_PKT_S4_)
        /*03ec*/ 	.word	0x00000020


	//----- nvinfo : EIATTR_MIN_STACK_SIZE
	.align		4
.L_195:
        /*03f0*/ 	.byte	0x04, 0x12
        /*03f2*/ 	.short	(.L_197 - .L_196)
	.align		4
.L_196:
        /*03f4*/ 	.word	index@(_Z30router_gemm_kernel_bf16_outputI13__nv_bfloat16Li128ELi8ELi12ELi256ELi7168EEvPS0_PKT_S4_)
        /*03f8*/ 	.word	0x00000020


	//----- nvinfo : EIATTR_MIN_STACK_SIZE
	.align		4
.L_197:
        /*03fc*/ 	.byte	0x04, 0x12
        /*03fe*/ 	.short	(.L_199 - .L_198)
	.align		4
.L_198:
        /*0400*/ 	.word	index@(_Z30router_gemm_kernel_bf16_outputI13__nv_bfloat16Li128ELi8ELi11ELi256ELi7168EEvPS0_PKT_S4_)
        /*0404*/ 	.word	0x00000020


	//----- nvinfo : EIATTR_MIN_STACK_SIZE
	.align		4
.L_199:
        /*0408*/ 	.byte	0x04, 0x12
        /*040a*/ 	.short	(.L_201 - .L_200)
	.align		4
.L_200:
        /*040c*/ 	.word	index@(_Z30router_gemm_kernel_bf16_outputI13__nv_bfloat16Li128ELi8ELi10ELi256ELi7168EEvPS0_PKT_S4_)
        /*0410*/ 	.word	0x00000020


	//----- nvinfo : EIATTR_MIN_STACK_SIZE
	.align		4
.L_201:
        /*0414*/ 	.byte	0x04, 0x12
        /*0416*/ 	.short	(.L_203 - .L_202)
	.align		4
.L_202:
        /*0418*/ 	.word	index@(_Z30router_gemm_kernel_bf16_outputI13__nv_bfloat16Li128ELi8ELi9ELi256ELi7168EEvPS0_PKT_S4_)
        /*041c*/ 	.word	0x00000020


	//----- nvinfo : EIATTR_MIN_STACK_SIZE
	.align		4
.L_203:
        /*0420*/ 	.byte	0x04, 0x12
        /*0422*/ 	.short	(.L_205 - .L_204)
	.align		4
.L_204:
        /*0424*/ 	.word	index@(_Z30router_gemm_kernel_bf16_outputI13__nv_bfloat16Li128ELi8ELi8ELi256ELi7168EEvPS0_PKT_S4_)
        /*0428*/ 	.word	0x00000000


	//----- nvinfo : EIATTR_MIN_STACK_SIZE
	.align		4
.L_205:
        /*042c*/ 	.byte	0x04, 0x12
        /*042e*/ 	.short	(.L_207 - .L_206)
	.align		4
.L_206:
        /*0430*/ 	.word	index@(_Z30router_gemm_kernel_bf16_outputI13__nv_bfloat16Li128ELi8ELi7ELi256ELi7168EEvPS0_PKT_S4_)
        /*0434*/ 	.word	0x00000000


	//----- nvinfo : EIATTR_MIN_STACK_SIZE
	.align		4
.L_207:
        /*0438*/ 	.byte	0x04, 0x12
        /*043a*/ 	.short	(.L_209 - .L_208)
	.align		4
.L_208:
        /*043c*/ 	.word	index@(_Z30router_gemm_kernel_bf16_outputI13__nv_bfloat16Li128ELi8ELi6ELi256ELi7168EEvPS0_PKT_S4_)
        /*0440*/ 	.word	0x00000000


	//----- nvinfo : EIATTR_MIN_STACK_SIZE
	.align		4
.L_209:
        /*0444*/ 	.byte	0x04, 0x12
        /*0446*/ 	.short	(.L_211 - .L_210)
	.align		4
.L_210:
        /*0448*/ 	.word	index@(_Z30router_gemm_kernel_bf16_outputI13__nv_bfloat16Li128ELi8ELi5ELi256ELi7168EEvPS0_PKT_S4_)
        /*044c*/ 	.word	0x00000000


	//----- nvinfo : EIATTR_MIN_STACK_SIZE
	.align		4
.L_211:
        /*0450*/ 	.byte	0x04, 0x12
        /*0452*/ 	.short	(.L_213 - .L_212)
	.align		4
.L_212:
        /*0454*/ 	.word	index@(_Z30router_gemm_kernel_bf16_outputI13__nv_bfloat16Li128ELi8ELi4ELi256ELi7168EEvPS0_PKT_S4_)
        /*0458*/ 	.word	0x00000000


	//----- nvinfo : EIATTR_MIN_STACK_SIZE
	.align		4
.L_213:
        /*045c*/ 	.byte	0x04, 0x12
        /*045e*/ 	.short	(.L_215 - .L_214)
	.align		4
.L_214:
        /*0460*/ 	.word	index@(_Z30router_gemm_kernel_bf16_outputI13__nv_bfloat16Li128ELi8ELi3ELi256ELi7168EEvPS0_PKT_S4_)
        /*0464*/ 	.word	0x00000000


	//----- nvinfo : EIATTR_MIN_STACK_SIZE
	.align		4
.L_215:
        /*0468*/ 	.byte	0x04, 0x12
        /*046a*/ 	.short	(.L_217 - .L_216)
	.align		4
.L_216:
        /*046c*/ 	.word	index@(_Z30router_gemm_kernel_bf16_outputI13__nv_bfloat16Li128ELi8ELi2ELi256ELi7168EEvPS0_PKT_S4_)
        /*0470*/ 	.word	0x00000000


	//----- nvinfo : EIATTR_MIN_STACK_SIZE
	.align		4
.L_217:
        /*0474*/ 	.byte	0x04, 0x12
        /*0476*/ 	.short	(.L_219 - .L_218)
	.align		4
.L_218:
        /*0478*/ 	.word	index@(_Z30router_gemm_kernel_bf16_outputI13__nv_bfloat16Li128ELi8ELi1ELi256ELi7168EEvPS0_PKT_S4_)
        /*047c*/ 	.word	0x00000000
.L_219:


//--------------------- .nv.compat                --------------------------
	.section	.nv.compat,"",@"SHT_CUDA_COMPAT_INFO"
	.align	4
        /*0000*/ 	.byte	0x02, 0x09, 0x01, 0x00, 0x02, 0x02, 0x01, 0x00, 0x02, 0x05, 0x05, 0x00, 0x03, 0x07, 0x01, 0x01
        /*0010*/ 	.byte	0x02, 0x03, 0x00, 0x00, 0x02, 0x06, 0x01, 0x00, 0x04, 0x0b, 0x08, 0x00, 0x09, 0x00, 0x00, 0x00
        /*0020*/ 	.byte	0x00, 0x00, 0x00, 0x00


//--------------------- .nv.info._Z30router_gemm_kernel_bf16_outputI13__nv_bfloat16Li128ELi8ELi16ELi384ELi7168EEvPS0_PKT_S4_ --------------------------
	.section	.nv.info._Z30router_gemm_kernel_bf16_outputI13__nv_bfloat16Li128ELi8ELi16ELi384ELi7168EEvPS0_PKT_S4_,"",@"SHT_CUDA_INFO"
	.sectionflags	@""
	.align	4


	//----- nvinfo : EIATTR_CUDA_API_VERSION
	.align		4
        /*0000*/ 	.byte	0x04, 0x37
        /*0002*/ 	.short	(.L_221 - .L_220)
.L_220:
        /*0004*/ 	.word	0x00000082


	//----- nvinfo : EIATTR_KPARAM_INFO
	.align		4
.L_221:
        /*0008*/ 	.byte	0x04, 0x17
        /*000a*/ 	.short	(.L_223 - .L_222)
.L_222:
        /*000c*/ 	.word	0x00000000
        /*0010*/ 	.short	0x0002
        /*0012*/ 	.short	0x0010
        /*0014*/ 	.byte	0x00, 0xf5, 0x21, 0x00


	//----- nvinfo : EIATTR_KPARAM_INFO
	.align		4
.L_223:
        /*0018*/ 	.byte	0x04, 0x17
        /*001a*/ 	.short	(.L_225 - .L_224)
.L_224:
        /*001c*/ 	.word	0x00000000
        /*0020*/ 	.short	0x0001
        /*0022*/ 	.short	0x0008
        /*0024*/ 	.byte	0x00, 0xf5, 0x21, 0x00


	//----- nvinfo : EIATTR_KPARAM_INFO
	.align		4
.L_225:
        /*0028*/ 	.byte	0x04, 0x17
        /*002a*/ 	.short	(.L_227 - .L_226)
.L_226:
        /*002c*/ 	.word	0x00000000
        /*0030*/ 	.short	0x0000
        /*0032*/ 	.short	0x0000
        /*0034*/ 	.byte	0x00, 0xf5, 0x21, 0x00


	//----- nvinfo : EIATTR_SPARSE_MMA_MASK
	.align		4
.L_227:
        /*0038*/ 	.byte	0x03, 0x50
        /*003a*/ 	.short	0x0000


	//----- nvinfo : EIATTR_MAXREG_COUNT
	.align		4
        /*003c*/ 	.byte	0x03, 0x1b
        /*003e*/ 	.short	0x00ff


	//----- nvinfo : EIATTR_NUM_BARRIERS
	.align		4
        /*0040*/ 	.byte	0x02, 0x4c
        /*0042*/ 	.byte	0x01
	.zero		1


	//----- nvinfo : EIATTR_MERCURY_ISA_VERSION
	.align		4
        /*0044*/ 	.byte	0x03, 0x5f
        /*0046*/ 	.short	0x0101


	//----- nvinfo : EIATTR_COOP_GROUP_MASK_REGIDS
	.align		4
        /*0048*/ 	.byte	0x04, 0x29
        /*004a*/ 	.short	(.L_229 - .L_228)


	//   ....[0]....
.L_228:
        /*004c*/ 	.word	0xffffffff


	//   ....[1]....
        /*0050*/ 	.word	0xffffffff


	//   ....[2]....
        /*0054*/ 	.word	0xffffffff


	//   ....[3]....
        /*0058*/ 	.word	0xffffffff


	//   ....[4]....
        /*005c*/ 	.word	0xffffffff


	//   ....[5]....
        /*0060*/ 	.word	0xffffffff


	//   ....[6]....
        /*0064*/ 	.word	0xffffffff


	//   ....[7]....
        /*0068*/ 	.word	0xffffffff


	//   ....[8]....
        /*006c*/ 	.word	0xffffffff


	//   ....[9]....
        /*0070*/ 	.word	0xffffffff


	//   ....[10]....
        /*0074*/ 	.word	0xffffffff


	//   ....[11]....
        /*0078*/ 	.word	0xffffffff


	//   ....[12]....
        /*007c*/ 	.word	0xffffffff


	//   ....[13]....
        /*0080*/ 	.word	0xffffffff


	//   ....[14]....
        /*0084*/ 	.word	0xffffffff


	//   ....[15]....
        /*0088*/ 	.word	0xffffffff


	//   ....[16]....
        /*008c*/ 	.word	0xffffffff


	//   ....[17]....
        /*0090*/ 	.word	0xffffffff


	//   ....[18]....
        /*0094*/ 	.word	0xffffffff


	//   ....[19]....
        /*0098*/ 	.word	0xffffffff


	//   ....[20]....
        /*009c*/ 	.word	0xffffffff


	//   ....[21]....
        /*00a0*/ 	.word	0xffffffff


	//   ....[22]....
        /*00a4*/ 	.word	0xffffffff


	//   ....[23]....
        /*00a8*/ 	.word	0xffffffff


	//   ....[24]....
        /*00ac*/ 	.word	0xffffffff


	//   ....[25]....
        /*00b0*/ 	.word	0xffffffff


	//   ....[26]....
        /*00b4*/ 	.word	0xffffffff


	//   ....[27]....
        /*00b8*/ 	.word	0xffffffff


	//   ....[28]....
        /*00bc*/ 	.word	0xffffffff


	//   ....[29]....
        /*00c0*/ 	.word	0xffffffff


	//   ....[30]....
        /*00c4*/ 	.word	0xffffffff


	//   ....[31]....
        /*00c8*/ 	.word	0xffffffff


	//   ....[32]....
        /*00cc*/ 	.word	0xffffffff


	//   ....[33]....
        /*00d0*/ 	.word	0xffffffff


	//   ....[34]....
        /*00d4*/ 	.word	0xffffffff


	//   ....[35]....
        /*00d8*/ 	.word	0xffffffff


	//   ....[36]....
        /*00dc*/ 	.word	0xffffffff


	//   ....[37]....
        /*00e0*/ 	.word	0xffffffff


	//   ....[38]....
        /*00e4*/ 	.word	0xffffffff


	//   ....[39]....
        /*00e8*/ 	.word	0xffffffff


	//   ....[40]....
        /*00ec*/ 	.word	0xffffffff


	//   ....[41]....
        /*00f0*/ 	.word	0xffffffff


	//   ....[42]....
        /*00f4*/ 	.word	0xffffffff


	//   ....[43]....
        /*00f8*/ 	.word	0xffffffff


	//   ....[44]....
        /*00fc*/ 	.word	0xffffffff


	//   ....[45]....
        /*0100*/ 	.word	0xffffffff


	//   ....[46]....
        /*0104*/ 	.word	0xffffffff


	//   ....[47]....
        /*0108*/ 	.word	0xffffffff


	//   ....[48]....
        /*010c*/ 	.word	0xffffffff


	//   ....[49]....
        /*0110*/ 	.word	0xffffffff


	//   ....[50]....
        /*0114*/ 	.word	0xffffffff


	//   ....[51]....
        /*0118*/ 	.word	0xffffffff


	//   ....[52]....
        /*011c*/ 	.word	0xffffffff


	//   ....[53]....
        /*0120*/ 	.word	0xffffffff


	//   ....[54]....
        /*0124*/ 	.word	0xffffffff


	//   ....[55]....
        /*0128*/ 	.word	0xffffffff


	//   ....[56]....
        /*012c*/ 	.word	0xffffffff


	//   ....[57]....
        /*0130*/ 	.word	0xffffffff


	//   ....[58]....
        /*0134*/ 	.word	0xffffffff


	//   ....[59]....
        /*0138*/ 	.word	0xffffffff


	//   ....[60]....
        /*013c*/ 	.word	0xffffffff


	//   ....[61]....
        /*0140*/ 	.word	0xffffffff


	//   ....[62]....
        /*0144*/ 	.word	0xffffffff


	//   ....[63]....
        /*0148*/ 	.word	0xffffffff


	//   ....[64]....
        /*014c*/ 	.word	0xffffffff


	//   ....[65]....
        /*0150*/ 	.word	0xffffffff


	//   ....[66]....
        /*0154*/ 	.word	0xffffffff


	//   ....[67]....
        /*0158*/ 	.word	0xffffffff


	//   ....[68]....
        /*015c*/ 	.word	0xffffffff


	//   ....[69]....
        /*0160*/ 	.word	0xffffffff


	//   ....[70]....
        /*0164*/ 	.word	0xffffffff


	//   ....[71]....
        /*0168*/ 	.word	0xffffffff


	//   ....[72]....
        /*016c*/ 	.word	0xffffffff


	//   ....[73]....
        /*0170*/ 	.word	0xffffffff


	//   ....[74]....
        /*0174*/ 	.word	0xffffffff


	//   ....[75]....
        /*0178*/ 	.word	0xffffffff


	//   ....[76]....
        /*017c*/ 	.word	0xffffffff


	//   ....[77]....
        /*0180*/ 	.word	0xffffffff


	//   ....[78]....
        /*0184*/ 	.word	0xffffffff


	//   ....[79]....
        /*0188*/ 	.word	0xffffffff


	//----- nvinfo : EIATTR_COOP_GROUP_INSTR_OFFSETS
	.align		4
.L_229:
        /*018c*/ 	.byte	0x04, 0x28
        /*018e*/ 	.short	(.L_231 - .L_230)


	//   ....[0]....
.L_230:
        /*0190*/ 	.word	0x00001870


	//   ....[1]....
        /*0194*/ 	.word	0x000018b0


	//   ....[2]....
        /*0198*/ 	.word	0x000018c0


	//   ....[3]....
        /*019c*/ 	.word	0x000018d0


	//   ....[4]....
        /*01a0*/ 	.word	0x000018e0


	//   ....[5]....
        /*01a4*/ 	.word	0x000018f0


	//   ....[6]....
        /*01a8*/ 	.word	0x00001900


	//   ....[7]....
        /*01ac*/ 	.word	0x00001930


	//   ....[8]....
        /*01b0*/ 	.word	0x00001950


	//   ....[9]....
        /*01b4*/ 	.word	0x00001970


	//   ....[10]....
        /*01b8*/ 	.word	0x00001990


	//   ....[11]....
        /*01bc*/ 	.word	0x000019b0


	//   ....[12]....
        /*01c0*/ 	.word	0x000019d0


	//   ....[13]....
        /*01c4*/ 	.word	0x000019f0


	//   ....[14]....
        /*01c8*/ 	.word	0x00001a10


	//   ....[15]....
        /*01cc*/ 	.word	0x00001a30


	//   ....[16]....
        /*01d0*/ 	.word	0x00001a50


	//   ....[17]....
        /*01d4*/ 	.word	0x00001a70


	//   ....[18]....
        /*01d8*/ 	.word	0x00001aa0


	//   ....[19]....
        /*01dc*/ 	.word	0x00001ac0


	//   ....[20]....
        /*01e0*/ 	.word	0x00001ae0


	//   ....[21]....
        /*01e4*/ 	.word	0x00001b00


	//   ....[22]....
        /*01e8*/ 	.word	0x00001b20


	//   ....[23]....
        /*01ec*/ 	.word	0x00001b40


	//   ....[24]....
        /*01f0*/ 	.word	0x00001b50


	//   ....[25]....
        /*01f4*/ 	.word	0x00001b70


	//   ....[26]....
        /*01f8*/ 	.word	0x00001b90


	//   ....[27]....
        /*01fc*/ 	.word	0x00001bb0


	//   ....[28]....
        /*0200*/ 	.word	0x00001bd0


	//   ....[29]....
        /*0204*/ 	.word	0x00001bf0


	//   ....[30]....
        /*0208*/ 	.word	0x00001c10


	//   ....[31]....
        /*020c*/ 	.word	0x00001c30


	//   ....[32]....
        /*0210*/ 	.word	0x00001c50


	//   ....[33]....
        /*0214*/ 	.word	0x00001c70


	//   ....[34]....
        /*0218*/ 	.word	0x00001ca0


	//   ....[35]....
        /*021c*/ 	.word	0x00001cc0


	//   ....[36]....
        /*0220*/ 	.word	0x00001ce0


	//   ....[37]....
        /*0224*/ 	.word	0x00001d00


	//   ....[38]....
        /*0228*/ 	.word	0x00001d20


	//   ....[39]....
        /*022c*/ 	.word	0x00001d40


	//   ....[40]....
        /*0230*/ 	.word	0x00001d50


	//   ....[41]....
        /*0234*/ 	.word	0x00001d70


	//   ....[42]....
        /*0238*/ 	.word	0x00001d90


	//   ....[43]....
        /*023c*/ 	.word	0x00001db0


	//   ....[44]....
        /*0240*/ 	.word	0x00001dd0


	//   ....[45]....
        /*0244*/ 	.word	0x00001df0


	//   ....[46]....
        /*0248*/ 	.word	0x00001e10


	//   ....[47]....
        /*024c*/ 	.word	0x00001e30


	//   ....[48]....
        /*0250*/ 	.word	0x00001e50


	//   ....[49]....
        /*0254*/ 	.word	0x00001e70


	//   ....[50]....
        /*0258*/ 	.word	0x00001ea0


	//   ....[51]....
        /*025c*/ 	.word	0x00001ec0


	//   ....[52]....
        /*0260*/ 	.word	0x00001ee0


	//   ....[53]....
        /*0264*/ 	.word	0x00001f00


	//   ....[54]....
        /*0268*/ 	.word	0x00001f20


	//   ....[55]....
        /*026c*/ 	.word	0x00001f50


	//   ....[56]....
        /*0270*/ 	.word	0x00001f80


	//   ....[57]....
        /*0274*/ 	.word	0x00001fb0


	//   ....[58]....
        /*0278*/ 	.word	0x00001fd0


	//   ....[59]....
        /*027c*/ 	.word	0x00001ff0


	//   ....[60]....
        /*0280*/ 	.word	0x00002010


	//   ....[61]....
        /*0284*/ 	.word	0x00002030


	//   ....[62]....
        /*0288*/ 	.word	0x00002050


	//   ....[63]....
        /*028c*/ 	.word	0x00002070


	//   ....[64]....
        /*0290*/ 	.word	0x00002090


	//   ....[65]....
        /*0294*/ 	.word	0x000020c0


	//   ....[66]....
        /*0298*/ 	.word	0x000020e0


	//   ....[67]....
        /*029c*/ 	.word	0x00002100


	//   ....[68]....
        /*02a0*/ 	.word	0x00002120


	//   ....[69]....
        /*02a4*/ 	.word	0x00002140


	//   ....[70]....
        /*02a8*/ 	.word	0x00002160


	//   ....[71]....
        /*02ac*/ 	.word	0x00002170


	//   ....[72]....
        /*02b0*/ 	.word	0x00002190


	//   ....[73]....
        /*02b4*/ 	.word	0x000021b0


	//   ....[74]....
        /*02b8*/ 	.word	0x000021d0


	//   ....[75]....
        /*02bc*/ 	.word	0x000021f0


	//   ....[76]....
        /*02c0*/ 	.word	0x00002210


	//   ....[77]....
        /*02c4*/ 	.word	0x00002230


	//   ....[78]....
        /*02c8*/ 	.word	0x00002250


	//   ....[79]....
        /*02cc*/ 	.word	0x00002270


	//----- nvinfo : EIATTR_VRC_CTA_INIT_COUNT
	.align		4
.L_231:
        /*02d0*/ 	.byte	0x02, 0x4a
	.zero		1
	.zero		1


	//----- nvinfo : EIATTR_EXIT_INSTR_OFFSETS
	.align		4
        /*02d4*/ 	.byte	0x04, 0x1c
        /*02d6*/ 	.short	(.L_233 - .L_232)


	//   ....[0]....
.L_232:
        /*02d8*/ 	.word	0x00002bb0


	//----- nvinfo : EIATTR_MAX_THREADS
	.align		4
.L_233:
        /*02dc*/ 	.byte	0x04, 0x05
        /*02de*/ 	.short	(.L_235 - .L_234)
.L_234:
        /*02e0*/ 	.word	0x00000080
        /*02e4*/ 	.word	0x00000001
        /*02e8*/ 	.word	0x00000001


	//----- nvinfo : EIATTR_CRS_STACK_SIZE
	.align		4
.L_235:
        /*02ec*/ 	.byte	0x04, 0x1e
        /*02ee*/ 	.short	(.L_237 - .L_236)
.L_236:
        /*02f0*/ 	.word	0x00000000


	//----- nvinfo : EIATTR_CBANK_PARAM_SIZE
	.align		4
.L_237:
        /*02f4*/ 	.byte	0x03, 0x19
        /*02f6*/ 	.short	0x0018


	//----- nvinfo : EIATTR_PARAM_CBANK
	.align		4
        /*02f8*/ 	.byte	0x04, 0x0a
        /*02fa*/ 	.short	(.L_239 - .L_238)
	.align		4
.L_238:
        /*02fc*/ 	.word	index@(.nv.constant0._Z30router_gemm_kernel_bf16_outputI13__nv_bfloat16Li128ELi8ELi16ELi384ELi7168EEvPS0_PKT_S4_)
        /*0300*/ 	.short	0x0380
        /*0302*/ 	.short	0x0018


	//----- nvinfo : EIATTR_SW_WAR
	.align		4
.L_239:
        /*0304*/ 	.byte	0x04, 0x36
        /*0306*/ 	.short	(.L_241 - .L_240)
.L_240:
        /*0308*/ 	.word	0x00000008
.L_241:


//--------------------- .nv.info._Z30router_gemm_kernel_bf16_outputI13__nv_bfloat16Li128ELi8ELi15ELi384ELi7168EEvPS0_PKT_S4_ --------------------------
	.section	.nv.info._Z30router_gemm_kernel_bf16_outputI13__nv_bfloat16Li128ELi8ELi15ELi384ELi7168EEvPS0_PKT_S4_,"",@"SHT_CUDA_INFO"
	.sectionflags	@""
	.align	4


	//----- nvinfo : EIATTR_CUDA_API_VERSION
	.align		4
        /*0000*/ 	.byte	0x04, 0x37
        /*0002*/ 	.short	(.L_243 - .L_242)
.L_242:
        /*0004*/ 	.word	0x00000082


	//----- nvinfo : EIATTR_KPARAM_INFO
	.align		4
.L_243:
        /*0008*/ 	.byte	0x04, 0x17
        /*000a*/ 	.short	(.L_245 - .L_244)
.L_244:
        /*000c*/ 	.word	0x00000000
        /*0010*/ 	.short	0x0002
        /*0012*/ 	.short	0x0010
        /*0014*/ 	.byte	0x00, 0xf5, 0x21, 0x00


	//----- nvinfo : EIATTR_KPARAM_INFO
	.align		4
.L_245:
        /*0018*/ 	.byte	0x04, 0x17
        /*001a*/ 	.short	(.L_247 - .L_246)
.L_246:
        /*001c*/ 	.word	0x00000000
        /*0020*/ 	.short	0x0001
        /*0022*/ 	.short	0x0008
        /*0024*/ 	.byte	0x00, 0xf5, 0x21, 0x00


	//----- nvinfo : EIATTR_KPARAM_INFO
	.align		4
.L_247:
        /*0028*/ 	.byte	0x04, 0x17
        /*002a*/ 	.short	(.L_249 - .L_248)
.L_248:
        /*002c*/ 	.word	0x00000000
        /*0030*/ 	.short	0x0000
        /*0032*/ 	.short	0x0000
        /*0034*/ 	.byte	0x00, 0xf5, 0x21, 0x00


	//----- nvinfo : EIATTR_SPARSE_MMA_MASK
	.align		4
.L_249:
        /*0038*/ 	.byte	0x03, 0x50
        /*003a*/ 	.short	0x0000


	//----- nvinfo : EIATTR_MAXREG_COUNT
	.align		4
        /*003c*/ 	.byte	0x03, 0x1b
        /*003e*/ 	.short	0x00ff


	//----- nvinfo : EIATTR_NUM_BARRIERS
	.align		4
        /*0040*/ 	.byte	0x02, 0x4c
        /*0042*/ 	.byte	0x01
	.zero		1


	//----- nvinfo : EIATTR_MERCURY_ISA_VERSION
	.align		4
        /*0044*/ 	.byte	0x03, 0x5f
        /*0046*/ 	.short	0x0101


	//----- nvinfo : EIATTR_COOP_GROUP_MASK_REGIDS
	.align		4
        /*0048*/ 	.byte	0x04, 0x29
        /*004a*/ 	.short	(.L_251 - .L_250)


	//   ....[0]....
.L_250:
        /*004c*/ 	.word	0xffffffff


	//   ....[1]....
        /*0050*/ 	.word	0xffffffff


	//   ....[2]....
        /*0054*/ 	.word	0xffffffff


	//   ....[3]....
        /*0058*/ 	.word	0xffffffff


	//   ....[4]....
        /*005c*/ 	.word	0xffffffff


	//   ....[5]....
        /*0060*/ 	.word	0xffffffff


	//   ....[6]....
        /*0064*/ 	.word	0xffffffff


	//   ....[7]....
        /*0068*/ 	.word	0xffffffff


	//   ....[8]....
        /*006c*/ 	.word	0xffffffff


	//   ....[9]....
        /*0070*/ 	.word	0xffffffff


	//   ....[10]....
        /*0074*/ 	.word	0xffffffff


	//   ....[11]....
        /*0078*/ 	.word	0xffffffff


	//   ....[12]....
        /*007c*/ 	.word	0xffffffff


	//   ....[13]....
        /*0080*/ 	.word	0xffffffff


	//   ....[14]....
        /*0084*/ 	.word	0xffffffff


	//   ....[15]....
        /*0088*/ 	.word	0xffffffff


	//   ....[16]....
        /*008c*/ 	.word	0xffffffff


	//   ....[17]....
        /*0090*/ 	.word	0xffffffff


	//   ....[18]....
        /*0094*/ 	.word	0xffffffff


	//   ....[19]....
        /*0098*/ 	.word	0xffffffff


	//   ....[20]....
        /*009c*/ 	.word	0xffffffff


	//   ....[21]....
        /*00a0*/ 	.word	0xffffffff


	//   ....[22]....
        /*00a4*/ 	.word	0xffffffff


	//   ....[23]....
        /*00a8*/ 	.word	0xffffffff


	//   ....[24]....
        /*00ac*/ 	.word	0xffffffff


	//   ....[25]....
        /*00b0*/ 	.word	0xffffffff


	//   ....[26]....
        /*00b4*/ 	.word	0xffffffff


	//   ....[27]....
        /*00b8*/ 	.word	0xffffffff


	//   ....[28]....
        /*00bc*/ 	.word	0xffffffff


	//   ....[29]....
        /*00c0*/ 	.word	0xffffffff


	//   ....[30]....
        /*00c4*/ 	.word	0xffffffff


	//   ....[31]....
        /*00c8*/ 	.word	0xffffffff


	//   ....[32]....
        /*00cc*/ 	.word	0xffffffff


	//   ....[33]....
        /*00d0*/ 	.word	0xffffffff


	//   ....[34]....
        /*00d4*/ 	.word	0xffffffff


	//   ....[35]....
        /*00d8*/ 	.word	0xffffffff


	//   ....[36]....
        /*00dc*/ 	.word	0xffffffff


	//   ....[37]....
        /*00e0*/ 	.word	0xffffffff


	//   ....[38]....
        /*00e4*/ 	.word	0xffffffff


	//   ....[39]....
        /*00e8*/ 	.word	0xffffffff


	//   ....[40]....
        /*00ec*/ 	.word	0xffffffff


	//   ....[41]....
        /*00f0*/ 	.word	0xffffffff


	//   ....[42]....
        /*00f4*/ 	.word	0xffffffff


	//   ....[43]....
        /*00f8*/ 	.word	0xffffffff


	//   ....[44]....
        /*00fc*/ 	.word	0xffffffff


	//   ....[45]....
        /*0100*/ 	.word	0xffffffff


	//   ....[46]....
        /*0104*/ 	.word	0xffffffff


	//   ....[47]....
        /*0108*/ 	.word	0xffffffff


	//   ....[48]....
        /*010c*/ 	.word	0xffffffff


	//   ....[49]....
        /*0110*/ 	.word	0xffffffff


	//   ....[50]....
        /*0114*/ 	.word	0xffffffff


	//   ....[51]....
        /*0118*/ 	.word	0xffffffff


	//   ....[52]....
        /*011c*/ 	.word	0xffffffff


	//   ....[53]....
        /*0120*/ 	.word	0xffffffff


	//   ....[54]....
        /*0124*/ 	.word	0xffffffff


	//   ....[55]....
        /*0128*/ 	.word	0xffffffff


	//   ....[56]....
        /*012c*/ 	.word	0xffffffff


	//   ....[57]....
        /*0130*/ 	.word	0xffffffff


	//   ....[58]....
        /*0134*/ 	.word	0xffffffff


	//   ....[59]....
        /*0138*/ 	.word	0xffffffff


	//   ....[60]....
        /*013c*/ 	.word	0xffffffff


	//   ....[61]....
        /*0140*/ 	.word	0xffffffff


	//   ....[62]....
        /*0144*/ 	.word	0xffffffff


	//   ....[63]....
        /*0148*/ 	.word	0xffffffff


	//   ....[64]....
        /*014c*/ 	.word	0xffffffff


	//   ....[65]....
        /*0150*/ 	.word	0xffffffff


	//   ....[66]....
        /*0154*/ 	.word	0xffffffff


	//   ....[67]....
        /*0158*/ 	.word	0xffffffff


	//   ....[68]....
        /*015c*/ 	.word	0xffffffff


	//   ....[69]....
        /*0160*/ 	.word	0xffffffff


	//   ....[70]....
        /*0164*/ 	.word	0xffffffff


	//   ....[71]....
        /*0168*/ 	.word	0xffffffff


	//   ....[72]....
        /*016c*/ 	.word	0xffffffff


	//   ....[73]....
        /*0170*/ 	.word	0xffffffff


	//   ....[74]....
        /*0174*/ 	.word	0xffffffff


	//----- nvinfo : EIATTR_COOP_GROUP_INSTR_OFFSETS
	.align		4
.L_251:
        /*0178*/ 	.byte	0x04, 0x28
        /*017a*/ 	.short	(.L_253 - .L_252)


	//   ....[0]....
.L_252:
        /*017c*/ 	.word	0x00001700


	//   ....[1]....
        /*0180*/ 	.word	0x00001740


	//   ....[2]....
        /*0184*/ 	.word	0x00001750


	//   ....[3]....
        /*0188*/ 	.word	0x00001760


	//   ....[4]....
        /*018c*/ 	.word	0x00001770


	//   ....[5]....
        /*0190*/ 	.word	0x00001780


	//   ....[6]....
        /*0194*/ 	.word	0x00001790


	//   ....[7]....
        /*0198*/ 	.word	0x000017c0


	//   ....[8]....
        /*019c*/ 	.word	0x000017e0


	//   ....[9]....
        /*01a0*/ 	.word	0x00001800


	//   ....[10]....
        /*01a4*/ 	.word	0x00001820


	//   ....[11]....
        /*01a8*/ 	.word	0x00001840


	//   ....[12]....
        /*01ac*/ 	.word	0x00001860


	//   ....[13]....
        /*01b0*/ 	.word	0x00001880


	//   ....[14]....
        /*01b4*/ 	.word	0x000018a0


	//   ....[15]....
        /*01b8*/ 	.word	0x000018c0


	//   ....[16]....
        /*01bc*/ 	.word	0x000018e0


	//   ....[17]....
        /*01c0*/ 	.word	0x00001910


	//   ....[18]....
        /*01c4*/ 	.word	0x00001930


	//   ....[19]....
        /*01c8*/ 	.word	0x00001950


	//   ....[20]....
        /*01cc*/ 	.word	0x00001970


	//   ....[21]....
        /*01d0*/ 	.word	0x00001990


	//   ....[22]....
        /*01d4*/ 	.word	0x000019b0


	//   ....[23]....
        /*01d8*/ 	.word	0x000019c0


	//   ....[24]....
        /*01dc*/ 	.word	0x000019e0


	//   ....[25]....
        /*01e0*/ 	.word	0x00001a00


	//   ....[26]....
        /*01e4*/ 	.word	0x00001a20


	//   ....[27]....
        /*01e8*/ 	.word	0x00001a40


	//   ....[28]....
        /*01ec*/ 	.word	0x00001a60


	//   ....[29]....
        /*01f0*/ 	.word	0x00001a80


	//   ....[30]....
        /*01f4*/ 	.word	0x00001aa0


	//   ....[31]....
        /*01f8*/ 	.word	0x00001ac0


	//   ....[32]....
        /*01fc*/ 	.word	0x00001af0


	//   ....[33]....
        /*0200*/ 	.word	0x00001b10


	//   ....[34]....
        /*0204*/ 	.word	0x00001b30


	//   ....[35]....
        /*0208*/ 	.word	0x00001b50


	//   ....[36]....
        /*020c*/ 	.word	0x00001b70


	//   ....[37]....
        /*0210*/ 	.word	0x00001b90


	//   ....[38]....
        /*0214*/ 	.word	0x00001ba0


	//   ....[39]....
        /*0218*/ 	.word	0x00001bc0


	//   ....[40]....
        /*021c*/ 	.word	0x00001be0


	//   ....[41]....
        /*0220*/ 	.word	0x00001c00


	//   ....[42]....
        /*0224*/ 	.word	0x00001c20


	//   ....[43]....
        /*0228*/ 	.word	0x00001c40


	//   ....[44]....
        /*022c*/ 	.word	0x00001c60


	//   ....[45]....
        /*0230*/ 	.word	0x00001c80


	//   ....[46]....
        /*0234*/ 	.word	0x00001ca0


	//   ....[47]....
        /*0238*/ 	.word	0x00001cd0


	//   ....[48]....
        /*023c*/ 	.word	0x00001cf0


	//   ....[49]....
        /*0240*/ 	.word	0x00001d10


	//   ....[50]....
        /*0244*/ 	.word	0x00001d30


	//   ....[51]....
        /*0248*/ 	.word	0x00001d50


	//   ....[52]....
        /*024c*/ 	.word	0x00001d80


	//   ....[53]....
        /*0250*/ 	.word	0x00001db0


	//   ....[54]....
        /*0254*/ 	.word	0x00001de0


	//   ....[55]....
        /*0258*/ 	.word	0x00001e00


	//   ....[56]....
        /*025c*/ 	.word	0x00001e20


	//   ....[57]....
        /*0260*/ 	.word	0x00001e40


	//   ....[58]....
        /*0264*/ 	.word	0x00001e60


	//   ....[59]....
        /*0268*/ 	.word	0x00001e80


	//   ....[60]....
        /*026c*/ 	.word	0x00001ea0


	//   ....[61]....
        /*0270*/ 	.word	0x00001ed0


	//   ....[62]....
        /*0274*/ 	.word	0x00001ef0


	//   ....[63]....
        /*0278*/ 	.word	0x00001f10


	//   ....[64]....
        /*027c*/ 	.word	0x00001f30


	//   ....[65]....
        /*0280*/ 	.word	0x00001f50


	//   ....[66]....
        /*0284*/ 	.word	0x00001f70


	//   ....[67]....
        /*0288*/ 	.word	0x00001f80


	//   ....[68]....
        /*028c*/ 	.word	0x00001fa0


	//   ....[69]....
        /*0290*/ 	.word	0x00001fc0


	//   ....[70]....
        /*0294*/ 	.word	0x00001fe0


	//   ....[71]....
        /*0298*/ 	.word	0x00002000


	//   ....[72]....
        /*029c*/ 	.word	0x00002020


	//   ....[73]....
        /*02a0*/ 	.word	0x00002040


	//   ....[74]....
        /*02a4*/ 	.word	0x00002060


	//----- nvinfo : EIATTR_VRC_CTA_INIT_COUNT
	.align		4
.L_253:
        /*02a8*/ 	.byte	0x02, 0x4a
	.zero		1
	.zero		1


	//----- nvinfo : EIATTR_EXIT_INSTR_OFFSETS
	.align		4
        /*02ac*/ 	.byte	0x04, 0x1c
        /*02ae*/ 	.short	(.L_255 - .L_254)


	//   ....[0]....
.L_254:
        /*02b0*/ 	.word	0x00002910


	//----- nvinfo : EIATTR_MAX_THREADS
	.align		4
.L_255:
        /*02b4*/ 	.byte	0x04, 0x05
        /*02b6*/ 	.short	(.L_257 - .L_256)
.L_256:
        /*02b8*/ 	.word	0x00000080
        /*02bc*/ 	.word	0x00000001
        /*02c0*/ 	.word	0x00000001


	//----- nvinfo : EIATTR_CRS_STACK_SIZE
	.align		4
.L_257:
        /*02c4*/ 	.byte	0x04, 0x1e
        /*02c6*/ 	.short	(.L_259 - .L_258)
.L_258:
        /*02c8*/ 	.word	0x00000000


	//----- nvinfo : EIATTR_CBANK_PARAM_SIZE
	.align		4
.L_259:
        /*02cc*/ 	.byte	0x03, 0x19
        /*02ce*/ 	.short	0x0018


	//----- nvinfo : EIATTR_PARAM_CBANK
	.align		4
        /*02d0*/ 	.byte	0x04, 0x0a
        /*02d2*/ 	.short	(.L_261 - .L_260)
	.align		4
.L_260:
        /*02d4*/ 	.word	index@(.nv.constant0._Z30router_gemm_kernel_bf16_outputI13__nv_bfloat16Li128ELi8ELi15ELi384ELi7168EEvPS0_PKT_S4_)
        /*02d8*/ 	.short	0x0380
        /*02da*/ 	.short	0x0018


	//----- nvinfo : EIATTR_SW_WAR
	.align		4
.L_261:
        /*02dc*/ 	.byte	0x04, 0x36
        /*02de*/ 	.short	(.L_263 - .L_262)
.L_262:
        /*02e0*/ 	.word	0x00000008
.L_263:


//--------------------- .nv.info._Z30router_gemm_kernel_bf16_outputI13__nv_bfloat16Li128ELi8ELi14ELi384ELi7168EEvPS0_PKT_S4_ --------------------------
	.section	.nv.info._Z30router_gemm_kernel_bf16_outputI13__nv_bfloat16Li128ELi8ELi14ELi384ELi7168EEvPS0_PKT_S4_,"",@"SHT_CUDA_INFO"
	.sectionflags	@""
	.align	4


	//----- nvinfo : EIATTR_CUDA_API_VERSION
	.align		4
        /*0000*/ 	.byte	0x04, 0x37
        /*0002*/ 	.short	(.L_265 - .L_264)
.L_264:
        /*0004*/ 	.word	0x00000082


	//----- nvinfo : EIATTR_KPARAM_INFO
	.align		4
.L_265:
        /*0008*/ 	.byte	0x04, 0x17
        /*000a*/ 	.short	(.L_267 - .L_266)
.L_266:
        /*000c*/ 	.word	0x00000000
        /*0010*/ 	.short	0x0002
        /*0012*/ 	.short	0x0010
        /*0014*/ 	.byte	0x00, 0xf5, 0x21, 0x00


	//----- nvinfo : EIATTR_KPARAM_INFO
	.align		4
.L_267:
        /*0018*/ 	.byte	0x04, 0x17
        /*001a*/ 	.short	(.L_269 - .L_268)
.L_268:
        /*001c*/ 	.word	0x00000000
        /*0020*/ 	.short	0x0001
        /*0022*/ 	.short	0x0008
        /*0024*/ 	.byte	0x00, 0xf5, 0x21, 0x00


	//----- nvinfo : EIATTR_KPARAM_INFO
	.align		4
.L_269:
        /*0028*/ 	.byte	0x04, 0x17
        /*002a*/ 	.short	(.L_271 - .L_270)
.L_270:
        /*002c*/ 	.word	0x00000000
        /*0030*/ 	.short	0x0000
        /*0032*/ 	.short	0x0000
        /*0034*/ 	.byte	0x00, 0xf5, 0x21, 0x00


	//----- nvinfo : EIATTR_SPARSE_MMA_MASK
	.align		4
.L_271:
        /*0038*/ 	.byte	0x03, 0x50
        /*003a*/ 	.short	0x0000


	//----- nvinfo : EIATTR_MAXREG_COUNT
	.align		4
        /*003c*/ 	.byte	0x03, 0x1b
        /*003e*/ 	.short	0x00ff


	//----- nvinfo : EIATTR_NUM_BARRIERS
	.align		4
        /*0040*/ 	.byte	0x02, 0x4c
        /*0042*/ 	.byte	0x01
	.zero		1


	//----- nvinfo : EIATTR_MERCURY_ISA_VERSION
	.align		4
        /*0044*/ 	.byte	0x03, 0x5f
        /*0046*/ 	.short	0x0101


	//----- nvinfo : EIATTR_COOP_GROUP_MASK_REGIDS
	.align		4
        /*0048*/ 	.byte	0x04, 0x29
        /*004a*/ 	.short	(.L_273 - .L_272)


	//   ....[0]....
.L_272:
        /*004c*/ 	.word	0xffffffff


	//   ....[1]....
        /*0050*/ 	.word	0xffffffff


	//   ....[2]....
        /*0054*/ 	.word	0xffffffff


	//   ....[3]....
        /*0058*/ 	.word	0xffffffff


	//   ....[4]....
        /*005c*/ 	.word	0xffffffff


	//   ....[5]....
        /*0060*/ 	.word	0xffffffff


	//   ....[6]....
        /*0064*/ 	.word	0xffffffff


	//   ....[7]....
        /*0068*/ 	.word	0xffffffff


	//   ....[8]....
        /*006c*/ 	.word	0xffffffff


	//   ....[9]....
        /*0070*/ 	.word	0xffffffff


	//   ....[10]....
        /*0074*/ 	.word	0xffffffff


	//   ....[11]....
        /*0078*/ 	.word	0xffffffff


	//   ....[12]....
        /*007c*/ 	.word	0xffffffff


	//   ....[13]....
        /*0080*/ 	.word	0xffffffff


	//   ....[14]....
        /*0084*/ 	.word	0xffffffff


	//   ....[15]....
        /*0088*/ 	.word	0xffffffff


	//   ....[16]....
        /*008c*/ 	.word	0xffffffff


	//   ....[17]....
        /*0090*/ 	.word	0xffffffff


	//   ....[18]....
        /*0094*/ 	.word	0xffffffff


	//   ....[19]....
        /*0098*/ 	.word	0xffffffff


	//   ....[20]....
        /*009c*/ 	.word	0xffffffff


	//   ....[21]....
        /*00a0*/ 	.word	0xffffffff


	//   ....[22]....
        /*00a4*/ 	.word	0xffffffff


	//   ....[23]....
        /*00a8*/ 	.word	0xffffffff


	//   ....[24]....
        /*00ac*/ 	.word	0xffffffff


	//   ....[25]....
        /*00b0*/ 	.word	0xffffffff


	//   ....[26]....
        /*00b4*/ 	.word	0xffffffff


	//   ....[27]....
        /*00b8*/ 	.word	0xffffffff


	//   ....[28]....
        /*00bc*/ 	.word	0xffffffff


	//   ....[29]....
        /*00c0*/ 	.word	0xffffffff


	//   ....[30]....
        /*00c4*/ 	.word	0xffffffff


	//   ....[31]....
        /*00c8*/ 	.word	0xffffffff


	//   ....[32]....
        /*00cc*/ 	.word	0xffffffff


	//   ....[33]....
        /*00d0*/ 	.word	0xffffffff


	//   ....[34]....
        /*00d4*/ 	.word	0xffffffff


	//   ....[35]....
        /*00d8*/ 	.word	0xffffffff


	//   ....[36]....
        /*00dc*/ 	.word	0xffffffff


	//   ....[37]....
        /*00e0*/ 	.word	0xffffffff


	//   ....[38]....
        /*00e4*/ 	.word	0xffffffff


	//   ....[39]....
        /*00e8*/ 	.word	0xffffffff


	//   ....[40]....
        /*00ec*/ 	.word	0xffffffff


	//   ....[41]....
        /*00f0*/ 	.word	0xffffffff


	//   ....[42]....
        /*00f4*/ 	.word	0xffffffff


	//   ....[43]....
        /*00f8*/ 	.word	0xffffffff


	//   ....[44]....
        /*00fc*/ 	.word	0xffffffff


	//   ....[45]....
        /*0100*/ 	.word	0xffffffff


	//   ....[46]....
        /*0104*/ 	.word	0xffffffff


	//   ....[47]....
        /*0108*/ 	.word	0xffffffff


	//   ....[48]....
        /*010c*/ 	.word	0xffffffff


	//   ....[49]....
        /*0110*/ 	.word	0xffffffff


	//   ....[50]....
        /*0114*/ 	.word	0xffffffff


	//   ....[51]....
        /*0118*/ 	.word	0xffffffff


	//   ....[52]....
        /*011c*/ 	.word	0xffffffff


	//   ....[53]....
        /*0120*/ 	.word	0xffffffff


	//   ....[54]....
        /*0124*/ 	.word	0xffffffff


	//   ....[55]....
        /*0128*/ 	.word	0xffffffff


	//   ....[56]....
        /*012c*/ 	.word	0xffffffff


	//   ....[57]....
        /*0130*/ 	.word	0xffffffff


	//   ....[58]....
        /*0134*/ 	.word	0xffffffff


	//   ....[59]....
        /*0138*/ 	.word	0xffffffff


	//   ....[60]....
        /*013c*/ 	.word	0xffffffff


	//   ....[61]....
        /*0140*/ 	.word	0xffffffff


	//   ....[62]....
        /*0144*/ 	.word	0xffffffff


	//   ....[63]....
        /*0148*/ 	.word	0xffffffff


	//   ....[64]....
        /*014c*/ 	.word	0xffffffff


	//   ....[65]....
        /*0150*/ 	.word	0xffffffff


	//   ....[66]....
        /*0154*/ 	.word	0xffffffff


	//   ....[67]....
        /*0158*/ 	.word	0xffffffff


	//   ....[68]....
        /*015c*/ 	.word	0xffffffff


	//   ....[69]....
        /*0160*/ 	.word	0xffffffff


	//----- nvinfo : EIATTR_COOP_GROUP_INSTR_OFFSETS
	.align		4
.L_273:
        /*0164*/ 	.byte	0x04, 0x28
        /*0166*/ 	.short	(.L_275 - .L_274)


	//   ....[0]....
.L_274:
        /*0168*/ 	.word	0x000015b0


	//   ....[1]....
        /*016c*/ 	.word	0x000015f0


	//   ....[2]....
        /*0170*/ 	.word	0x00001600


	//   ....[3]....
        /*0174*/ 	.word	0x00001610


	//   ....[4]....
        /*0178*/ 	.word	0x00001620


	//   ....[5]....
        /*017c*/ 	.word	0x00001630


	//   ....[6]....
        /*0180*/ 	.word	0x00001640


	//   ....[7]....
        /*0184*/ 	.word	0x00001670


	//   ....[8]....
        /*0188*/ 	.word	0x00001690


	//   ....[9]....
        /*018c*/ 	.word	0x000016b0


	//   ....[10]....
        /*0190*/ 	.word	0x000016d0


	//   ....[11]....
        /*0194*/ 	.word	0x000016f0


	//   ....[12]....
        /*0198*/ 	.word	0x00001710


	//   ....[13]....
        /*019c*/ 	.word	0x00001730


	//   ....[14]....
        /*01a0*/ 	.word	0x00001750


	//   ....[15]....
        /*01a4*/ 	.word	0x00001770


	//   ....[16]....
        /*01a8*/ 	.word	0x000017a0


	//   ....[17]....
        /*01ac*/ 	.word	0x000017c0


	//   ....[18]....
        /*01b0*/ 	.word	0x000017e0


	//   ....[19]....
        /*01b4*/ 	.word	0x00001800


	//   ....[20]....
        /*01b8*/ 	.word	0x00001820


	//   ....[21]....
        /*01bc*/ 	.word	0x00001840


	//   ....[22]....
        /*01c0*/ 	.word	0x00001850


	//   ....[23]....
        /*01c4*/ 	.word	0x00001870


	//   ....[24]....
        /*01c8*/ 	.word	0x00001890


	//   ....[25]....
        /*01cc*/ 	.word	0x000018b0


	//   ....[26]....
        /*01d0*/ 	.word	0x000018d0


	//   ....[27]....
        /*01d4*/ 	.word	0x000018f0


	//   ....[28]....
        /*01d8*/ 	.word	0x00001910


	//   ....[29]....
        /*01dc*/ 	.word	0x00001930


	//   ....[30]....
        /*01e0*/ 	.word	0x00001960


	//   ....[31]....
        /*01e4*/ 	.word	0x00001980


	//   ....[32]....
        /*01e8*/ 	.word	0x000019a0


	//   ....[33]....
        /*01ec*/ 	.word	0x000019c0


	//   ....[34]....
        /*01f0*/ 	.word	0x000019e0


	//   ....[35]....
        /*01f4*/ 	.word	0x00001a00


	//   ....[36]....
        /*01f8*/ 	.word	0x00001a10


	//   ....[37]....
        /*01fc*/ 	.word	0x00001a30


	//   ....[38]....
        /*0200*/ 	.word	0x00001a50


	//   ....[39]....
        /*0204*/ 	.word	0x00001a70


	//   ....[40]....
        /*0208*/ 	.word	0x00001a90


	//   ....[41]....
        /*020c*/ 	.word	0x00001ab0


	//   ....[42]....
        /*0210*/ 	.word	0x00001ad0


	//   ....[43]....
        /*0214*/ 	.word	0x00001af0


	//   ....[44]....
        /*0218*/ 	.word	0x00001b20


	//   ....[45]....
        /*021c*/ 	.word	0x00001b40


	//   ....[46]....
        /*0220*/ 	.word	0x00001b60


	//   ....[47]....
        /*0224*/ 	.word	0x00001b80


	//   ....[48]....
        /*0228*/ 	.word	0x00001ba0


	//   ....[49]....
        /*022c*/ 	.word	0x00001bd0


	//   ....[50]....
        /*0230*/ 	.word	0x00001c00


	//   ....[51]....
        /*0234*/ 	.word	0x00001c30


	//   ....[52]....
        /*0238*/ 	.word	0x00001c50


	//   ....[53]....
        /*023c*/ 	.word	0x00001c70


	//   ....[54]....
        /*0240*/ 	.word	0x00001c90


	//   ....[55]....
        /*0244*/ 	.word	0x00001cb0


	//   ....[56]....
        /*0248*/ 	.word	0x00001cd0


	//   ....[57]....
        /*024c*/ 	.word	0x00001d00


	//   ....[58]....
        /*0250*/ 	.word	0x00001d20


	//   ....[59]....
        /*0254*/ 	.word	0x00001d40


	//   ....[60]....
        /*0258*/ 	.word	0x00001d60


	//   ....[61]....
        /*025c*/ 	.word	0x00001d80


	//   ....[62]....
        /*0260*/ 	.word	0x00001da0


	//   ....[63]....
        /*0264*/ 	.word	0x00001db0


	//   ....[64]....
        /*0268*/ 	.word	0x00001dd0


	//   ....[65]....
        /*026c*/ 	.word	0x00001df0


	//   ....[66]....
        /*0270*/ 	.word	0x00001e10


	//   ....[67]....
        /*0274*/ 	.word	0x00001e30


	//   ....[68]....
        /*0278*/ 	.word	0x00001e50


	//   ....[69]....
        /*027c*/ 	.word	0x00001e70


	//----- nvinfo : EIATTR_VRC_CTA_INIT_COUNT
	.align		4
.L_275:
        /*0280*/ 	.byte	0x02, 0x4a
	.zero		1
	.zero		1


	//----- nvinfo : EIATTR_EXIT_INSTR_OFFSETS
	.align		4
        /*0284*/ 	.byte	0x04, 0x1c
        /*0286*/ 	.short	(.L_277 - .L_276)


	//   ....[0]....
.L_276:
        /*0288*/ 	.word	0x00002690


	//----- nvinfo : EIATTR_MAX_THREADS
	.align		4
.L_277:
        /*028c*/ 	.byte	0x04, 0x05
        /*028e*/ 	.short	(.L_279 - .L_278)
.L_278:
        /*0290*/ 	.word	0x00000080
        /*0294*/ 	.word	0x00000001
        /*0298*/ 	.word	0x00000001


	//----- nvinfo : EIATTR_CRS_STACK_SIZE
	.align		4
.L_279:
        /*029c*/ 	.byte	0x04, 0x1e
        /*029e*/ 	.short	(.L_281 - .L_280)
.L_280:
        /*02a0*/ 	.word	0x00000000


	//----- nvinfo : EIATTR_CBANK_PARAM_SIZE
	.align		4
.L_281:
        /*02a4*/ 	.byte	0x03, 0x19
        /*02a6*/ 	.short	0x0018


	//----- nvinfo : EIATTR_PARAM_CBANK
	.align		4
        /*02a8*/ 	.byte	0x04, 0x0a
        /*02aa*/ 	.short	(.L_283 - .L_282)
	.align		4
.L_282:
        /*02ac*/ 	.word	index@(.nv.constant0._Z30router_gemm_kernel_bf16_outputI13__nv_bfloat16Li128ELi8ELi14ELi384ELi7168EEvPS0_PKT_S4_)
        /*02b0*/ 	.short	0x0380
        /*02b2*/ 	.short	0x0018


	//----- nvinfo : EIATTR_SW_WAR
	.align		4
.L_283:
        /*02b4*/ 	.byte	0x04, 0x36
        /*02b6*/ 	.short	(.L_285 - .L_284)
.L_284:
        /*02b8*/ 	.word	0x00000008
.L_285:


//--------------------- .nv.info._Z30router_gemm_kernel_bf16_outputI13__nv_bfloat16Li128ELi8ELi13ELi384ELi7168EEvPS0_PKT_S4_ --------------------------
	.section	.nv.info._Z30router_gemm_kernel_bf16_outputI13__nv_bfloat16Li128ELi8ELi13ELi384ELi7168EEvPS0_PKT_S4_,"",@"SHT_CUDA_INFO"
	.sectionflags	@""
	.align	4


	//----- nvinfo : EIATTR_CUDA_API_VERSION
	.align		4
        /*0000*/ 	.byte	0x04, 0x37
        /*0002*/ 	.short	(.L_287 - .L_286)
.L_286:
        /*0004*/ 	.word	0x00000082


	//----- nvinfo : EIATTR_KPARAM_INFO
	.align		4
.L_287:
        /*0008*/ 	.byte	0x04, 0x17
        /*000a*/ 	.short	(.L_289 - .L_288)
.L_288:
        /*000c*/ 	.word	0x00000000
        /*0010*/ 	.short	0x0002
        /*0012*/ 	.short	0x0010
        /*0014*/ 	.byte	0x00, 0xf5, 0x21, 0x00


	//----- nvinfo : EIATTR_KPARAM_INFO
	.align		4
.L_289:
        /*0018*/ 	.byte	0x04, 0x17
        /*001a*/ 	.short	(.L_291 - .L_290)
.L_290:
        /*001c*/ 	.word	0x00000000
        /*0020*/ 	.short	0x0001
        /*0022*/ 	.short	0x0008
        /*0024*/ 	.byte	0x00, 0xf5, 0x21, 0x00


	//----- nvinfo : EIATTR_KPARAM_INFO
	.align		4
.L_291:
        /*0028*/ 	.byte	0x04, 0x17
        /*002a*/ 	.short	(.L_293 - .L_292)
.L_292:
        /*002c*/ 	.word	0x00000000
        /*0030*/ 	.short	0x0000
        /*0032*/ 	.short	0x0000
        /*0034*/ 	.byte	0x00, 0xf5, 0x21, 0x00


	//----- nvinfo : EIATTR_SPARSE_MMA_MASK
	.align		4
.L_293:
        /*0038*/ 	.byte	0x03, 0x50
        /*003a*/ 	.short	0x0000


	//----- nvinfo : EIATTR_MAXREG_COUNT
	.align		4
        /*003c*/ 	.byte	0x03, 0x1b
        /*003e*/ 	.short	0x00ff


	//----- nvinfo : EIATTR_NUM_BARRIERS
	.align		4
        /*0040*/ 	.byte	0x02, 0x4c
        /*0042*/ 	.byte	0x01
	.zero		1


	//----- nvinfo : EIATTR_MERCURY_ISA_VERSION
	.align		4
        /*0044*/ 	.byte	0x03, 0x5f
        /*0046*/ 	.short	0x0101


	//----- nvinfo : EIATTR_COOP_GROUP_MASK_REGIDS
	.align		4
        /*0048*/ 	.byte	0x04, 0x29
        /*004a*/ 	.short	(.L_295 - .L_294)


	//   ....[0]....
.L_294:
        /*004c*/ 	.word	0xffffffff


	//   ....[1]....
        /*0050*/ 	.word	0xffffffff


	//   ....[2]....
        /*0054*/ 	.word	0xffffffff


	//   ....[3]....
        /*0058*/ 	.word	0xffffffff


	//   ....[4]....
        /*005c*/ 	.word	0xffffffff


	//   ....[5]....
        /*0060*/ 	.word	0xffffffff


	//   ....[6]....
        /*0064*/ 	.word	0xffffffff


	//   ....[7]....
        /*0068*/ 	.word	0xffffffff


	//   ....[8]....
        /*006c*/ 	.word	0xffffffff


	//   ....[9]....
        /*0070*/ 	.word	0xffffffff


	//   ....[10]....
        /*0074*/ 	.word	0xffffffff


	//   ....[11]....
        /*0078*/ 	.word	0xffffffff


	//   ....[12]....
        /*007c*/ 	.word	0xffffffff


	//   ....[13]....
        /*0080*/ 	.word	0xffffffff


	//   ....[14]....
        /*0084*/ 	.word	0xffffffff


	//   ....[15]....
        /*0088*/ 	.word	0xffffffff


	//   ....[16]....
        /*008c*/ 	.word	0xffffffff


	//   ....[17]....
        /*0090*/ 	.word	0xffffffff


	//   ....[18]....
        /*0094*/ 	.word	0xffffffff


	//   ....[19]....
        /*0098*/ 	.word	0xffffffff


	//   ....[20]....
        /*009c*/ 	.word	0xffffffff


	//   ....[21]....
        /*00a0*/ 	.word	0xffffffff


	//   ....[22]....
        /*00a4*/ 	.word	0xffffffff


	//   ....[23]....
        /*00a8*/ 	.word	0xffffffff


	//   ....[24]....
        /*00ac*/ 	.word	0xffffffff


	//   ....[25]....
        /*00b0*/ 	.word	0xffffffff


	//   ....[26]....
        /*00b4*/ 	.word	0xffffffff


	//   ....[27]....
        /*00b8*/ 	.word	0xffffffff


	//   ....[28]....
        /*00bc*/ 	.word	0xffffffff


	//   ....[29]....
        /*00c0*/ 	.word	0xffffffff


	//   ....[30]....
        /*00c4*/ 	.word	0xffffffff


	//   ....[31]....
        /*00c8*/ 	.word	0xffffffff


	//   ....[32]....
        /*00cc*/ 	.word	0xffffffff


	//   ....[33]....
        /*00d0*/ 	.word	0xffffffff


	//   ....[34]....
        /*00d4*/ 	.word	0xffffffff


	//   ....[35]....
        /*00d8*/ 	.word	0xffffffff


	//   ....[36]....
        /*00dc*/ 	.word	0xffffffff


	//   ....[37]....
        /*00e0*/ 	.word	0xffffffff


	//   ....[38]....
        /*00e4*/ 	.word	0xffffffff


	//   ....[39]....
        /*00e8*/ 	.word	0xffffffff


	//   ....[40]....
        /*00ec*/ 	.word	0xffffffff


	//   ....[41]....
        /*00f0*/ 	.word	0xffffffff


	//   ....[42]....
        /*00f4*/ 	.word	0xffffffff


	//   ....[43]....
        /*00f8*/ 	.word	0xffffffff


	//   ....[44]....
        /*00fc*/ 	.word	0xffffffff


	//   ....[45]....
        /*0100*/ 	.word	0xffffffff


	//   ....[46]....
        /*0104*/ 	.word	0xffffffff


	//   ....[47]....
        /*0108*/ 	.word	0xffffffff


	//   ....[48]....
        /*010c*/ 	.word	0xffffffff


	//   ....[49]....
        /*0110*/ 	.word	0xffffffff


	//   ....[50]....
        /*0114*/ 	.word	0xffffffff


	//   ....[51]....
        /*0118*/ 	.word	0xffffffff


	//   ....[52]....
        /*011c*/ 	.word	0xffffffff


	//   ....[53]....
        /*0120*/ 	.word	0xffffffff


	//   ....[54]....
        /*0124*/ 	.word	0xffffffff


	//   ....[55]....
        /*0128*/ 	.word	0xffffffff


	//   ....[56]....
        /*012c*/ 	.word	0xffffffff


	//   ....[57]....
        /*0130*/ 	.word	0xffffffff


	//   ....[58]....
        /*0134*/ 	.word	0xffffffff


	//   ....[59]....
        /*0138*/ 	.word	0xffffffff


	//   ....[60]....
        /*013c*/ 	.word	0xffffffff


	//   ....[61]....
        /*0140*/ 	.word	0xffffffff


	//   ....[62]....
        /*0144*/ 	.word	0xffffffff


	//   ....[63]....
        /*0148*/ 	.word	0xffffffff


	//   ....[64]....
        /*014c*/ 	.word	0xffffffff


	//----- nvinfo : EIATTR_COOP_GROUP_INSTR_OFFSETS
	.align		4
.L_295:
        /*0150*/ 	.byte	0x04, 0x28
        /*0152*/ 	.short	(.L_297 - .L_296)


	//   ....[0]....
.L_296:
        /*0154*/ 	.word	0x00001470


	//   ....[1]....
        /*0158*/ 	.word	0x000014b0


	//   ....[2]....
        /*015c*/ 	.word	0x000014c0


	//   ....[3]....
        /*0160*/ 	.word	0x000014d0


	//   ....[4]....
        /*0164*/ 	.word	0x000014e0


	//   ....[5]....
        /*0168*/ 	.word	0x000014f0


	//   ....[6]....
        /*016c*/ 	.word	0x00001500


	//   ....[7]....
        /*0170*/ 	.word	0x00001530


	//   ....[8]....
        /*0174*/ 	.word	0x00001550


	//   ....[9]....
        /*0178*/ 	.word	0x00001570


	//   ....[10]....
        /*017c*/ 	.word	0x00001590


	//   ....[11]....
        /*0180*/ 	.word	0x000015b0


	//   ....[12]....
        /*0184*/ 	.word	0x000015d0


	//   ....[13]....
        /*0188*/ 	.word	0x000015f0


	//   ....[14]....
        /*018c*/ 	.word	0x00001610


	//   ....[15]....
        /*0190*/ 	.word	0x00001640


	//   ....[16]....
        /*0194*/ 	.word	0x00001660


	//   ....[17]....
        /*0198*/ 	.word	0x00001680


	//   ....[18]....
        /*019c*/ 	.word	0x000016a0


	//   ....[19]....
        /*01a0*/ 	.word	0x000016c0


	//   ....[20]....
        /*01a4*/ 	.word	0x000016e0


	//   ....[21]....
        /*01a8*/ 	.word	0x000016f0


	//   ....[22]....
        /*01ac*/ 	.word	0x00001710


	//   ....[23]....
        /*01b0*/ 	.word	0x00001730


	//   ....[24]....
        /*01b4*/ 	.word	0x00001750


	//   ....[25]....
        /*01b8*/ 	.word	0x00001770


	//   ....[26]....
        /*01bc*/ 	.word	0x00001790


	//   ....[27]....
        /*01c0*/ 	.word	0x000017b0


	//   ....[28]....
        /*01c4*/ 	.word	0x000017e0


	//   ....[29]....
        /*01c8*/ 	.word	0x00001800


	//   ....[30]....
        /*01cc*/ 	.word	0x00001820


	//   ....[31]....
        /*01d0*/ 	.word	0x00001840


	//   ....[32]....
        /*01d4*/ 	.word	0x00001860


	//   ....[33]....
        /*01d8*/ 	.word	0x00001880


	//   ....[34]....
        /*01dc*/ 	.word	0x00001890


	//   ....[35]....
        /*01e0*/ 	.word	0x000018b0


	//   ....[36]....
        /*01e4*/ 	.word	0x000018d0


	//   ....[37]....
        /*01e8*/ 	.word	0x000018f0


	//   ....[38]....
        /*01ec*/ 	.word	0x00001910


	//   ....[39]....
        /*01f0*/ 	.word	0x00001930


	//   ....[40]....
        /*01f4*/ 	.word	0x00001950


	//   ....[41]....
        /*01f8*/ 	.word	0x00001980


	//   ....[42]....
        /*01fc*/ 	.word	0x000019a0


	//   ....[43]....
        /*0200*/ 	.word	0x000019c0


	//   ....[44]....
        /*0204*/ 	.word	0x000019e0


	//   ....[45]....
        /*0208*/ 	.word	0x00001a00


	//   ....[46]....
        /*020c*/ 	.word	0x00001a30


	//   ....[47]....
        /*0210*/ 	.word	0x00001a60


	//   ....[48]....
        /*0214*/ 	.word	0x00001a90


	//   ....[49]....
        /*0218*/ 	.word	0x00001ab0


	//   ....[50]....
        /*021c*/ 	.word	0x00001ad0


	//   ....[51]....
        /*0220*/ 	.word	0x00001af0


	//   ....[52]....
        /*0224*/ 	.word	0x00001b10


	//   ....[53]....
        /*0228*/ 	.word	0x00001b40


	//   ....[54]....
        /*022c*/ 	.word	0x00001b60


	//   ....[55]....
        /*0230*/ 	.word	0x00001b80


	//   ....[56]....
        /*0234*/ 	.word	0x00001ba0


	//   ....[57]....
        /*0238*/ 	.word	0x00001bc0


	//   ....[58]....
        /*023c*/ 	.word	0x00001be0


	//   ....[59]....
        /*0240*/ 	.word	0x00001bf0


	//   ....[60]....
        /*0244*/ 	.word	0x00001c10


	//   ....[61]....
        /*0248*/ 	.word	0x00001c30


	//   ....[62]....
        /*024c*/ 	.word	0x00001c50


	//   ....[63]....
        /*0250*/ 	.word	0x00001c70


	//   ....[64]....
        /*0254*/ 	.word	0x00001c90


	//----- nvinfo : EIATTR_VRC_CTA_INIT_COUNT
	.align		4
.L_297:
        /*0258*/ 	.byte	0x02, 0x4a
	.zero		1
	.zero		1


	//----- nvinfo : EIATTR_EXIT_INSTR_OFFSETS
	.align		4
        /*025c*/ 	.byte	0x04, 0x1c
        /*025e*/ 	.short	(.L_299 - .L_298)


	//   ....[0]....
.L_298:
        /*0260*/ 	.word	0x00002420


	//----- nvinfo : EIATTR_MAX_THREADS
	.align		4
.L_299:
        /*0264*/ 	.byte	0x04, 0x05
        /*0266*/ 	.short	(.L_301 - .L_300)
.L_300:
        /*0268*/ 	.word	0x00000080
        /*026c*/ 	.word	0x00000001
        /*0270*/ 	.word	0x00000001


	//----- nvinfo : EIATTR_CRS_STACK_SIZE
	.align		4
.L_301:
        /*0274*/ 	.byte	0x04, 0x1e
        /*0276*/ 	.short	(.L_303 - .L_302)
.L_302:
        /*0278*/ 	.word	0x00000000


	//----- nvinfo : EIATTR_CBANK_PARAM_SIZE
	.align		4
.L_303:
        /*027c*/ 	.byte	0x03, 0x19
        /*027e*/ 	.short	0x0018


	//----- nvinfo : EIATTR_PARAM_CBANK
	.align		4
        /*0280*/ 	.byte	0x04, 0x0a
        /*0282*/ 	.short	(.L_305 - .L_304)
	.align		4
.L_304:
        /*0284*/ 	.word	index@(.nv.constant0._Z30router_gemm_kernel_bf16_outputI13__nv_bfloat16Li128ELi8ELi13ELi384ELi7168EEvPS0_PKT_S4_)
        /*0288*/ 	.short	0x0380
        /*028a*/ 	.short	0x0018


	//----- nvinfo : EIATTR_SW_WAR
	.align		4
.L_305:
        /*028c*/ 	.byte	0x04, 0x36
        /*028e*/ 	.short	(.L_307 - .L_306)
.L_306:
        /*0290*/ 	.word	0x00000008
.L_307:


//--------------------- .nv.info._Z30router_gemm_kernel_bf16_outputI13__nv_bfloat16Li128ELi8ELi12ELi384ELi7168EEvPS0_PKT_S4_ --------------------------
	.section	.nv.info._Z30router_gemm_kernel_bf16_outputI13__nv_bfloat16Li128ELi8ELi12ELi384ELi7168EEvPS0_PKT_S4_,"",@"SHT_CUDA_INFO"
	.sectionflags	@""
	.align	4


	//----- nvinfo : EIATTR_CUDA_API_VERSION
	.align		4
        /*0000*/ 	.byte	0x04, 0x37
        /*0002*/ 	.short	(.L_309 - .L_308)
.L_308:
        /*0004*/ 	.word	0x00000082


	//----- nvinfo : EIATTR_KPARAM_INFO
	.align		4
.L_309:
        /*0008*/ 	.byte	0x04, 0x17
        /*000a*/ 	.short	(.L_311 - .L_310)
.L_310:
        /*000c*/ 	.word	0x00000000
        /*0010*/ 	.short	0x0002
        /*0012*/ 	.short	0x0010
        /*0014*/ 	.byte	0x00, 0xf5, 0x21, 0x00


	//----- nvinfo : EIATTR_KPARAM_INFO
	.align		4
.L_311:
        /*0018*/ 	.byte	0x04, 0x17
        /*001a*/ 	.short	(.L_313 - .L_312)
.L_312:
        /*001c*/ 	.word	0x00000000
        /*0020*/ 	.short	0x0001
        /*0022*/ 	.short	0x0008
        /*0024*/ 	.byte	0x00, 0xf5, 0x21, 0x00


	//----- nvinfo : EIATTR_KPARAM_INFO
	.align		4
.L_313:
        /*0028*/ 	.byte	0x04, 0x17
        /*002a*/ 	.short	(.L_315 - .L_314)
.L_314:
        /*002c*/ 	.word	0x00000000
        /*0030*/ 	.short	0x0000
        /*0032*/ 	.short	0x0000
        /*0034*/ 	.byte	0x00, 0xf5, 0x21, 0x00


	//----- nvinfo : EIATTR_SPARSE_MMA_MASK
	.align		4
.L_315:
        /*0038*/ 	.byte	0x03, 0x50
        /*003a*/ 	.short	0x0000


	//----- nvinfo : EIATTR_MAXREG_COUNT
	.align		4
        /*003c*/ 	.byte	0x03, 0x1b
        /*003e*/ 	.short	0x00ff


	//----- nvinfo : EIATTR_NUM_BARRIERS
	.align		4
        /*0040*/ 	.byte	0x02, 0x4c
        /*0042*/ 	.byte	0x01
	.zero		1


	//----- nvinfo : EIATTR_MERCURY_ISA_VERSION
	.align		4
        /*0044*/ 	.byte	0x03, 0x5f
        /*0046*/ 	.short	0x0101


	//----- nvinfo : EIATTR_COOP_GROUP_MASK_REGIDS
	.align		4
        /*0048*/ 	.byte	0x04, 0x29
        /*004a*/ 	.short	(.L_317 - .L_316)


	//   ....[0]....
.L_316:
        /*004c*/ 	.word	0xffffffff


	//   ....[1]....
        /*0050*/ 	.word	0xffffffff


	//   ....[2]....
        /*0054*/ 	.word	0xffffffff


	//   ....[3]....
        /*0058*/ 	.word	0xffffffff


	//   ....[4]....
        /*005c*/ 	.word	0xffffffff


	//   ....[5]....
        /*0060*/ 	.word	0xffffffff


	//   ....[6]....
        /*0064*/ 	.word	0xffffffff


	//   ....[7]....
        /*0068*/ 	.word	0xffffffff


	//   ....[8]....
        /*006c*/ 	.word	0xffffffff


	//   ....[9]....
        /*0070*/ 	.word	0xffffffff


	//   ....[10]....
        /*0074*/ 	.word	0xffffffff


	//   ....[11]....
        /*0078*/ 	.word	0xffffffff


	//   ....[12]....
        /*007c*/ 	.word	0xffffffff


	//   ....[13]....
        /*0080*/ 	.word	0xffffffff


	//   ....[14]....
        /*0084*/ 	.word	0xffffffff


	//   ....[15]....
        /*0088*/ 	.word	0xffffffff


	//   ....[16]....
        /*008c*/ 	.word	0xffffffff


	//   ....[17]....
        /*0090*/ 	.word	0xffffffff


	//   ....[18]....
        /*0094*/ 	.word	0xffffffff


	//   ....[19]....
        /*0098*/ 	.word	0xffffffff


	//   ....[20]....
        /*009c*/ 	.word	0xffffffff


	//   ....[21]....
        /*00a0*/ 	.word	0xffffffff


	//   ....[22]....
        /*00a4*/ 	.word	0xffffffff


	//   ....[23]....
        /*00a8*/ 	.word	0xffffffff


	//   ....[24]....
        /*00ac*/ 	.word	0xffffffff


	//   ....[25]....
        /*00b0*/ 	.word	0xffffffff


	//   ....[26]....
        /*00b4*/ 	.word	0xffffffff


	//   ....[27]....
        /*00b8*/ 	.word	0xffffffff


	//   ....[28]....
        /*00bc*/ 	.word	0xffffffff


	//   ....[29]....
        /*00c0*/ 	.word	0xffffffff


	//   ....[30]....
        /*00c4*/ 	.word	0xffffffff


	//   ....[31]....
        /*00c8*/ 	.word	0xffffffff


	//   ....[32]....
        /*00cc*/ 	.word	0xffffffff


	//   ....[33]....
        /*00d0*/ 	.word	0xffffffff


	//   ....[34]....
        /*00d4*/ 	.word	0xffffffff


	//   ....[35]....
        /*00d8*/ 	.word	0xffffffff


	//   ....[36]....
        /*00dc*/ 	.word	0xffffffff


	//   ....[37]....
        /*00e0*/ 	.word	0xffffffff


	//   ....[38]....
        /*00e4*/ 	.word	0xffffffff


	//   ....[39]....
        /*00e8*/ 	.word	0xffffffff


	//   ....[40]....
        /*00ec*/ 	.word	0xffffffff


	//   ....[41]....
        /*00f0*/ 	.word	0xffffffff


	//   ....[42]....
        /*00f4*/ 	.word	0xffffffff


	//   ....[43]....
        /*00f8*/ 	.word	0xffffffff


	//   ....[44]....
        /*00fc*/ 	.word	0xffffffff


	//   ....[45]....
        /*0100*/ 	.word	0xffffffff


	//   ....[46]....
        /*0104*/ 	.word	0xffffffff


	//   ....[47]....
        /*0108*/ 	.word	0xffffffff


	//   ....[48]....
        /*010c*/ 	.word	0xffffffff


	//   ....[49]....
        /*0110*/ 	.word	0xffffffff


	//   ....[50]....
        /*0114*/ 	.word	0xffffffff


	//   ....[51]....
        /*0118*/ 	.word	0xffffffff


	//   ....[52]....
        /*011c*/ 	.word	0xffffffff


	//   ....[53]....
        /*0120*/ 	.word	0xffffffff


	//   ....[54]....
        /*0124*/ 	.word	0xffffffff


	//   ....[55]....
        /*0128*/ 	.word	0xffffffff


	//   ....[56]....
        /*012c*/ 	.word	0xffffffff


	//   ....[57]....
        /*0130*/ 	.word	0xffffffff


	//   ....[58]....
        /*0134*/ 	.word	0xffffffff


	//   ....[59]....
        /*0138*/ 	.word	0xffffffff


	//----- nvinfo : EIATTR_COOP_GROUP_INSTR_OFFSETS
	.align		4
.L_317:
        /*013c*/ 	.byte	0x04, 0x28
        /*013e*/ 	.short	(.L_319 - .L_318)


	//   ....[0]....
.L_318:
        /*0140*/ 	.word	0x00001310


	//   ....[1]....
        /*0144*/ 	.word	0x00001350


	//   ....[2]....
        /*0148*/ 	.word	0x00001360


	//   ....[3]....
        /*014c*/ 	.word	0x00001370


	//   ....[4]....
        /*0150*/ 	.word	0x00001380


	//   ....[5]....
        /*0154*/ 	.word	0x00001390


	//   ....[6]....
        /*0158*/ 	.word	0x000013a0


	//   ....[7]....
        /*015c*/ 	.word	0x000013d0


	//   ....[8]....
        /*0160*/ 	.word	0x000013f0


	//   ....[9]....
        /*0164*/ 	.word	0x00001410


	//   ....[10]....
        /*0168*/ 	.word	0x00001430


	//   ....[11]....
        /*016c*/ 	.word	0x00001450


	//   ....[12]....
        /*0170*/ 	.word	0x00001470


	//   ....[13]....
        /*0174*/ 	.word	0x00001490


	//   ....[14]....
        /*0178*/ 	.word	0x000014c0


	//   ....[15]....
        /*017c*/ 	.word	0x000014e0


	//   ....[16]....
        /*0180*/ 	.word	0x00001500


	//   ....[17]....
        /*0184*/ 	.word	0x00001520


	//   ....[18]....
        /*0188*/ 	.word	0x00001540


	//   ....[19]....
        /*018c*/ 	.word	0x00001560


	//   ....[20]....
        /*0190*/ 	.word	0x00001570


	//   ....[21]....
        /*0194*/ 	.word	0x00001590


	//   ....[22]....
        /*0198*/ 	.word	0x000015b0


	//   ....[23]....
        /*019c*/ 	.word	0x000015d0


	//   ....[24]....
        /*01a0*/ 	.word	0x000015f0


	//   ....[25]....
        /*01a4*/ 	.word	0x00001610


	//   ....[26]....
        /*01a8*/ 	.word	0x00001640


	//   ....[27]....
        /*01ac*/ 	.word	0x00001660


	//   ....[28]....
        /*01b0*/ 	.word	0x00001680


	//   ....[29]....
        /*01b4*/ 	.word	0x000016a0


	//   ....[30]....
        /*01b8*/ 	.word	0x000016c0


	//   ....[31]....
        /*01bc*/ 	.word	0x000016e0


	//   ....[32]....
        /*01c0*/ 	.word	0x000016f0


	//   ....[33]....
        /*01c4*/ 	.word	0x00001710


	//   ....[34]....
        /*01c8*/ 	.word	0x00001730


	//   ....[35]....
        /*01cc*/ 	.word	0x00001750


	//   ....[36]....
        /*01d0*/ 	.word	0x00001770


	//   ....[37]....
        /*01d4*/ 	.word	0x00001790


	//   ....[38]....
        /*01d8*/ 	.word	0x000017c0


	//   ....[39]....
        /*01dc*/ 	.word	0x000017e0


	//   ....[40]....
        /*01e0*/ 	.word	0x00001800


	//   ....[41]....
        /*01e4*/ 	.word	0x00001820


	//   ....[42]....
        /*01e8*/ 	.word	0x00001840


	//   ....[43]....
        /*01ec*/ 	.word	0x00001870


	//   ....[44]....
        /*01f0*/ 	.word	0x000018a0


	//   ....[45]....
        /*01f4*/ 	.word	0x000018d0


	//   ....[46]....
        /*01f8*/ 	.word	0x000018f0


	//   ....[47]....
        /*01fc*/ 	.word	0x00001910


	//   ....[48]....
        /*0200*/ 	.word	0x00001930


	//   ....[49]....
        /*0204*/ 	.word	0x00001960


	//   ....[50]....
        /*0208*/ 	.word	0x00001980


	//   ....[51]....
        /*020c*/ 	.word	0x000019a0


	//   ....[52]....
        /*0210*/ 	.word	0x000019c0


	//   ....[53]....
        /*0214*/ 	.word	0x000019e0


	//   ....[54]....
        /*0218*/ 	.word	0x00001a00


	//   ....[55]....
        /*021c*/ 	.word	0x00001a10


	//   ....[56]....
        /*0220*/ 	.word	0x00001a30


	//   ....[57]....
        /*0224*/ 	.word	0x00001a50


	//   ....[58]....
        /*0228*/ 	.word	0x00001a70


	//   ....[59]....
        /*022c*/ 	.word	0x00001a90


	//----- nvinfo : EIATTR_VRC_CTA_INIT_COUNT
	.align		4
.L_319:
        /*0230*/ 	.byte	0x02, 0x4a
	.zero		1
	.zero		1


	//----- nvinfo : EIATTR_EXIT_INSTR_OFFSETS
	.align		4
        /*0234*/ 	.byte	0x04, 0x1c
        /*0236*/ 	.short	(.L_321 - .L_320)


	//   ....[0]....
.L_320:
        /*0238*/ 	.word	0x00002190


	//----- nvinfo : EIATTR_MAX_THREADS
	.align		4
.L_321:
        /*023c*/ 	.byte	0x04, 0x05
        /*023e*/ 	.short	(.L_323 - .L_322)
.L_322:
        /*0240*/ 	.word	0x00000080
        /*0244*/ 	.word	0x00000001
        /*0248*/ 	.word	0x00000001


	//----- nvinfo : EIATTR_CRS_STACK_SIZE
	.align		4
.L_323:
        /*024c*/ 	.byte	0x04, 0x1e
        /*024e*/ 	.short	(.L_325 - .L_324)
.L_324:
        /*0250*/ 	.word	0x00000000


	//----- nvinfo : EIATTR_CBANK_PARAM_SIZE
	.align		4
.L_325:
        /*0254*/ 	.byte	0x03, 0x19
        /*0256*/ 	.short	0x0018


	//----- nvinfo : EIATTR_PARAM_CBANK
	.align		4
        /*0258*/ 	.byte	0x04, 0x0a
        /*025a*/ 	.short	(.L_327 - .L_326)
	.align		4
.L_326:
        /*025c*/ 	.word	index@(.nv.constant0._Z30router_gemm_kernel_bf16_outputI13__nv_bfloat16Li128ELi8ELi12ELi384ELi7168EEvPS0_PKT_S4_)
        /*0260*/ 	.short	0x0380
        /*0262*/ 	.short	0x0018


	//----- nvinfo : EIATTR_SW_WAR
	.align		4
.L_327:
        /*0264*/ 	.byte	0x04, 0x36
        /*0266*/ 	.short	(.L_329 - .L_328)
.L_328:
        /*0268*/ 	.word	0x00000008
.L_329:


//--------------------- .nv.info._Z30router_gemm_kernel_bf16_outputI13__nv_bfloat16Li128ELi8ELi11ELi384ELi7168EEvPS0_PKT_S4_ --------------------------
	.section	.nv.info._Z30router_gemm_kernel_bf16_outputI13__nv_bfloat16Li128ELi8ELi11ELi384ELi7168EEvPS0_PKT_S4_,"",@"SHT_CUDA_INFO"
	.sectionflags	@""
	.align	4


	//----- nvinfo : EIATTR_CUDA_API_VERSION
	.align		4
        /*0000*/ 	.byte	0x04, 0x37
        /*0002*/ 	.short	(.L_331 - .L_330)
.L_330:
        /*0004*/ 	.word	0x00000082


	//----- nvinfo : EIATTR_KPARAM_INFO
	.align		4
.L_331:
        /*0008*/ 	.byte	0x04, 0x17
        /*000a*/ 	.short	(.L_333 - .L_332)
.L_332:
        /*000c*/ 	.word	0x00000000
        /*0010*/ 	.short	0x0002
        /*0012*/ 	.short	0x0010
        /*0014*/ 	.byte	0x00, 0xf5, 0x21, 0x00


	//----- nvinfo : EIATTR_KPARAM_INFO
	.align		4
.L_333:
        /*0018*/ 	.byte	0x04, 0x17
        /*001a*/ 	.short	(.L_335 - .L_334)
.L_334:
        /*001c*/ 	.word	0x00000000
        /*0020*/ 	.short	0x0001
        /*0022*/ 	.short	0x0008
        /*0024*/ 	.byte	0x00, 0xf5, 0x21, 0x00


	//----- nvinfo : EIATTR_KPARAM_INFO
	.align		4
.L_335:
        /*0028*/ 	.byte	0x04, 0x17
        /*002a*/ 	.short	(.L_337 - .L_336)
.L_336:
        /*002c*/ 	.word	0x00000000
        /*0030*/ 	.short	0x0000
        /*0032*/ 	.short	0x0000
        /*0034*/ 	.byte	0x00, 0xf5, 0x21, 0x00


	//----- nvinfo : EIATTR_SPARSE_MMA_MASK
	.align		4
.L_337:
        /*0038*/ 	.byte	0x03, 0x50
        /*003a*/ 	.short	0x0000


	//----- nvinfo : EIATTR_MAXREG_COUNT
	.align		4
        /*003c*/ 	.byte	0x03, 0x1b
        /*003e*/ 	.short	0x00ff


	//----- nvinfo : EIATTR_NUM_BARRIERS
	.align		4
        /*0040*/ 	.byte	0x02, 0x4c
        /*0042*/ 	.byte	0x01
	.zero		1


	//----- nvinfo : EIATTR_MERCURY_ISA_VERSION
	.align		4
        /*0044*/ 	.byte	0x03, 0x5f
        /*0046*/ 	.short	0x0101


	//----- nvinfo : EIATTR_COOP_GROUP_MASK_REGIDS
	.align		4
        /*0048*/ 	.byte	0x04, 0x29
        /*004a*/ 	.short	(.L_339 - .L_338)


	//   ....[0]....
.L_338:
        /*004c*/ 	.word	0xffffffff


	//   ....[1]....
        /*0050*/ 	.word	0xffffffff


	//   ....[2]....
        /*0054*/ 	.word	0xffffffff


	//   ....[3]....
        /*0058*/ 	.word	0xffffffff


	//   ....[4]....
        /*005c*/ 	.word	0xffffffff


	//   ....[5]....
        /*0060*/ 	.word	0xffffffff


	//   ....[6]....
        /*0064*/ 	.word	0xffffffff


	//   ....[7]....
        /*0068*/ 	.word	0xffffffff


	//   ....[8]....
        /*006c*/ 	.word	0xffffffff


	//   ....[9]....
        /*0070*/ 	.word	0xffffffff


	//   ....[10]....
        /*0074*/ 	.word	0xffffffff


	//   ....[11]....
        /*0078*/ 	.word	0xffffffff


	//   ....[12]....
        /*007c*/ 	.word	0xffffffff


	//   ....[13]....
        /*0080*/ 	.word	0xffffffff


	//   ....[14]....
        /*0084*/ 	.word	0xffffffff


	//   ....[15]....
        /*0088*/ 	.word	0xffffffff


	//   ....[16]....
        /*008c*/ 	.word	0xffffffff


	//   ....[17]....
        /*0090*/ 	.word	0xffffffff


	//   ....[18]....
        /*0094*/ 	.word	0xffffffff


	//   ....[19]....
        /*0098*/ 	.word	0xffffffff


	//   ....[20]....
        /*009c*/ 	.word	0xffffffff


	//   ....[21]....
        /*00a0*/ 	.word	0xffffffff


	//   ....[22]....
        /*00a4*/ 	.word	0xffffffff


	//   ....[23]....
        /*00a8*/ 	.word	0xffffffff


	//   ....[24]....
        /*00ac*/ 	.word	0xffffffff


	//   ....[25]....
        /*00b0*/ 	.word	0xffffffff


	//   ....[26]....
        /*00b4*/ 	.word	0xffffffff


	//   ....[27]....
        /*00b8*/ 	.word	0xffffffff


	//   ....[28]....
        /*00bc*/ 	.word	0xffffffff


	//   ....[29]....
        /*00c0*/ 	.word	0xffffffff


	//   ....[30]....
        /*00c4*/ 	.word	0xffffffff


	//   ....[31]....
        /*00c8*/ 	.word	0xffffffff


	//   ....[32]....
        /*00cc*/ 	.word	0xffffffff


	//   ....[33]....
        /*00d0*/ 	.word	0xffffffff


	//   ....[34]....
        /*00d4*/ 	.word	0xffffffff


	//   ....[35]....
        /*00d8*/ 	.word	0xffffffff


	//   ....[36]....
        /*00dc*/ 	.word	0xffffffff


	//   ....[37]....
        /*00e0*/ 	.word	0xffffffff


	//   ....[38]....
        /*00e4*/ 	.word	0xffffffff


	//   ....[39]....
        /*00e8*/ 	.word	0xffffffff


	//   ....[40]....
        /*00ec*/ 	.word	0xffffffff


	//   ....[41]....
        /*00f0*/ 	.word	0xffffffff


	//   ....[42]....
        /*00f4*/ 	.word	0xffffffff


	//   ....[43]....
        /*00f8*/ 	.word	0xffffffff


	//   ....[44]....
        /*00fc*/ 	.word	0xffffffff


	//   ....[45]....
        /*0100*/ 	.word	0xffffffff


	//   ....[46]....
        /*0104*/ 	.word	0xffffffff


	//   ....[47]....
        /*0108*/ 	.word	0xffffffff


	//   ....[48]....
        /*010c*/ 	.word	0xffffffff


	//   ....[49]....
        /*0110*/ 	.word	0xffffffff


	//   ....[50]....
        /*0114*/ 	.word	0xffffffff


	//   ....[51]....
        /*0118*/ 	.word	0xffffffff


	//   ....[52]....
        /*011c*/ 	.word	0xffffffff


	//   ....[53]....
        /*0120*/ 	.word	0xffffffff


	//   ....[54]....
        /*0124*/ 	.word	0xffffffff


	//----- nvinfo : EIATTR_COOP_GROUP_INSTR_OFFSETS
	.align		4
.L_339:
        /*0128*/ 	.byte	0x04, 0x28
        /*012a*/ 	.short	(.L_341 - .L_340)


	//   ....[0]....
.L_340:
        /*012c*/ 	.word	0x000011c0


	//   ....[1]....
        /*0130*/ 	.word	0x00001200


	//   ....[2]....
        /*0134*/ 	.word	0x00001210


	//   ....[3]....
        /*0138*/ 	.word	0x00001220


	//   ....[4]....
        /*013c*/ 	.word	0x00001230


	//   ....[5]....
        /*0140*/ 	.word	0x00001240


	//   ....[6]....
        /*0144*/ 	.word	0x00001250


	//   ....[7]....
        /*0148*/ 	.word	0x00001280


	//   ....[8]....
        /*014c*/ 	.word	0x000012a0


	//   ....[9]....
        /*0150*/ 	.word	0x000012c0


	//   ....[10]....
        /*0154*/ 	.word	0x000012e0


	//   ....[11]....
        /*0158*/ 	.word	0x00001300


	//   ....[12]....
        /*015c*/ 	.word	0x00001320


	//   ....[13]....
        /*0160*/ 	.word	0x00001350


	//   ....[14]....
        /*0164*/ 	.word	0x00001370


	//   ....[15]....
        /*0168*/ 	.word	0x00001390


	//   ....[16]....
        /*016c*/ 	.word	0x000013b0


	//   ....[17]....
        /*0170*/ 	.word	0x000013d0


	//   ....[18]....
        /*0174*/ 	.word	0x000013f0


	//   ....[19]....
        /*0178*/ 	.word	0x00001400


	//   ....[20]....
        /*017c*/ 	.word	0x00001420


	//   ....[21]....
        /*0180*/ 	.word	0x00001440


	//   ....[22]....
        /*0184*/ 	.word	0x00001460


	//   ....[23]....
        /*0188*/ 	.word	0x00001480


	//   ....[24]....
        /*018c*/ 	.word	0x000014b0


	//   ....[25]....
        /*0190*/ 	.word	0x000014d0


	//   ....[26]....
        /*0194*/ 	.word	0x000014f0


	//   ....[27]....
        /*0198*/ 	.word	0x00001510


	//   ....[28]....
        /*019c*/ 	.word	0x00001530


	//   ....[29]....
        /*01a0*/ 	.word	0x00001550


	//   ....[30]....
        /*01a4*/ 	.word	0x00001560


	//   ....[31]....
        /*01a8*/ 	.word	0x00001580


	//   ....[32]....
        /*01ac*/ 	.word	0x000015a0


	//   ....[33]....
        /*01b0*/ 	.word	0x000015c0


	//   ....[34]....
        /*01b4*/ 	.word	0x000015e0


	//   ....[35]....
        /*01b8*/ 	.word	0x00001610


	//   ....[36]....
        /*01bc*/ 	.word	0x00001630


	//   ....[37]....
        /*01c0*/ 	.word	0x00001650


	//   ....[38]....
        /*01c4*/ 	.word	0x00001670


	//   ....[39]....
        /*01c8*/ 	.word	0x00001690


	//   ....[40]....
        /*01cc*/ 	.word	0x000016c0


	//   ....[41]....
        /*01d0*/ 	.word	0x000016f0


	//   ....[42]....
        /*01d4*/ 	.word	0x00001720


	//   ....[43]....
        /*01d8*/ 	.word	0x00001740


	//   ....[44]....
        /*01dc*/ 	.word	0x00001760


	//   ....[45]....
        /*01e0*/ 	.word	0x00001790


	//   ....[46]....
        /*01e4*/ 	.word	0x000017b0


	//   ....[47]....
        /*01e8*/ 	.word	0x000017d0


	//   ....[48]....
        /*01ec*/ 	.word	0x000017f0


	//   ....[49]....
        /*01f0*/ 	.word	0x00001810


	//   ....[50]....
        /*01f4*/ 	.word	0x00001830


	//   ....[51]....
        /*01f8*/ 	.word	0x00001840


	//   ....[52]....
        /*01fc*/ 	.word	0x00001860


	//   ....[53]....
        /*0200*/ 	.word	0x00001880


	//   ....[54]....
        /*0204*/ 	.word	0x000018a0


	//----- nvinfo : EIATTR_VRC_CTA_INIT_COUNT
	.align		4
.L_341:
        /*0208*/ 	.byte	0x02, 0x4a
	.zero		1
	.zero		1


	//----- nvinfo : EIATTR_EXIT_INSTR_OFFSETS
	.align		4
        /*020c*/ 	.byte	0x04, 0x1c
        /*020e*/ 	.short	(.L_343 - .L_342)


	//   ....[0]....
.L_342:
        /*0210*/ 	.word	0x00001f10


	//----- nvinfo : EIATTR_MAX_THREADS
	.align		4
.L_343:
        /*0214*/ 	.byte	0x04, 0x05
        /*0216*/ 	.short	(.L_345 - .L_344)
.L_344:
        /*0218*/ 	.word	0x00000080
        /*021c*/ 	.word	0x00000001
        /*0220*/ 	.word	0x00000001


	//----- nvinfo : EIATTR_CRS_STACK_SIZE
	.align		4
.L_345:
        /*0224*/ 	.byte	0x04, 0x1e
        /*0226*/ 	.short	(.L_347 - .L_346)
.L_346:
        /*0228*/ 	.word	0x00000000


	//----- nvinfo : EIATTR_CBANK_PARAM_SIZE
	.align		4
.L_347:
        /*022c*/ 	.byte	0x03, 0x19
        /*022e*/ 	.short	0x0018


	//----- nvinfo : EIATTR_PARAM_CBANK
	.align		4
        /*0230*/ 	.byte	0x04, 0x0a
        /*0232*/ 	.short	(.L_349 - .L_348)
	.align		4
.L_348:
        /*0234*/ 	.word	index@(.nv.constant0._Z30router_gemm_kernel_bf16_outputI13__nv_bfloat16Li128ELi8ELi11ELi384ELi7168EEvPS0_PKT_S4_)
        /*0238*/ 	.short	0x0380
        /*023a*/ 	.short	0x0018


	//----- nvinfo : EIATTR_SW_WAR
	.align		4
.L_349:
        /*023c*/ 	.byte	0x04, 0x36
        /*023e*/ 	.short	(.L_351 - .L_350)
.L_350:
        /*0240*/ 	.word	0x00000008
.L_351:


//--------------------- .nv.info._Z30router_gemm_kernel_bf16_outputI13__nv_bfloat16Li128ELi8ELi10ELi384ELi7168EEvPS0_PKT_S4_ --------------------------
	.section	.nv.info._Z30router_gemm_kernel_bf16_outputI13__nv_bfloat16Li128ELi8ELi10ELi384ELi7168EEvPS0_PKT_S4_,"",@"SHT_CUDA_INFO"
	.sectionflags	@""
	.align	4


	//----- nvinfo : EIATTR_CUDA_API_VERSION
	.align		4
        /*0000*/ 	.byte	0x04, 0x37
        /*0002*/ 	.short	(.L_353 - .L_352)
.L_352:
        /*0004*/ 	.word	0x00000082


	//----- nvinfo : EIATTR_KPARAM_INFO
	.align		4
.L_353:
        /*0008*/ 	.byte	0x04, 0x17
        /*000a*/ 	.short	(.L_355 - .L_354)
.L_354:
        /*000c*/ 	.word	0x00000000
        /*0010*/ 	.short	0x0002
        /*0012*/ 	.short	0x0010
        /*0014*/ 	.byte	0x00, 0xf5, 0x21, 0x00


	//----- nvinfo : EIATTR_KPARAM_INFO
	.align		4
.L_355:
        /*0018*/ 	.byte	0x04, 0x17
        /*001a*/ 	.short	(.L_357 - .L_356)
.L_356:
        /*001c*/ 	.word	0x00000000
        /*0020*/ 	.short	0x0001
        /*0022*/ 	.short	0x0008
        /*0024*/ 	.byte	0x00, 0xf5, 0x21, 0x00


	//----- nvinfo : EIATTR_KPARAM_INFO
	.align		4
.L_357:
        /*0028*/ 	.byte	0x04, 0x17
        /*002a*/ 	.short	(.L_359 - .L_358)
.L_358:
        /*002c*/ 	.word	0x00000000
        /*0030*/ 	.short	0x0000
        /*0032*/ 	.short	0x0000
        /*0034*/ 	.byte	0x00, 0xf5, 0x21, 0x00


	//----- nvinfo : EIATTR_SPARSE_MMA_MASK
	.align		4
.L_359:
        /*0038*/ 	.byte	0x03, 0x50
        /*003a*/ 	.short	0x0000


	//----- nvinfo : EIATTR_MAXREG_COUNT
	.align		4
        /*003c*/ 	.byte	0x03, 0x1b
        /*003e*/ 	.short	0x00ff


	//----- nvinfo : EIATTR_NUM_BARRIERS
	.align		4
        /*0040*/ 	.byte	0x02, 0x4c
        /*0042*/ 	.byte	0x01
	.zero		1


	//----- nvinfo : EIATTR_MERCURY_ISA_VERSION
	.align		4
        /*0044*/ 	.byte	0x03, 0x5f
        /*0046*/ 	.short	0x0101


	//----- nvinfo : EIATTR_COOP_GROUP_MASK_REGIDS
	.align		4
        /*0048*/ 	.byte	0x04, 0x29
        /*004a*/ 	.short	(.L_361 - .L_360)


	//   ....[0]....
.L_360:
        /*004c*/ 	.word	0xffffffff


	//   ....[1]....
        /*0050*/ 	.word	0xffffffff


	//   ....[2]....
        /*0054*/ 	.word	0xffffffff


	//   ....[3]....
        /*0058*/ 	.word	0xffffffff


	//   ....[4]....
        /*005c*/ 	.word	0xffffffff


	//   ....[5]....
        /*0060*/ 	.word	0xffffffff


	//   ....[6]....
        /*0064*/ 	.word	0xffffffff


	//   ....[7]....
        /*0068*/ 	.word	0xffffffff


	//   ....[8]....
        /*006c*/ 	.word	0xffffffff


	//   ....[9]....
        /*0070*/ 	.word	0xffffffff


	//   ....[10]....
        /*0074*/ 	.word	0xffffffff


	//   ....[11]....
        /*0078*/ 	.word	0xffffffff


	//   ....[12]....
        /*007c*/ 	.word	0xffffffff


	//   ....[13]....
        /*0080*/ 	.word	0xffffffff


	//   ....[14]....
        /*0084*/ 	.word	0xffffffff


	//   ....[15]....
        /*0088*/ 	.word	0xffffffff


	//   ....[16]....
        /*008c*/ 	.word	0xffffffff


	//   ....[17]....
        /*0090*/ 	.word	0xffffffff


	//   ....[18]....
        /*0094*/ 	.word	0xffffffff


	//   ....[19]....
        /*0098*/ 	.word	0xffffffff


	//   ....[20]....
        /*009c*/ 	.word	0xffffffff


	//   ....[21]....
        /*00a0*/ 	.word	0xffffffff


	//   ....[22]....
        /*00a4*/ 	.word	0xffffffff


	//   ....[23]....
        /*00a8*/ 	.word	0xffffffff


	//   ....[24]....
        /*00ac*/ 	.word	0xffffffff


	//   ....[25]....
        /*00b0*/ 	.word	0xffffffff


	//   ....[26]....
        /*00b4*/ 	.word	0xffffffff


	//   ....[27]....
        /*00b8*/ 	.word	0xffffffff


	//   ....[28]....
        /*00bc*/ 	.word	0xffffffff


	//   ....[29]....
        /*00c0*/ 	.word	0xffffffff


	//   ....[30]....
        /*00c4*/ 	.word	0xffffffff


	//   ....[31]....
        /*00c8*/ 	.word	0xffffffff


	//   ....[32]....
        /*00cc*/ 	.word	0xffffffff


	//   ....[33]....
        /*00d0*/ 	.word	0xffffffff


	//   ....[34]....
        /*00d4*/ 	.word	0xffffffff


	//   ....[35]....
        /*00d8*/ 	.word	0xffffffff


	//   ....[36]....
        /*00dc*/ 	.word	0xffffffff


	//   ....[37]....
        /*00e0*/ 	.word	0xffffffff


	//   ....[38]....
        /*00e4*/ 	.word	0xffffffff


	//   ....[39]....
        /*00e8*/ 	.word	0xffffffff


	//   ....[40]....
        /*00ec*/ 	.word	0xffffffff


	//   ....[41]....
        /*00f0*/ 	.word	0xffffffff


	//   ....[42]....
        /*00f4*/ 	.word	0xffffffff


	//   ....[43]....
        /*00f8*/ 	.word	0xffffffff


	//   ....[44]....
        /*00fc*/ 	.word	0xffffffff


	//   ....[45]....
        /*0100*/ 	.word	0xffffffff


	//   ....[46]....
        /*0104*/ 	.word	0xffffffff


	//   ....[47]....
        /*0108*/ 	.word	0xffffffff


	//   ....[48]....
        /*010c*/ 	.word	0xffffffff


	//   ....[49]....
        /*0110*/ 	.word	0xffffffff


	//----- nvinfo : EIATTR_COOP_GROUP_INSTR_OFFSETS
	.align		4
.L_361:
        /*0114*/ 	.byte	0x04, 0x28
        /*0116*/ 	.short	(.L_363 - .L_362)


	//   ....[0]....
.L_362:
        /*0118*/ 	.word	0x00001050


	//   ....[1]....
        /*011c*/ 	.word	0x00001090


	//   ....[2]....
        /*0120*/ 	.word	0x000010a0


	//   ....[3]....
        /*0124*/ 	.word	0x000010b0


	//   ....[4]....
        /*0128*/ 	.word	0x000010c0


	//   ....[5]....
        /*012c*/ 	.word	0x000010d0


	//   ....[6]....
        /*0130*/ 	.word	0x000010e0


	//   ....[7]....
        /*0134*/ 	.word	0x00001110


	//   ....[8]....
        /*0138*/ 	.word	0x00001130


	//   ....[9]....
        /*013c*/ 	.word	0x00001150


	//   ....[10]....
        /*0140*/ 	.word	0x00001170


	//   ....[11]....
        /*0144*/ 	.word	0x000011a0


	//   ....[12]....
        /*0148*/ 	.word	0x000011c0


	//   ....[13]....
        /*014c*/ 	.word	0x000011e0


	//   ....[14]....
        /*0150*/ 	.word	0x00001200


	//   ....[15]....
        /*0154*/ 	.word	0x00001220


	//   ....[16]....
        /*0158*/ 	.word	0x00001240


	//   ....[17]....
        /*015c*/ 	.word	0x00001250


	//   ....[18]....
        /*0160*/ 	.word	0x00001270


	//   ....[19]....
        /*0164*/ 	.word	0x00001290


	//   ....[20]....
        /*0168*/ 	.word	0x000012b0


	//   ....[21]....
        /*016c*/ 	.word	0x000012e0


	//   ....[22]....
        /*0170*/ 	.word	0x00001300


	//   ....[23]....
        /*0174*/ 	.word	0x00001320


	//   ....[24]....
        /*0178*/ 	.word	0x00001340


	//   ....[25]....
        /*017c*/ 	.word	0x00001360


	//   ....[26]....
        /*0180*/ 	.word	0x00001380


	//   ....[27]....
        /*0184*/ 	.word	0x00001390


	//   ....[28]....
        /*0188*/ 	.word	0x000013b0


	//   ....[29]....
        /*018c*/ 	.word	0x000013d0


	//   ....[30]....
        /*0190*/ 	.word	0x000013f0


	//   ....[31]....
        /*0194*/ 	.word	0x00001420


	//   ....[32]....
        /*0198*/ 	.word	0x00001440


	//   ....[33]....
        /*019c*/ 	.word	0x00001460


	//   ....[34]....
        /*01a0*/ 	.word	0x00001480


	//   ....[35]....
        /*01a4*/ 	.word	0x000014a0


	//   ....[36]....
        /*01a8*/ 	.word	0x000014c0


	//   ....[37]....
        /*01ac*/ 	.word	0x000014e0


	//   ....[38]....
        /*01b0*/ 	.word	0x00001510


	//   ....[39]....
        /*01b4*/ 	.word	0x00001540


	//   ....[40]....
        /*01b8*/ 	.word	0x00001570


	//   ....[41]....
        /*01bc*/ 	.word	0x000015a0


	//   ....[42]....
        /*01c0*/ 	.word	0x000015c0


	//   ....[43]....
        /*01c4*/ 	.word	0x000015e0


	//   ....[44]....
        /*01c8*/ 	.word	0x00001600


	//   ....[45]....
        /*01cc*/ 	.word	0x00001620


	//   ....[46]....
        /*01d0*/ 	.word	0x00001640


	//   ....[47]....
        /*01d4*/ 	.word	0x00001650


	//   ....[48]....
        /*01d8*/ 	.word	0x00001670


	//   ....[49]....
        /*01dc*/ 	.word	0x00001690


	//----- nvinfo : EIATTR_VRC_CTA_INIT_COUNT
	.align		4
.L_363:
        /*01e0*/ 	.byte	0x02, 0x4a
	.zero		1
	.zero		1


	//----- nvinfo : EIATTR_EXIT_INSTR_OFFSETS
	.align		4
        /*01e4*/ 	.byte	0x04, 0x1c
        /*01e6*/ 	.short	(.L_365 - .L_364)


	//   ....[0]....
.L_364:
        /*01e8*/ 	.word	0x00001c80


	//----- nvinfo : EIATTR_MAX_THREADS
	.align		4
.L_365:
        /*01ec*/ 	.byte	0x04, 0x05
        /*01ee*/ 	.short	(.L_367 - .L_366)
.L_366:
        /*01f0*/ 	.word	0x00000080
        /*01f4*/ 	.word	0x00000001
        /*01f8*/ 	.word	0x00000001


	//----- nvinfo : EIATTR_CRS_STACK_SIZE
	.align		4
.L_367:
        /*01fc*/ 	.byte	0x04, 0x1e
        /*01fe*/ 	.short	(.L_369 - .L_368)
.L_368:
        /*0200*/ 	.word	0x00000000


	//----- nvinfo : EIATTR_CBANK_PARAM_SIZE
	.align		4
.L_369:
        /*0204*/ 	.byte	0x03, 0x19
        /*0206*/ 	.short	0x0018


	//----- nvinfo : EIATTR_PARAM_CBANK
	.align		4
        /*0208*/ 	.byte	0x04, 0x0a
        /*020a*/ 	.short	(.L_371 - .L_370)
	.align		4
.L_370:
        /*020c*/ 	.word	index@(.nv.constant0._Z30router_gemm_kernel_bf16_outputI13__nv_bfloat16Li128ELi8ELi10ELi384ELi7168EEvPS0_PKT_S4_)
        /*0210*/ 	.short	0x0380
        /*0212*/ 	.short	0x0018


	//----- nvinfo : EIATTR_SW_WAR
	.align		4
.L_371:
        /*0214*/ 	.byte	0x04, 0x36
        /*0216*/ 	.short	(.L_373 - .L_372)
.L_372:
        /*0218*/ 	.word	0x00000008
.L_373:


//--------------------- .nv.info._Z30router_gemm_kernel_bf16_outputI13__nv_bfloat16Li128ELi8ELi9ELi384ELi7168EEvPS0_PKT_S4_ --------------------------
	.section	.nv.info._Z30router_gemm_kernel_bf16_outputI13__nv_bfloat16Li128ELi8ELi9ELi384ELi7168EEvPS0_PKT_S4_,"",@"SHT_CUDA_INFO"
	.sectionflags	@""
	.align	4


	//----- nvinfo : EIATTR_CUDA_API_VERSION
	.align		4
        /*0000*/ 	.byte	0x04, 0x37
        /*0002*/ 	.short	(.L_375 - .L_374)
.L_374:
        /*0004*/ 	.word	0x00000082


	//----- nvinfo : EIATTR_KPARAM_INFO
	.align		4
.L_375:
        /*0008*/ 	.byte	0x04, 0x17
        /*000a*/ 	.short	(.L_377 - .L_376)
.L_376:
        /*000c*/ 	.word	0x00000000
        /*0010*/ 	.short	0x0002
        /*0012*/ 	.short	0x0010
        /*0014*/ 	.byte	0x00, 0xf5, 0x21, 0x00


	//----- nvinfo : EIATTR_KPARAM_INFO
	.align		4
.L_377:
        /*0018*/ 	.byte	0x04, 0x17
        /*001a*/ 	.short	(.L_379 - .L_378)
.L_378:
        /*001c*/ 	.word	0x00000000
        /*0020*/ 	.short	0x0001
        /*0022*/ 	.short	0x0008
        /*0024*/ 	.byte	0x00, 0xf5, 0x21, 0x00


	//----- nvinfo : EIATTR_KPARAM_INFO
	.align		4
.L_379:
        /*0028*/ 	.byte	0x04, 0x17
        /*002a*/ 	.short	(.L_381 - .L_380)
.L_380:
        /*002c*/ 	.word	0x00000000
        /*0030*/ 	.short	0x0000
        /*0032*/ 	.short	0x0000
        /*0034*/ 	.byte	0x00, 0xf5, 0x21, 0x00


	//----- nvinfo : EIATTR_SPARSE_MMA_MASK
	.align		4
.L_381:
        /*0038*/ 	.byte	0x03, 0x50
        /*003a*/ 	.short	0x0000


	//----- nvinfo : EIATTR_MAXREG_COUNT
	.align		4
        /*003c*/ 	.byte	0x03, 0x1b
        /*003e*/ 	.short	0x00ff


	//----- nvinfo : EIATTR_NUM_BARRIERS
	.align		4
        /*0040*/ 	.byte	0x02, 0x4c
        /*0042*/ 	.byte	0x01
	.zero		1


	//----- nvinfo : EIATTR_MERCURY_ISA_VERSION
	.align		4
        /*0044*/ 	.byte	0x03, 0x5f
        /*0046*/ 	.short	0x0101


	//----- nvinfo : EIATTR_COOP_GROUP_MASK_REGIDS
	.align		4
        /*0048*/ 	.byte	0x04, 0x29
        /*004a*/ 	.short	(.L_383 - .L_382)


	//   ....[0]....
.L_382:
        /*004c*/ 	.word	0xffffffff


	//   ....[1]....
        /*0050*/ 	.word	0xffffffff


	//   ....[2]....
        /*0054*/ 	.word	0xffffffff


	//   ....[3]....
        /*0058*/ 	.word	0xffffffff


	//   ....[4]....
        /*005c*/ 	.word	0xffffffff


	//   ....[5]....
        /*0060*/ 	.word	0xffffffff


	//   ....[6]....
        /*0064*/ 	.word	0xffffffff


	//   ....[7]....
        /*0068*/ 	.word	0xffffffff


	//   ....[8]....
        /*006c*/ 	.word	0xffffffff


	//   ....[9]....
        /*0070*/ 	.word	0xffffffff


	//   ....[10]....
        /*0074*/ 	.word	0xffffffff


	//   ....[11]....
        /*0078*/ 	.word	0xffffffff


	//   ....[12]....
        /*007c*/ 	.word	0xffffffff


	//   ....[13]....
        /*0080*/ 	.word	0xffffffff


	//   ....[14]....
        /*0084*/ 	.word	0xffffffff


	//   ....[15]....
        /*0088*/ 	.word	0xffffffff


	//   ....[16]....
        /*008c*/ 	.word	0xffffffff


	//   ....[17]....
        /*0090*/ 	.word	0xffffffff


	//   ....[18]....
        /*0094*/ 	.word	0xffffffff


	//   ....[19]....
        /*0098*/ 	.word	0xffffffff


	//   ....[20]....
        /*009c*/ 	.word	0xffffffff


	//   ....[21]....
        /*00a0*/ 	.word	0xffffffff


	//   ....[22]....
        /*00a4*/ 	.word	0xffffffff


	//   ....[23]....
        /*00a8*/ 	.word	0xffffffff


	//   ....[24]....
        /*00ac*/ 	.word	0xffffffff


	//   ....[25]....
        /*00b0*/ 	.word	0xffffffff


	//   ....[26]....
        /*00b4*/ 	.word	0xffffffff


	//   ....[27]....
        /*00b8*/ 	.word	0xffffffff


	//   ....[28]....
        /*00bc*/ 	.word	0xffffffff


	//   ....[29]....
        /*00c0*/ 	.word	0xffffffff


	//   ....[30]....
        /*00c4*/ 	.word	0xffffffff


	//   ....[31]....
        /*00c8*/ 	.word	0xffffffff


	//   ....[32]....
        /*00cc*/ 	.word	0xffffffff


	//   ....[33]....
        /*00d0*/ 	.word	0xffffffff


	//   ....[34]....
        /*00d4*/ 	.word	0xffffffff


	//   ....[35]....
        /*00d8*/ 	.word	0xffffffff


	//   ....[36]....
        /*00dc*/ 	.word	0xffffffff


	//   ....[37]....
        /*00e0*/ 	.word	0xffffffff


	//   ....[38]....
        /*00e4*/ 	.word	0xffffffff


	//   ....[39]....
        /*00e8*/ 	.word	0xffffffff


	//   ....[40]....
        /*00ec*/ 	.word	0xffffffff


	//   ....[41]....
        /*00f0*/ 	.word	0xffffffff


	//   ....[42]....
        /*00f4*/ 	.word	0xffffffff


	//   ....[43]....
        /*00f8*/ 	.word	0xffffffff


	//   ....[44]....
        /*00fc*/ 	.word	0xffffffff


	//----- nvinfo : EIATTR_COOP_GROUP_INSTR_OFFSETS
	.align		4
.L_383:
        /*0100*/ 	.byte	0x04, 0x28
        /*0102*/ 	.short	(.L_385 - .L_384)


	//   ....[0]....
.L_384:
        /*0104*/ 	.word	0x00000f10


	//   ....[1]....
        /*0108*/ 	.word	0x00000f50


	//   ....[2]....
        /*010c*/ 	.word	0x00000f60


	//   ....[3]....
        /*0110*/ 	.word	0x00000f70


	//   ....[4]....
        /*0114*/ 	.word	0x00000f80


	//   ....[5]....
        /*0118*/ 	.word	0x00000f90


	//   ....[6]....
        /*011c*/ 	.word	0x00000fa0


	//   ....[7]....
        /*0120*/ 	.word	0x00000fd0


	//   ....[8]....
        /*0124*/ 	.word	0x00000ff0


	//   ....[9]....
        /*0128*/ 	.word	0x00001010


	//   ....[10]....
        /*012c*/ 	.word	0x00001040


	//   ....[11]....
        /*0130*/ 	.word	0x00001060


	//   ....[12]....
        /*0134*/ 	.word	0x00001080


	//   ....[13]....
        /*0138*/ 	.word	0x000010a0


	//   ....[14]....
        /*013c*/ 	.word	0x000010c0


	//   ....[15]....
        /*0140*/ 	.word	0x000010e0


	//   ....[16]....
        /*0144*/ 	.word	0x000010f0


	//   ....[17]....
        /*0148*/ 	.word	0x00001110


	//   ....[18]....
        /*014c*/ 	.word	0x00001130


	//   ....[19]....
        /*0150*/ 	.word	0x00001160


	//   ....[20]....
        /*0154*/ 	.word	0x00001180


	//   ....[21]....
        /*0158*/ 	.word	0x000011a0


	//   ....[22]....
        /*015c*/ 	.word	0x000011c0


	//   ....[23]....
        /*0160*/ 	.word	0x000011e0


	//   ....[24]....
        /*0164*/ 	.word	0x00001200


	//   ....[25]....
        /*0168*/ 	.word	0x00001210


	//   ....[26]....
        /*016c*/ 	.word	0x00001230


	//   ....[27]....
        /*0170*/ 	.word	0x00001250


	//   ....[28]....
        /*0174*/ 	.word	0x00001280


	//   ....[29]....
        /*0178*/ 	.word	0x000012a0


	//   ....[30]....
        /*017c*/ 	.word	0x000012c0


	//   ....[31]....
        /*0180*/ 	.word	0x000012e0


	//   ....[32]....
        /*0184*/ 	.word	0x00001300


	//   ....[33]....
        /*0188*/ 	.word	0x00001320


	//   ....[34]....
        /*018c*/ 	.word	0x00001340


	//   ....[35]....
        /*0190*/ 	.word	0x00001370


	//   ....[36]....
        /*0194*/ 	.word	0x000013a0


	//   ....[37]....
        /*0198*/ 	.word	0x000013e0


	//   ....[38]....
        /*019c*/ 	.word	0x00001400


	//   ....[39]....
        /*01a0*/ 	.word	0x00001420


	//   ....[40]....
        /*01a4*/ 	.word	0x00001440


	//   ....[41]....
        /*01a8*/ 	.word	0x00001460


	//   ....[42]....
        /*01ac*/ 	.word	0x00001480


	//   ....[43]....
        /*01b0*/ 	.word	0x00001490


	//   ....[44]....
        /*01b4*/ 	.word	0x000014b0


	//----- nvinfo : EIATTR_VRC_CTA_INIT_COUNT
	.align		4
.L_385:
        /*01b8*/ 	.byte	0x02, 0x4a
	.zero		1
	.zero		1


	//----- nvinfo : EIATTR_EXIT_INSTR_OFFSETS
	.align		4
        /*01bc*/ 	.byte	0x04, 0x1c
        /*01be*/ 	.short	(.L_387 - .L_386)


	//   ....[0]....
.L_386:
        /*01c0*/ 	.word	0x00001a20


	//----- nvinfo : EIATTR_MAX_THREADS
	.align		4
.L_387:
        /*01c4*/ 	.byte	0x04, 0x05
        /*01c6*/ 	.short	(.L_389 - .L_388)
.L_388:
        /*01c8*/ 	.word	0x00000080
        /*01cc*/ 	.word	0x00000001
        /*01d0*/ 	.word	0x00000001


	//----- nvinfo : EIATTR_CRS_STACK_SIZE
	.align		4
.L_389:
        /*01d4*/ 	.byte	0x04, 0x1e
        /*01d6*/ 	.short	(.L_391 - .L_390)
.L_390:
        /*01d8*/ 	.word	0x00000000


	//----- nvinfo : EIATTR_CBANK_PARAM_SIZE
	.align		4
.L_391:
        /*01dc*/ 	.byte	0x03, 0x19
        /*01de*/ 	.short	0x0018


	//----- nvinfo : EIATTR_PARAM_CBANK
	.align		4
        /*01e0*/ 	.byte	0x04, 0x0a
        /*01e2*/ 	.short	(.L_393 - .L_392)
	.align		4
.L_392:
        /*01e4*/ 	.word	index@(.nv.constant0._Z30router_gemm_kernel_bf16_outputI13__nv_bfloat16Li128ELi8ELi9ELi384ELi7168EEvPS0_PKT_S4_)
        /*01e8*/ 	.short	0x0380
        /*01ea*/ 	.short	0x0018


	//----- nvinfo : EIATTR_SW_WAR
	.align		4
.L_393:
        /*01ec*/ 	.byte	0x04, 0x36
        /*01ee*/ 	.short	(.L_395 - .L_394)
.L_394:
        /*01f0*/ 	.word	0x00000008
.L_395:


//--------------------- .nv.info._Z30router_gemm_kernel_bf16_outputI13__nv_bfloat16Li128ELi8ELi8ELi384ELi7168EEvPS0_PKT_S4_ --------------------------
	.section	.nv.info._Z30router_gemm_kernel_bf16_outputI13__nv_bfloat16Li128ELi8ELi8ELi384ELi7168EEvPS0_PKT_S4_,"",@"SHT_CUDA_INFO"
	.sectionflags	@""
	.align	4


	//----- nvinfo : EIATTR_CUDA_API_VERSION
	.align		4
        /*0000*/ 	.byte	0x04, 0x37
        /*0002*/ 	.short	(.L_397 - .L_396)
.L_396:
        /*0004*/ 	.word	0x00000082


	//----- nvinfo : EIATTR_KPARAM_INFO
	.align		4
.L_397:
        /*0008*/ 	.byte	0x04, 0x17
        /*000a*/ 	.short	(.L_399 - .L_398)
.L_398:
        /*000c*/ 	.word	0x00000000
        /*0010*/ 	.short	0x0002
        /*0012*/ 	.short	0x0010
        /*0014*/ 	.byte	0x00, 0xf5, 0x21, 0x00


	//----- nvinfo : EIATTR_KPARAM_INFO
	.align		4
.L_399:
        /*0018*/ 	.byte	0x04, 0x17
        /*001a*/ 	.short	(.L_401 - .L_400)
.L_400:
        /*001c*/ 	.word	0x00000000
        /*0020*/ 	.short	0x0001
        /*0022*/ 	.short	0x0008
        /*0024*/ 	.byte	0x00, 0xf5, 0x21, 0x00


	//----- nvinfo : EIATTR_KPARAM_INFO
	.align		4
.L_401:
        /*0028*/ 	.byte	0x04, 0x17
        /*002a*/ 	.short	(.L_403 - .L_402)
.L_402:
        /*002c*/ 	.word	0x00000000
        /*0030*/ 	.short	0x0000
        /*0032*/ 	.short	0x0000
        /*0034*/ 	.byte	0x00, 0xf5, 0x21, 0x00


	//----- nvinfo : EIATTR_SPARSE_MMA_MASK
	.align		4
.L_403:
        /*0038*/ 	.byte	0x03, 0x50
        /*003a*/ 	.short	0x0000


	//----- nvinfo : EIATTR_MAXREG_COUNT
	.align		4
        /*003c*/ 	.byte	0x03, 0x1b
        /*003e*/ 	.short	0x00ff


	//----- nvinfo : EIATTR_NUM_BARRIERS
	.align		4
        /*0040*/ 	.byte	0x02, 0x4c
        /*0042*/ 	.byte	0x01
	.zero		1


	//----- nvinfo : EIATTR_MERCURY_ISA_VERSION
	.align		4
        /*0044*/ 	.byte	0x03, 0x5f
        /*0046*/ 	.short	0x0101


	//----- nvinfo : EIATTR_COOP_GROUP_MASK_REGIDS
	.align		4
        /*0048*/ 	.byte	0x04, 0x29
        /*004a*/ 	.short	(.L_405 - .L_404)


	//   ....[0]....
.L_404:
        /*004c*/ 	.word	0xffffffff


	//   ....[1]....
        /*0050*/ 	.word	0xffffffff


	//   ....[2]....
        /*0054*/ 	.word	0xffffffff


	//   ....[3]....
        /*0058*/ 	.word	0xffffffff


	//   ....[4]....
        /*005c*/ 	.word	0xffffffff


	//   ....[5]....
        /*0060*/ 	.word	0xffffffff


	//   ....[6]....
        /*0064*/ 	.word	0xffffffff


	//   ....[7]....
        /*0068*/ 	.word	0xffffffff


	//   ....[8]....
        /*006c*/ 	.word	0xffffffff


	//   ....[9]....
        /*0070*/ 	.word	0xffffffff


	//   ....[10]....
        /*0074*/ 	.word	0xffffffff


	//   ....[11]....
        /*0078*/ 	.word	0xffffffff


	//   ....[12]....
        /*007c*/ 	.word	0xffffffff


	//   ....[13]....
        /*0080*/ 	.word	0xffffffff


	//   ....[14]....
        /*0084*/ 	.word	0xffffffff


	//   ....[15]....
        /*0088*/ 	.word	0xffffffff


	//   ....[16]....
        /*008c*/ 	.word	0xffffffff


	//   ....[17]....
        /*0090*/ 	.word	0xffffffff


	//   ....[18]....
        /*0094*/ 	.word	0xffffffff


	//   ....[19]....
        /*0098*/ 	.word	0xffffffff


	//   ....[20]....
        /*009c*/ 	.word	0xffffffff


	//   ....[21]....
        /*00a0*/ 	.word	0xffffffff


	//   ....[22]....
        /*00a4*/ 	.word	0xffffffff


	//   ....[23]....
        /*00a8*/ 	.word	0xffffffff


	//   ....[24]....
        /*00ac*/ 	.word	0xffffffff


	//   ....[25]....
        /*00b0*/ 	.word	0xffffffff


	//   ....[26]....
        /*00b4*/ 	.word	0xffffffff


	//   ....[27]....
        /*00b8*/ 	.word	0xffffffff


	//   ....[28]....
        /*00bc*/ 	.word	0xffffffff


	//   ....[29]....
        /*00c0*/ 	.word	0xffffffff


	//   ....[30]....
        /*00c4*/ 	.word	0xffffffff


	//   ....[31]....
        /*00c8*/ 	.word	0xffffffff


	//   ....[32]....
        /*00cc*/ 	.word	0xffffffff


	//   ....[33]....
        /*00d0*/ 	.word	0xffffffff


	//   ....[34]....
        /*00d4*/ 	.word	0xffffffff


	//   ....[35]....
        /*00d8*/ 	.word	0xffffffff


	//   ....[36]....
        /*00dc*/ 	.word	0xffffffff


	//   ....[37]....
        /*00e0*/ 	.word	0xffffffff


	//   ....[38]....
        /*00e4*/ 	.word	0xffffffff


	//   ....[39]....
        /*00e8*/ 	.word	0xffffffff


	//----- nvinfo : EIATTR_COOP_GROUP_INSTR_OFFSETS
	.align		4
.L_405:
        /*00ec*/ 	.byte	0x04, 0x28
        /*00ee*/ 	.short	(.L_407 - .L_406)


	//   ....[0]....
.L_406:
        /*00f0*/ 	.word	0x00004f80


	//   ....[1]....
        /*00f4*/ 	.word	0x00004fd0


	//   ....[2]....
        /*00f8*/ 	.word	0x00004ff0


	//   ....[3]....
        /*00fc*/ 	.word	0x00005010


	//   ....[4]....
        /*0100*/ 	.word	0x00005030


	//   ....[5]....
        /*0104*/ 	.word	0x00005040


	//   ....[6]....
        /*0108*/ 	.word	0x00005050


	//   ....[7]....
        /*010c*/ 	.word	0x00005060


	//   ....[8]....
        /*0110*/ 	.word	0x000050b0


	//   ....[9]....
        /*0114*/ 	.word	0x000050d0


	//   ....[10]....
        /*0118*/ 	.word	0x000050e0


	//   ....[11]....
        /*011c*/ 	.word	0x00005110


	//   ....[12]....
        /*0120*/ 	.word	0x00005130


	//   ....[13]....
        /*0124*/ 	.word	0x00005140


	//   ....[14]....
        /*0128*/ 	.word	0x00005150


	//   ....[15]....
        /*012c*/ 	.word	0x00005160


	//   ....[16]....
        /*0130*/ 	.word	0x000051a0


	//   ....[17]....
        /*0134*/ 	.word	0x000051c0


	//   ....[18]....
        /*0138*/ 	.word	0x000051d0


	//   ....[19]....
        /*013c*/ 	.word	0x00005220


	//   ....[20]....
        /*0140*/ 	.word	0x00005230


	//   ....[21]....
        /*0144*/ 	.word	0x00005240


	//   ....[22]....
        /*0148*/ 	.word	0x00005250


	//   ....[23]....
        /*014c*/ 	.word	0x00005260


	//   ....[24]....
        /*0150*/ 	.word	0x000052a0


	//   ....[25]....
        /*0154*/ 	.word	0x000052b0


	//   ....[26]....
        /*0158*/ 	.word	0x00005310


	//   ....[27]....
        /*015c*/ 	.word	0x00005320


	//   ....[28]....
        /*0160*/ 	.word	0x00005330


	//   ....[29]....
        /*0164*/ 	.word	0x00005340


	//   ....[30]....
        /*0168*/ 	.word	0x00005350


	//   ....[31]....
        /*016c*/ 	.word	0x00005360


	//   ....[32]....
        /*0170*/ 	.word	0x000053a0


	//   ....[33]....
        /*0174*/ 	.word	0x00005410


	//   ....[34]....
        /*0178*/ 	.word	0x00005430


	//   ....[35]....
        /*017c*/ 	.word	0x00005440


	//   ....[36]....
        /*0180*/ 	.word	0x00005450


	//   ....[37]....
        /*0184*/ 	.word	0x00005460


	//   ....[38]....
        /*0188*/ 	.word	0x00005470


	//   ....[39]....
        /*018c*/ 	.word	0x00005480


	//----- nvinfo : EIATTR_VRC_CTA_INIT_COUNT
	.align		4
.L_407:
        /*0190*/ 	.byte	0x02, 0x4a
	.zero		1
	.zero		1


	//----- nvinfo : EIATTR_EXIT_INSTR_OFFSETS
	.align		4
        /*0194*/ 	.byte	0x04, 0x1c
        /*0196*/ 	.short	(.L_409 - .L_408)


	//   ....[0]....
.L_408:
        /*0198*/ 	.word	0x000059e0


	//----- nvinfo : EIATTR_MAX_THREADS
	.align		4
.L_409:
        /*019c*/ 	.byte	0x04, 0x05
        /*019e*/ 	.short	(.L_411 - .L_410)
.L_410:
        /*01a0*/ 	.word	0x00000080
        /*01a4*/ 	.word	0x00000001
        /*01a8*/ 	.word	0x00000001


	//----- nvinfo : EIATTR_CRS_STACK_SIZE
	.align		4
.L_411:
        /*01ac*/ 	.byte	0x04, 0x1e
        /*01ae*/ 	.short	(.L_413 - .L_412)
.L_412:
        /*01b0*/ 	.word	0x00000000


	//----- nvinfo : EIATTR_CBANK_PARAM_SIZE
	.align		4
.L_413:
        /*01b4*/ 	.byte	0x03, 0x19
        /*01b6*/ 	.short	0x0018


	//----- nvinfo : EIATTR_PARAM_CBANK
	.align		4
        /*01b8*/ 	.byte	0x04, 0x0a
        /*01ba*/ 	.short	(.L_415 - .L_414)
	.align		4
.L_414:
        /*01bc*/ 	.word	index@(.nv.constant0._Z30router_gemm_kernel_bf16_outputI13__nv_bfloat16Li128ELi8ELi8ELi384ELi7168EEvPS0_PKT_S4_)
        /*01c0*/ 	.short	0x0380
        /*01c2*/ 	.short	0x0018


	//----- nvinfo : EIATTR_SW_WAR
	.align		4
.L_415:
        /*01c4*/ 	.byte	0x04, 0x36
        /*01c6*/ 	.short	(.L_417 - .L_416)
.L_416:
        /*01c8*/ 	.word	0x00000008
.L_417:


//--------------------- .nv.info._Z30router_gemm_kernel_bf16_outputI13__nv_bfloat16Li128ELi8ELi7ELi384ELi7168EEvPS0_PKT_S4_ --------------------------
	.section	.nv.info._Z30router_gemm_kernel_bf16_outputI13__nv_bfloat16Li128ELi8ELi7ELi384ELi7168EEvPS0_PKT_S4_,"",@"SHT_CUDA_INFO"
	.sectionflags	@""
	.align	4


	//----- nvinfo : EIATTR_CUDA_API_VERSION
	.align		4
        /*0000*/ 	.byte	0x04, 0x37
        /*0002*/ 	.short	(.L_419 - .L_418)
.L_418:
        /*0004*/ 	.word	0x00000082


	//----- nvinfo : EIATTR_KPARAM_INFO
	.align		4
.L_419:
        /*0008*/ 	.byte	0x04, 0x17
        /*000a*/ 	.short	(.L_421 - .L_420)
.L_420:
        /*000c*/ 	.word	0x00000000
        /*0010*/ 	.short	0x0002
        /*0012*/ 	.short	0x0010
        /*0014*/ 	.byte	0x00, 0xf5, 0x21, 0x00


	//----- nvinfo : EIATTR_KPARAM_INFO
	.align		4
.L_421:
        /*0018*/ 	.byte	0x04, 0x17
        /*001a*/ 	.short	(.L_423 - .L_422)
.L_422:
        /*001c*/ 	.word	0x00000000
        /*0020*/ 	.short	0x0001
        /*0022*/ 	.short	0x0008
        /*0024*/ 	.byte	0x00, 0xf5, 0x21, 0x00


	//----- nvinfo : EIATTR_KPARAM_INFO
	.align		4
.L_423:
        /*0028*/ 	.byte	0x04, 0x17
        /*002a*/ 	.short	(.L_425 - .L_424)
.L_424:
        /*002c*/ 	.word	0x00000000
        /*0030*/ 	.short	0x0000
        /*0032*/ 	.short	0x0000
        /*0034*/ 	.byte	0x00, 0xf5, 0x21, 0x00


	//----- nvinfo : EIATTR_SPARSE_MMA_MASK
	.align		4
.L_425:
        /*0038*/ 	.byte	0x03, 0x50
        /*003a*/ 	.short	0x0000


	//----- nvinfo : EIATTR_MAXREG_COUNT
	.align		4
        /*003c*/ 	.byte	0x03, 0x1b
        /*003e*/ 	.short	0x00ff


	//----- nvinfo : EIATTR_NUM_BARRIERS
	.align		4
        /*0040*/ 	.byte	0x02, 0x4c
        /*0042*/ 	.byte	0x01
	.zero		1


	//----- nvinfo : EIATTR_MERCURY_ISA_VERSION
	.align		4
        /*0044*/ 	.byte	0x03, 0x5f
        /*0046*/ 	.short	0x0101


	//----- nvinfo : EIATTR_COOP_GROUP_MASK_REGIDS
	.align		4
        /*0048*/ 	.byte	0x04, 0x29
        /*004a*/ 	.short	(.L_427 - .L_426)


	//   ....[0]....
.L_426:
        /*004c*/ 	.word	0xffffffff


	//   ....[1]....
        /*0050*/ 	.word	0xffffffff


	//   ....[2]....
        /*0054*/ 	.word	0xffffffff


	//   ....[3]....
        /*0058*/ 	.word	0xffffffff


	//   ....[4]....
        /*005c*/ 	.word	0xffffffff


	//   ....[5]....
        /*0060*/ 	.word	0xffffffff


	//   ....[6]....
        /*0064*/ 	.word	0xffffffff


	//   ....[7]....
        /*0068*/ 	.word	0xffffffff


	//   ....[8]....
        /*006c*/ 	.word	0xffffffff


	//   ....[9]....
        /*0070*/ 	.word	0xffffffff


	//   ....[10]....
        /*0074*/ 	.word	0xffffffff


	//   ....[11]....
        /*0078*/ 	.word	0xffffffff


	//   ....[12]....
        /*007c*/ 	.word	0xffffffff


	//   ....[13]....
        /*0080*/ 	.word	0xffffffff


	//   ....[14]....
        /*0084*/ 	.word	0xffffffff


	//   ....[15]....
        /*0088*/ 	.word	0xffffffff


	//   ....[16]....
        /*008c*/ 	.word	0xffffffff


	//   ....[17]....
        /*0090*/ 	.word	0xffffffff


	//   ....[18]....
        /*0094*/ 	.word	0xffffffff


	//   ....[19]....
        /*0098*/ 	.word	0xffffffff


	//   ....[20]....
        /*009c*/ 	.word	0xffffffff


	//   ....[21]....
        /*00a0*/ 	.word	0xffffffff


	//   ....[22]....
        /*00a4*/ 	.word	0xffffffff


	//   ....[23]....
        /*00a8*/ 	.word	0xffffffff


	//   ....[24]....
        /*00ac*/ 	.word	0xffffffff


	//   ....[25]....
        /*00b0*/ 	.word	0xffffffff


	//   ....[26]....
        /*00b4*/ 	.word	0xffffffff


	//   ....[27]....
        /*00b8*/ 	.word	0xffffffff


	//   ....[28]....
        /*00bc*/ 	.word	0xffffffff


	//   ....[29]....
        /*00c0*/ 	.word	0xffffffff


	//   ....[30]....
        /*00c4*/ 	.word	0xffffffff


	//   ....[31]....
        /*00c8*/ 	.word	0xffffffff


	//   ....[32]....
        /*00cc*/ 	.word	0xffffffff


	//   ....[33]....
        /*00d0*/ 	.word	0xffffffff


	//   ....[34]....
        /*00d4*/ 	.word	0xffffffff


	//----- nvinfo : EIATTR_COOP_GROUP_INSTR_OFFSETS
	.align		4
.L_427:
        /*00d8*/ 	.byte	0x04, 0x28
        /*00da*/ 	.short	(.L_429 - .L_428)


	//   ....[0]....
.L_428:
        /*00dc*/ 	.word	0x00004620


	//   ....[1]....
        /*00e0*/ 	.word	0x00004690


	//   ....[2]....
        /*00e4*/ 	.word	0x000046e0


	//   ....[3]....
        /*00e8*/ 	.word	0x000046f0


	//   ....[4]....
        /*00ec*/ 	.word	0x00004700


	//   ....[5]....
        /*00f0*/ 	.word	0x00004710


	//   ....[6]....
        /*00f4*/ 	.word	0x00004720


	//   ....[7]....
        /*00f8*/ 	.word	0x00004750


	//   ....[8]....
        /*00fc*/ 	.word	0x00004760


	//   ....[9]....
        /*0100*/ 	.word	0x000047c0


	//   ....[10]....
        /*0104*/ 	.word	0x000047d0


	//   ....[11]....
        /*0108*/ 	.word	0x000047e0


	//   ....[12]....
        /*010c*/ 	.word	0x000047f0


	//   ....[13]....
        /*0110*/ 	.word	0x00004800


	//   ....[14]....
        /*0114*/ 	.word	0x00004830


	//   ....[15]....
        /*0118*/ 	.word	0x00004840


	//   ....[16]....
        /*011c*/ 	.word	0x000048a0


	//   ....[17]....
        /*0120*/ 	.word	0x000048b0


	//   ....[18]....
        /*0124*/ 	.word	0x000048c0


	//   ....[19]....
        /*0128*/ 	.word	0x000048d0


	//   ....[20]....
        /*012c*/ 	.word	0x000048e0


	//   ....[21]....
        /*0130*/ 	.word	0x00004910


	//   ....[22]....
        /*0134*/ 	.word	0x00004920


	//   ....[23]....
        /*0138*/ 	.word	0x00004980


	//   ....[24]....
        /*013c*/ 	.word	0x00004990


	//   ....[25]....
        /*0140*/ 	.word	0x000049a0


	//   ....[26]....
        /*0144*/ 	.word	0x000049b0


	//   ....[27]....
        /*0148*/ 	.word	0x000049c0


	//   ....[28]....
        /*014c*/ 	.word	0x00004a00


	//   ....[29]....
        /*0150*/ 	.word	0x00004a60


	//   ....[30]....
        /*0154*/ 	.word	0x00004a80


	//   ....[31]....
        /*0158*/ 	.word	0x00004a90


	//   ....[32]....
        /*015c*/ 	.word	0x00004aa0


	//   ....[33]....
        /*0160*/ 	.word	0x00004ab0


	//   ....[34]....
        /*0164*/ 	.word	0x00004ac0


	//----- nvinfo : EIATTR_VRC_CTA_INIT_COUNT
	.align		4
.L_429:
        /*0168*/ 	.byte	0x02, 0x4a
	.zero		1
	.zero		1


	//----- nvinfo : EIATTR_EXIT_INSTR_OFFSETS
	.align		4
        /*016c*/ 	.byte	0x04, 0x1c
        /*016e*/ 	.short	(.L_431 - .L_430)


	//   ....[0]....
.L_430:
        /*0170*/ 	.word	0x00004f90


	//----- nvinfo : EIATTR_MAX_THREADS
	.align		4
.L_431:
        /*0174*/ 	.byte	0x04, 0x05
        /*0176*/ 	.short	(.L_433 - .L_432)
.L_432:
        /*0178*/ 	.word	0x00000080
        /*017c*/ 	.word	0x00000001
        /*0180*/ 	.word	0x00000001


	//----- nvinfo : EIATTR_CRS_STACK_SIZE
	.align		4
.L_433:
        /*0184*/ 	.byte	0x04, 0x1e
        /*0186*/ 	.short	(.L_435 - .L_434)
.L_434:
        /*0188*/ 	.word	0x00000000


	//----- nvinfo : EIATTR_CBANK_PARAM_SIZE
	.align		4
.L_435:
        /*018c*/ 	.byte	0x03, 0x19
        /*018e*/ 	.short	0x0018


	//----- nvinfo : EIATTR_PARAM_CBANK
	.align		4
        /*0190*/ 	.byte	0x04, 0x0a
        /*0192*/ 	.short	(.L_437 - .L_436)
	.align		4
.L_436:
        /*0194*/ 	.word	index@(.nv.constant0._Z30router_gemm_kernel_bf16_outputI13__nv_bfloat16Li128ELi8ELi7ELi384ELi7168EEvPS0_PKT_S4_)
        /*0198*/ 	.short	0x0380
        /*019a*/ 	.short	0x0018


	//----- nvinfo : EIATTR_SW_WAR
	.align		4
.L_437:
        /*019c*/ 	.byte	0x04, 0x36
        /*019e*/ 	.short	(.L_439 - .L_438)
.L_438:
        /*01a0*/ 	.word	0x00000008
.L_439:


//--------------------- .nv.info._Z30router_gemm_kernel_bf16_outputI13__nv_bfloat16Li128ELi8ELi6ELi384ELi7168EEvPS0_PKT_S4_ --------------------------
	.section	.nv.info._Z30router_gemm_kernel_bf16_outputI13__nv_bfloat16Li128ELi8ELi6ELi384ELi7168EEvPS0_PKT_S4_,"",@"SHT_CUDA_INFO"
	.sectionflags	@""
	.align	4


	//----- nvinfo : EIATTR_CUDA_API_VERSION
	.align		4
        /*0000*/ 	.byte	0x04, 0x37
        /*0002*/ 	.short	(.L_441 - .L_440)
.L_440:
        /*0004*/ 	.word	0x00000082


	//----- nvinfo : EIATTR_KPARAM_INFO
	.align		4
.L_441:
        /*0008*/ 	.byte	0x04, 0x17
        /*000a*/ 	.short	(.L_443 - .L_442)
.L_442:
        /*000c*/ 	.word	0x00000000
        /*0010*/ 	.short	0x0002
        /*0012*/ 	.short	0x0010
        /*0014*/ 	.byte	0x00, 0xf5, 0x21, 0x00


	//----- nvinfo : EIATTR_KPARAM_INFO
	.align		4
.L_443:
        /*0018*/ 	.byte	0x04, 0x17
        /*001a*/ 	.short	(.L_445 - .L_444)
.L_444:
        /*001c*/ 	.word	0x00000000
        /*0020*/ 	.short	0x0001
        /*0022*/ 	.short	0x0008
        /*0024*/ 	.byte	0x00, 0xf5, 0x21, 0x00


	//----- nvinfo : EIATTR_KPARAM_INFO
	.align		4
.L_445:
        /*0028*/ 	.byte	0x04, 0x17
        /*002a*/ 	.short	(.L_447 - .L_446)
.L_446:
        /*002c*/ 	.word	0x00000000
        /*0030*/ 	.short	0x0000
        /*0032*/ 	.short	0x0000
        /*0034*/ 	.byte	0x00, 0xf5, 0x21, 0x00


	//----- nvinfo : EIATTR_SPARSE_MMA_MASK
	.align		4
.L_447:
        /*0038*/ 	.byte	0x03, 0x50
        /*003a*/ 	.short	0x0000


	//----- nvinfo : EIATTR_MAXREG_COUNT
	.align		4
        /*003c*/ 	.byte	0x03, 0x1b
        /*003e*/ 	.short	0x00ff


	//----- nvinfo : EIATTR_NUM_BARRIERS
	.align		4
        /*0040*/ 	.byte	0x02, 0x4c
        /*0042*/ 	.byte	0x01
	.zero		1


	//----- nvinfo : EIATTR_MERCURY_ISA_VERSION
	.align		4
        /*0044*/ 	.byte	0x03, 0x5f
        /*0046*/ 	.short	0x0101


	//----- nvinfo : EIATTR_COOP_GROUP_MASK_REGIDS
	.align		4
        /*0048*/ 	.byte	0x04, 0x29
        /*004a*/ 	.short	(.L_449 - .L_448)


	//   ....[0]....
.L_448:
        /*004c*/ 	.word	0xffffffff


	//   ....[1]....
        /*0050*/ 	.word	0xffffffff


	//   ....[2]....
        /*0054*/ 	.word	0xffffffff


	//   ....[3]....
        /*0058*/ 	.word	0xffffffff


	//   ....[4]....
        /*005c*/ 	.word	0xffffffff


	//   ....[5]....
        /*0060*/ 	.word	0xffffffff


	//   ....[6]....
        /*0064*/ 	.word	0xffffffff


	//   ....[7]....
        /*0068*/ 	.word	0xffffffff


	//   ....[8]....
        /*006c*/ 	.word	0xffffffff


	//   ....[9]....
        /*0070*/ 	.word	0xffffffff


	//   ....[10]....
        /*0074*/ 	.word	0xffffffff


	//   ....[11]....
        /*0078*/ 	.word	0xffffffff


	//   ....[12]....
        /*007c*/ 	.word	0xffffffff


	//   ....[13]....
        /*0080*/ 	.word	0xffffffff


	//   ....[14]....
        /*0084*/ 	.word	0xffffffff


	//   ....[15]....
        /*0088*/ 	.word	0xffffffff


	//   ....[16]....
        /*008c*/ 	.word	0xffffffff


	//   ....[17]....
        /*0090*/ 	.word	0xffffffff


	//   ....[18]....
        /*0094*/ 	.word	0xffffffff


	//   ....[19]....
        /*0098*/ 	.word	0xffffffff


	//   ....[20]....
        /*009c*/ 	.word	0xffffffff


	//   ....[21]....
        /*00a0*/ 	.word	0xffffffff


	//   ....[22]....
        /*00a4*/ 	.word	0xffffffff


	//   ....[23]....
        /*00a8*/ 	.word	0xffffffff


	//   ....[24]....
        /*00ac*/ 	.word	0xffffffff


	//   ....[25]....
        /*00b0*/ 	.word	0xffffffff


	//   ....[26]....
        /*00b4*/ 	.word	0xffffffff


	//   ....[27]....
        /*00b8*/ 	.word	0xffffffff


	//   ....[28]....
        /*00bc*/ 	.word	0xffffffff


	//   ....[29]....
        /*00c0*/ 	.word	0xffffffff


	//----- nvinfo : EIATTR_COOP_GROUP_INSTR_OFFSETS
	.align		4
.L_449:
        /*00c4*/ 	.byte	0x04, 0x28
        /*00c6*/ 	.short	(.L_451 - .L_450)


	//   ....[0]....
.L_450:
        /*00c8*/ 	.word	0x00003cf0


	//   ....[1]....
        /*00cc*/ 	.word	0x00003da0


	//   ....[2]....
        /*00d0*/ 	.word	0x00003db0


	//   ....[3]....
        /*00d4*/ 	.word	0x00003dc0


	//   ....[4]....
        /*00d8*/ 	.word	0x00003dd0


	//   ....[5]....
        /*00dc*/ 	.word	0x00003de0


	//   ....[6]....
        /*00e0*/ 	.word	0x00003e00


	//   ....[7]....
        /*00e4*/ 	.word	0x00003e60


	//   ....[8]....
        /*00e8*/ 	.word	0x00003e70


	//   ....[9]....
        /*00ec*/ 	.word	0x00003e80


	//   ....[10]....
        /*00f0*/ 	.word	0x00003e90


	//   ....[11]....
        /*00f4*/ 	.word	0x00003ea0


	//   ....[12]....
        /*00f8*/ 	.word	0x00003ec0


	//   ....[13]....
        /*00fc*/ 	.word	0x00003f20


	//   ....[14]....
        /*0100*/ 	.word	0x00003f30


	//   ....[15]....
        /*0104*/ 	.word	0x00003f40


	//   ....[16]....
        /*0108*/ 	.word	0x00003f50


	//   ....[17]....
        /*010c*/ 	.word	0x00003f60


	//   ....[18]....
        /*0110*/ 	.word	0x00003f80


	//   ....[19]....
        /*0114*/ 	.word	0x00003fe0


	//   ....[20]....
        /*0118*/ 	.word	0x00003ff0


	//   ....[21]....
        /*011c*/ 	.word	0x00004000


	//   ....[22]....
        /*0120*/ 	.word	0x00004010


	//   ....[23]....
        /*0124*/ 	.word	0x00004020


	//   ....[24]....
        /*0128*/ 	.word	0x00004050


	//   ....[25]....
        /*012c*/ 	.word	0x000040b0


	//   ....[26]....
        /*0130*/ 	.word	0x000040c0


	//   ....[27]....
        /*0134*/ 	.word	0x000040d0


	//   ....[28]....
        /*0138*/ 	.word	0x000040e0


	//   ....[29]....
        /*013c*/ 	.word	0x000040f0


	//----- nvinfo : EIATTR_VRC_CTA_INIT_COUNT
	.align		4
.L_451:
        /*0140*/ 	.byte	0x02, 0x4a
	.zero		1
	.zero		1


	//----- nvinfo : EIATTR_EXIT_INSTR_OFFSETS
	.align		4
        /*0144*/ 	.byte	0x04, 0x1c
        /*0146*/ 	.short	(.L_453 - .L_452)


	//   ....[0]....
.L_452:
        /*0148*/ 	.word	0x00004540


	//----- nvinfo : EIATTR_MAX_THREADS
	.align		4
.L_453:
        /*014c*/ 	.byte	0x04, 0x05
        /*014e*/ 	.short	(.L_455 - .L_454)
.L_454:
        /*0150*/ 	.word	0x00000080
        /*0154*/ 	.word	0x00000001
        /*0158*/ 	.word	0x00000001


	//----- nvinfo : EIATTR_CRS_STACK_SIZE
	.align		4
.L_455:
        /*015c*/ 	.byte	0x04, 0x1e
        /*015e*/ 	.short	(.L_457 - .L_456)
.L_456:
        /*0160*/ 	.word	0x00000000


	//----- nvinfo : EIATTR_CBANK_PARAM_SIZE
	.align		4
.L_457:
        /*0164*/ 	.byte	0x03, 0x19
        /*0166*/ 	.short	0x0018


	//----- nvinfo : EIATTR_PARAM_CBANK
	.align		4
        /*0168*/ 	.byte	0x04, 0x0a
        /*016a*/ 	.short	(.L_459 - .L_458)
	.align		4
.L_458:
        /*016c*/ 	.word	index@(.nv.constant0._Z30router_gemm_kernel_bf16_outputI13__nv_bfloat16Li128ELi8ELi6ELi384ELi7168EEvPS0_PKT_S4_)
        /*0170*/ 	.short	0x0380
        /*0172*/ 	.short	0x0018


	//----- nvinfo : EIATTR_SW_WAR
	.align		4
.L_459:
        /*0174*/ 	.byte	0x04, 0x36
        /*0176*/ 	.short	(.L_461 - .L_460)
.L_460:
        /*0178*/ 	.word	0x00000008
.L_461:


//--------------------- .nv.info._Z30router_gemm_kernel_bf16_outputI13__nv_bfloat16Li128ELi8ELi5ELi384ELi7168EEvPS0_PKT_S4_ --------------------------
	.section	.nv.info._Z30router_gemm_kernel_bf16_outputI13__nv_bfloat16Li128ELi8ELi5ELi384ELi7168EEvPS0_PKT_S4_,"",@"SHT_CUDA_INFO"
	.sectionflags	@""
	.align	4


	//----- nvinfo : EIATTR_CUDA_API_VERSION
	.align		4
        /*0000*/ 	.byte	0x04, 0x37
        /*0002*/ 	.short	(.L_463 - .L_462)
.L_462:
        /*0004*/ 	.word	0x00000082


	//----- nvinfo : EIATTR_KPARAM_INFO
	.align		4
.L_463:
        /*0008*/ 	.byte	0x04, 0x17
        /*000a*/ 	.short	(.L_465 - .L_464)
.L_464:
        /*000c*/ 	.word	0x00000000
        /*0010*/ 	.short	0x0002
        /*0012*/ 	.short	0x0010
        /*0014*/ 	.byte	0x00, 0xf5, 0x21, 0x00


	//----- nvinfo : EIATTR_KPARAM_INFO
	.align		4
.L_465:
        /*0018*/ 	.byte	0x04, 0x17
        /*001a*/ 	.short	(.L_467 - .L_466)
.L_466:
        /*001c*/ 	.word	0x00000000
        /*0020*/ 	.short	0x0001
        /*0022*/ 	.short	0x0008
        /*0024*/ 	.byte	0x00, 0xf5, 0x21, 0x00


	//----- nvinfo : EIATTR_KPARAM_INFO
	.align		4
.L_467:
        /*0028*/ 	.byte	0x04, 0x17
        /*002a*/ 	.short	(.L_469 - .L_468)
.L_468:
        /*002c*/ 	.word	0x00000000
        /*0030*/ 	.short	0x0000
        /*0032*/ 	.short	0x0000
        /*0034*/ 	.byte	0x00, 0xf5, 0x21, 0x00


	//----- nvinfo : EIATTR_SPARSE_MMA_MASK
	.align		4
.L_469:
        /*0038*/ 	.byte	0x03, 0x50
        /*003a*/ 	.short	0x0000


	//----- nvinfo : EIATTR_MAXREG_COUNT
	.align		4
        /*003c*/ 	.byte	0x03, 0x1b
        /*003e*/ 	.short	0x00ff


	//----- nvinfo : EIATTR_NUM_BARRIERS
	.align		4
        /*0040*/ 	.byte	0x02, 0x4c
        /*0042*/ 	.byte	0x01
	.zero		1


	//----- nvinfo : EIATTR_MERCURY_ISA_VERSION
	.align		4
        /*0044*/ 	.byte	0x03, 0x5f
        /*0046*/ 	.short	0x0101


	//----- nvinfo : EIATTR_COOP_GROUP_MASK_REGIDS
	.align		4
        /*0048*/ 	.byte	0x04, 0x29
        /*004a*/ 	.short	(.L_471 - .L_470)


	//   ....[0]....
.L_470:
        /*004c*/ 	.word	0xffffffff


	//   ....[1]....
        /*0050*/ 	.word	0xffffffff


	//   ....[2]....
        /*0054*/ 	.word	0xffffffff


	//   ....[3]....
        /*0058*/ 	.word	0xffffffff


	//   ....[4]....
        /*005c*/ 	.word	0xffffffff


	//   ....[5]....
        /*0060*/ 	.word	0xffffffff


	//   ....[6]....
        /*0064*/ 	.word	0xffffffff


	//   ....[7]....
        /*0068*/ 	.word	0xffffffff


	//   ....[8]....
        /*006c*/ 	.word	0xffffffff


	//   ....[9]....
        /*0070*/ 	.word	0xffffffff


	//   ....[10]....
        /*0074*/ 	.word	0xffffffff


	//   ....[11]....
        /*0078*/ 	.word	0xffffffff


	//   ....[12]....
        /*007c*/ 	.word	0xffffffff


	//   ....[13]....
        /*0080*/ 	.word	0xffffffff


	//   ....[14]....
        /*0084*/ 	.word	0xffffffff


	//   ....[15]....
        /*0088*/ 	.word	0xffffffff


	//   ....[16]....
        /*008c*/ 	.word	0xffffffff


	//   ....[17]....
        /*0090*/ 	.word	0xffffffff


	//   ....[18]....
        /*0094*/ 	.word	0xffffffff


	//   ....[19]....
        /*0098*/ 	.word	0xffffffff


	//   ....[20]....
        /*009c*/ 	.word	0xffffffff


	//   ....[21]....
        /*00a0*/ 	.word	0xffffffff


	//   ....[22]....
        /*00a4*/ 	.word	0xffffffff


	//   ....[23]....
        /*00a8*/ 	.word	0xffffffff


	//   ....[24]....
        /*00ac*/ 	.word	0xffffffff


	//----- nvinfo : EIATTR_COOP_GROUP_INSTR_OFFSETS
	.align		4
.L_471:
        /*00b0*/ 	.byte	0x04, 0x28
        /*00b2*/ 	.short	(.L_473 - .L_472)


	//   ....[0]....
.L_472:
        /*00b4*/ 	.word	0x00003430


	//   ....[1]....
        /*00b8*/ 	.word	0x00003460


	//   ....[2]....
        /*00bc*/ 	.word	0x00003470


	//   ....[3]....
        /*00c0*/ 	.word	0x00003490


	//   ....[4]....
        /*00c4*/ 	.word	0x000034a0


	//   ....[5]....
        /*00c8*/ 	.word	0x000034d0


	//   ....[6]....
        /*00cc*/ 	.word	0x000034f0


	//   ....[7]....
        /*00d0*/ 	.word	0x00003510


	//   ....[8]....
        /*00d4*/ 	.word	0x00003530


	//   ....[9]....
        /*00d8*/ 	.word	0x00003540


	//   ....[10]....
        /*00dc*/ 	.word	0x00003580


	//   ....[11]....
        /*00e0*/ 	.word	0x000035a0


	//   ....[12]....
        /*00e4*/ 	.word	0x000035c0


	//   ....[13]....
        /*00e8*/ 	.word	0x000035d0


	//   ....[14]....
        /*00ec*/ 	.word	0x000035e0


	//   ....[15]....
        /*00f0*/ 	.word	0x00003610


	//   ....[16]....
        /*00f4*/ 	.word	0x00003650


	//   ....[17]....
        /*00f8*/ 	.word	0x00003660


	//   ....[18]....
        /*00fc*/ 	.word	0x00003670


	//   ....[19]....
        /*0100*/ 	.word	0x00003680


	//   ....[20]....
        /*0104*/ 	.word	0x000036b0


	//   ....[21]....
        /*0108*/ 	.word	0x00003700


	//   ....[22]....
        /*010c*/ 	.word	0x00003720


	//   ....[23]....
        /*0110*/ 	.word	0x00003730


	//   ....[24]....
        /*0114*/ 	.word	0x00003740


	//----- nvinfo : EIATTR_VRC_CTA_INIT_COUNT
	.align		4
.L_473:
        /*0118*/ 	.byte	0x02, 0x4a
	.zero		1
	.zero		1


	//----- nvinfo : EIATTR_EXIT_INSTR_OFFSETS
	.align		4
        /*011c*/ 	.byte	0x04, 0x1c
        /*011e*/ 	.short	(.L_475 - .L_474)


	//   ....[0]....
.L_474:
        /*0120*/ 	.word	0x00003af0


	//----- nvinfo : EIATTR_MAX_THREADS
	.align		4
.L_475:
        /*0124*/ 	.byte	0x04, 0x05
        /*0126*/ 	.short	(.L_477 - .L_476)
.L_476:
        /*0128*/ 	.word	0x00000080
        /*012c*/ 	.word	0x00000001
        /*0130*/ 	.word	0x00000001


	//----- nvinfo : EIATTR_CRS_STACK_SIZE
	.align		4
.L_477:
        /*0134*/ 	.byte	0x04, 0x1e
        /*0136*/ 	.short	(.L_479 - .L_478)
.L_478:
        /*0138*/ 	.word	0x00000000


	//----- nvinfo : EIATTR_CBANK_PARAM_SIZE
	.align		4
.L_479:
        /*013c*/ 	.byte	0x03, 0x19
        /*013e*/ 	.short	0x0018


	//----- nvinfo : EIATTR_PARAM_CBANK
	.align		4
        /*0140*/ 	.byte	0x04, 0x0a
        /*0142*/ 	.short	(.L_481 - .L_480)
	.align		4
.L_480:
        /*0144*/ 	.word	index@(.nv.constant0._Z30router_gemm_kernel_bf16_outputI13__nv_bfloat16Li128ELi8ELi5ELi384ELi7168EEvPS0_PKT_S4_)
        /*0148*/ 	.short	0x0380
        /*014a*/ 	.short	0x0018


	//----- nvinfo : EIATTR_SW_WAR
	.align		4
.L_481:
        /*014c*/ 	.byte	0x04, 0x36
        /*014e*/ 	.short	(.L_483 - .L_482)
.L_482:
        /*0150*/ 	.word	0x00000008
.L_483:


//--------------------- .nv.info._Z30router_gemm_kernel_bf16_outputI13__nv_bfloat16Li128ELi8ELi4ELi384ELi7168EEvPS0_PKT_S4_ --------------------------
	.section	.nv.info._Z30router_gemm_kernel_bf16_outputI13__nv_bfloat16Li128ELi8ELi4ELi384ELi7168EEvPS0_PKT_S4_,"",@"SHT_CUDA_INFO"
	.sectionflags	@""
	.align	4


	//----- nvinfo : EIATTR_CUDA_API_VERSION
	.align		4
        /*0000*/ 	.byte	0x04, 0x37
        /*0002*/ 	.short	(.L_485 - .L_484)
.L_484:
        /*0004*/ 	.word	0x00000082


	//----- nvinfo : EIATTR_KPARAM_INFO
	.align		4
.L_485:
        /*0008*/ 	.byte	0x04, 0x17
        /*000a*/ 	.short	(.L_487 - .L_486)
.L_486:
        /*000c*/ 	.word	0x00000000
        /*0010*/ 	.short	0x0002
        /*0012*/ 	.short	0x0010
        /*0014*/ 	.byte	0x00, 0xf5, 0x21, 0x00


	//----- nvinfo : EIATTR_KPARAM_INFO
	.align		4
.L_487:
        /*0018*/ 	.byte	0x04, 0x17
        /*001a*/ 	.short	(.L_489 - .L_488)
.L_488:
        /*001c*/ 	.word	0x00000000
        /*0020*/ 	.short	0x0001
        /*0022*/ 	.short	0x0008
        /*0024*/ 	.byte	0x00, 0xf5, 0x21, 0x00


	//----- nvinfo : EIATTR_KPARAM_INFO
	.align		4
.L_489:
        /*0028*/ 	.byte	0x04, 0x17
        /*002a*/ 	.short	(.L_491 - .L_490)
.L_490:
        /*002c*/ 	.word	0x00000000
        /*0030*/ 	.short	0x0000
        /*0032*/ 	.short	0x0000
        /*0034*/ 	.byte	0x00, 0xf5, 0x21, 0x00


	//----- nvinfo : EIATTR_SPARSE_MMA_MASK
	.align		4
.L_491:
        /*0038*/ 	.byte	0x03, 0x50
        /*003a*/ 	.short	0x0000


	//----- nvinfo : EIATTR_MAXREG_COUNT
	.align		4
        /*003c*/ 	.byte	0x03, 0x1b
        /*003e*/ 	.short	0x00ff


	//----- nvinfo : EIATTR_NUM_BARRIERS
	.align		4
        /*0040*/ 	.byte	0x02, 0x4c
        /*0042*/ 	.byte	0x01
	.zero		1


	//----- nvinfo : EIATTR_MERCURY_ISA_VERSION
	.align		4
        /*0044*/ 	.byte	0x03, 0x5f
        /*0046*/ 	.short	0x0101


	//----- nvinfo : EIATTR_COOP_GROUP_MASK_REGIDS
	.align		4
        /*0048*/ 	.byte	0x04, 0x29
        /*004a*/ 	.short	(.L_493 - .L_492)


	//   ....[0]....
.L_492:
        /*004c*/ 	.word	0xffffffff


	//   ....[1]....
        /*0050*/ 	.word	0xffffffff


	//   ....[2]....
        /*0054*/ 	.word	0xffffffff


	//   ....[3]....
        /*0058*/ 	.word	0xffffffff


	//   ....[4]....
        /*005c*/ 	.word	0xffffffff


	//   ....[5]....
        /*0060*/ 	.word	0xffffffff


	//   ....[6]....
        /*0064*/ 	.word	0xffffffff


	//   ....[7]....
        /*0068*/ 	.word	0xffffffff


	//   ....[8]....
        /*006c*/ 	.word	0xffffffff


	//   ....[9]....
        /*0070*/ 	.word	0xffffffff


	//   ....[10]....
        /*0074*/ 	.word	0xffffffff


	//   ....[11]....
        /*0078*/ 	.word	0xffffffff


	//   ....[12]....
        /*007c*/ 	.word	0xffffffff


	//   ....[13]....
        /*0080*/ 	.word	0xffffffff


	//   ....[14]....
        /*0084*/ 	.word	0xffffffff


	//   ....[15]....
        /*0088*/ 	.word	0xffffffff


	//   ....[16]....
        /*008c*/ 	.word	0xffffffff


	//   ....[17]....
        /*0090*/ 	.word	0xffffffff


	//   ....[18]....
        /*0094*/ 	.word	0xffffffff


	//   ....[19]....
        /*0098*/ 	.word	0xffffffff


	//----- nvinfo : EIATTR_COOP_GROUP_INSTR_OFFSETS
	.align		4
.L_493:
        /*009c*/ 	.byte	0x04, 0x28
        /*009e*/ 	.short	(.L_495 - .L_494)


	//   ....[0]....
.L_494:
        /*00a0*/ 	.word	0x00002ad0


	//   ....[1]....
        /*00a4*/ 	.word	0x00002b20


	//   ....[2]....
        /*00a8*/ 	.word	0x00002b50


	//   ....[3]....
        /*00ac*/ 	.word	0x00002b60


	//   ....[4]....
        /*00b0*/ 	.word	0x00002b90


	//   ....[5]....
        /*00b4*/ 	.word	0x00002bc0


	//   ....[6]....
        /*00b8*/ 	.word	0x00002bd0


	//   ....[7]....
        /*00bc*/ 	.word	0x00002be0


	//   ....[8]....
        /*00c0*/ 	.word	0x00002c00


	//   ....[9]....
        /*00c4*/ 	.word	0x00002c40


	//   ....[10]....
        /*00c8*/ 	.word	0x00002c50


	//   ....[11]....
        /*00cc*/ 	.word	0x00002c60


	//   ....[12]....
        /*00d0*/ 	.word	0x00002c80


	//   ....[13]....
        /*00d4*/ 	.word	0x00002cc0


	//   ....[14]....
        /*00d8*/ 	.word	0x00002cd0


	//   ....[15]....
        /*00dc*/ 	.word	0x00002ce0


	//   ....[16]....
        /*00e0*/ 	.word	0x00002d10


	//   ....[17]....
        /*00e4*/ 	.word	0x00002d60


	//   ....[18]....
        /*00e8*/ 	.word	0x00002d70


	//   ....[19]....
        /*00ec*/ 	.word	0x00002d80


	//----- nvinfo : EIATTR_VRC_CTA_INIT_COUNT
	.align		4
.L_495:
        /*00f0*/ 	.byte	0x02, 0x4a
	.zero		1
	.zero		1


	//----- nvinfo : EIATTR_EXIT_INSTR_OFFSETS
	.align		4
        /*00f4*/ 	.byte	0x04, 0x1c
        /*00f6*/ 	.short	(.L_497 - .L_496)


	//   ....[0]....
.L_496:
        /*00f8*/ 	.word	0x000030a0


	//----- nvinfo : EIATTR_MAX_THREADS
	.align		4
.L_497:
        /*00fc*/ 	.byte	0x04, 0x05
        /*00fe*/ 	.short	(.L_499 - .L_498)
.L_498:
        /*0100*/ 	.word	0x00000080
        /*0104*/ 	.word	0x00000001
        /*0108*/ 	.word	0x00000001


	//----- nvinfo : EIATTR_CRS_STACK_SIZE
	.align		4
.L_499:
        /*010c*/ 	.byte	0x04, 0x1e
        /*010e*/ 	.short	(.L_501 - .L_500)
.L_500:
        /*0110*/ 	.word	0x00000000


	//----- nvinfo : EIATTR_CBANK_PARAM_SIZE
	.align		4
.L_501:
        /*0114*/ 	.byte	0x03, 0x19
        /*0116*/ 	.short	0x0018


	//----- nvinfo : EIATTR_PARAM_CBANK
	.align		4
        /*0118*/ 	.byte	0x04, 0x0a
        /*011a*/ 	.short	(.L_503 - .L_502)
	.align		4
.L_502:
        /*011c*/ 	.word	index@(.nv.constant0._Z30router_gemm_kernel_bf16_outputI13__nv_bfloat16Li128ELi8ELi4ELi384ELi7168EEvPS0_PKT_S4_)
        /*0120*/ 	.short	0x0380
        /*0122*/ 	.short	0x0018


	//----- nvinfo : EIATTR_SW_WAR
	.align		4
.L_503:
        /*0124*/ 	.byte	0x04, 0x36
        /*0126*/ 	.short	(.L_505 - .L_504)
.L_504:
        /*0128*/ 	.word	0x00000008
.L_505:


//--------------------- .nv.info._Z30router_gemm_kernel_bf16_outputI13__nv_bfloat16Li128ELi8ELi3ELi384ELi7168EEvPS0_PKT_S4_ --------------------------
	.section	.nv.info._Z30router_gemm_kernel_bf16_outputI13__nv_bfloat16Li128ELi8ELi3ELi384ELi7168EEvPS0_PKT_S4_,"",@"SHT_CUDA_INFO"
	.sectionflags	@""
	.align	4


	//----- nvinfo : EIATTR_CUDA_API_VERSION
	.align		4
        /*0000*/ 	.byte	0x04, 0x37
        /*0002*/ 	.short	(.L_507 - .L_506)
.L_506:
        /*0004*/ 	.word	0x00000082


	//----- nvinfo : EIATTR_KPARAM_INFO
	.align		4
.L_507:
        /*0008*/ 	.byte	0x04, 0x17
        /*000a*/ 	.short	(.L_509 - .L_508)
.L_508:
        /*000c*/ 	.word	0x00000000
        /*0010*/ 	.short	0x0002
        /*0012*/ 	.short	0x0010
        /*0014*/ 	.byte	0x00, 0xf5, 0x21, 0x00


	//----- nvinfo : EIATTR_KPARAM_INFO
	.align		4
.L_509:
        /*0018*/ 	.byte	0x04, 0x17
        /*001a*/ 	.short	(.L_511 - .L_510)
.L_510:
        /*001c*/ 	.word	0x00000000
        /*0020*/ 	.short	0x0001
        /*0022*/ 	.short	0x0008
        /*0024*/ 	.byte	0x00, 0xf5, 0x21, 0x00


	//----- nvinfo : EIATTR_KPARAM_INFO
	.align		4
.L_511:
        /*0028*/ 	.byte	0x04, 0x17
        /*002a*/ 	.short	(.L_513 - .L_512)
.L_512:
        /*002c*/ 	.word	0x00000000
        /*0030*/ 	.short	0x0000
        /*0032*/ 	.short	0x0000
        /*0034*/ 	.byte	0x00, 0xf5, 0x21, 0x00


	//----- nvinfo : EIATTR_SPARSE_MMA_MASK
	.align		4
.L_513:
        /*0038*/ 	.byte	0x03, 0x50
        /*003a*/ 	.short	0x0000


	//----- nvinfo : EIATTR_MAXREG_COUNT
	.align		4
        /*003c*/ 	.byte	0x03, 0x1b
        /*003e*/ 	.short	0x00ff


	//----- nvinfo : EIATTR_NUM_BARRIERS
	.align		4
        /*0040*/ 	.byte	0x02, 0x4c
        /*0042*/ 	.byte	0x01
	.zero		1


	//----- nvinfo : EIATTR_MERCURY_ISA_VERSION
	.align		4
        /*0044*/ 	.byte	0x03, 0x5f
        /*0046*/ 	.short	0x0101


	//----- nvinfo : EIATTR_COOP_GROUP_MASK_REGIDS
	.align		4
        /*0048*/ 	.byte	0x04, 0x29
        /*004a*/ 	.short	(.L_515 - .L_514)


	//   ....[0]....
.L_514:
        /*004c*/ 	.word	0xffffffff


	//   ....[1]....
        /*0050*/ 	.word	0xffffffff


	//   ....[2]....
        /*0054*/ 	.word	0xffffffff


	//   ....[3]....
        /*0058*/ 	.word	0xffffffff


	//   ....[4]....
        /*005c*/ 	.word	0xffffffff


	//   ....[5]....
        /*0060*/ 	.word	0xffffffff


	//   ....[6]....
        /*0064*/ 	.word	0xffffffff


	//   ....[7]....
        /*0068*/ 	.word	0xffffffff


	//   ....[8]....
        /*006c*/ 	.word	0xffffffff


	//   ....[9]....
        /*0070*/ 	.word	0xffffffff


	//   ....[10]....
        /*0074*/ 	.word	0xffffffff


	//   ....[11]....
        /*0078*/ 	.word	0xffffffff


	//   ....[12]....
        /*007c*/ 	.word	0xffffffff


	//   ....[13]....
        /*0080*/ 	.word	0xffffffff


	//   ....[14]....
        /*0084*/ 	.word	0xffffffff


	//----- nvinfo : EIATTR_COOP_GROUP_INSTR_OFFSETS
	.align		4
.L_515:
        /*0088*/ 	.byte	0x04, 0x28
        /*008a*/ 	.short	(.L_517 - .L_516)


	//   ....[0]....
.L_516:
        /*008c*/ 	.word	0x000021d0


	//   ....[1]....
        /*0090*/ 	.word	0x00002200


	//   ....[2]....
        /*0094*/ 	.word	0x00002220


	//   ....[3]....
        /*0098*/ 	.word	0x00002250


	//   ....[4]....
        /*009c*/ 	.word	0x00002270


	//   ....[5]....
        /*00a0*/ 	.word	0x00002280


	//   ....[6]....
        /*00a4*/ 	.word	0x000022a0


	//   ....[7]....
        /*00a8*/ 	.word	0x000022d0


	//   ....[8]....
        /*00ac*/ 	.word	0x000022e0


	//   ....[9]....
        /*00b0*/ 	.word	0x00002300


	//   ....[10]....
        /*00b4*/ 	.word	0x00002330


	//   ....[11]....
        /*00b8*/ 	.word	0x00002340


	//   ....[12]....
        /*00bc*/ 	.word	0x00002370


	//   ....[13]....
        /*00c0*/ 	.word	0x000023a0


	//   ....[14]....
        /*00c4*/ 	.word	0x000023c0


	//----- nvinfo : EIATTR_VRC_CTA_INIT_COUNT
	.align		4
.L_517:
        /*00c8*/ 	.byte	0x02, 0x4a
	.zero		1
	.zero		1


	//----- nvinfo : EIATTR_EXIT_INSTR_OFFSETS
	.align		4
        /*00cc*/ 	.byte	0x04, 0x1c
        /*00ce*/ 	.short	(.L_519 - .L_518)


	//   ....[0]....
.L_518:
        /*00d0*/ 	.word	0x00002650


	//----- nvinfo : EIATTR_MAX_THREADS
	.align		4
.L_519:
        /*00d4*/ 	.byte	0x04, 0x05
        /*00d6*/ 	.short	(.L_521 - .L_520)
.L_520:
        /*00d8*/ 	.word	0x00000080
        /*00dc*/ 	.word	0x00000001
        /*00e0*/ 	.word	0x00000001


	//----- nvinfo : EIATTR_CRS_STACK_SIZE
	.align		4
.L_521:
        /*00e4*/ 	.byte	0x04, 0x1e
        /*00e6*/ 	.short	(.L_523 - .L_522)
.L_522:
        /*00e8*/ 	.word	0x00000000


	//----- nvinfo : EIATTR_CBANK_PARAM_SIZE
	.align		4
.L_523:
        /*00ec*/ 	.byte	0x03, 0x19
        /*00ee*/ 	.short	0x0018


	//----- nvinfo : EIATTR_PARAM_CBANK
	.align		4
        /*00f0*/ 	.byte	0x04, 0x0a
        /*00f2*/ 	.short	(.L_525 - .L_524)
	.align		4
.L_524:
        /*00f4*/ 	.word	index@(.nv.constant0._Z30router_gemm_kernel_bf16_outputI13__nv_bfloat16Li128ELi8ELi3ELi384ELi7168EEvPS0_PKT_S4_)
        /*00f8*/ 	.short	0x0380
        /*00fa*/ 	.short	0x0018


	//----- nvinfo : EIATTR_SW_WAR
	.align		4
.L_525:
        /*00fc*/ 	.byte	0x04, 0x36
        /*00fe*/ 	.short	(.L_527 - .L_526)
.L_526:
        /*0100*/ 	.word	0x00000008
.L_527:


//--------------------- .nv.info._Z30router_gemm_kernel_bf16_outputI13__nv_bfloat16Li128ELi8ELi2ELi384ELi7168EEvPS0_PKT_S4_ --------------------------
	.section	.nv.info._Z30router_gemm_kernel_bf16_outputI13__nv_bfloat16Li128ELi8ELi2ELi384ELi7168EEvPS0_PKT_S4_,"",@"SHT_CUDA_INFO"
	.sectionflags	@""
	.align	4


	//----- nvinfo : EIATTR_CUDA_API_VERSION
	.align		4
        /*0000*/ 	.byte	0x04, 0x37
        /*0002*/ 	.short	(.L_529 - .L_528)
.L_528:
        /*0004*/ 	.word	0x00000082


	//----- nvinfo : EIATTR_KPARAM_INFO
	.align		4
.L_529:
        /*0008*/ 	.byte	0x04, 0x17
        /*000a*/ 	.short	(.L_531 - .L_530)
.L_530:
        /*000c*/ 	.word	0x00000000
        /*0010*/ 	.short	0x0002
        /*0012*/ 	.short	0x0010
        /*0014*/ 	.byte	0x00, 0xf5, 0x21, 0x00


	//----- nvinfo : EIATTR_KPARAM_INFO
	.align		4
.L_531:
        /*0018*/ 	.byte	0x04, 0x17
        /*001a*/ 	.short	(.L_533 - .L_532)
.L_532:
        /*001c*/ 	.word	0x00000000
        /*0020*/ 	.short	0x0001
        /*0022*/ 	.short	0x0008
        /*0024*/ 	.byte	0x00, 0xf5, 0x21, 0x00


	//----- nvinfo : EIATTR_KPARAM_INFO
	.align		4
.L_533:
        /*0028*/ 	.byte	0x04, 0x17
        /*002a*/ 	.short	(.L_535 - .L_534)
.L_534:
        /*002c*/ 	.word	0x00000000
        /*0030*/ 	.short	0x0000
        /*0032*/ 	.short	0x0000
        /*0034*/ 	.byte	0x00, 0xf5, 0x21, 0x00


	//----- nvinfo : EIATTR_SPARSE_MMA_MASK
	.align		4
.L_535:
        /*0038*/ 	.byte	0x03, 0x50
        /*003a*/ 	.short	0x0000


	//----- nvinfo : EIATTR_MAXREG_COUNT
	.align		4
        /*003c*/ 	.byte	0x03, 0x1b
        /*003e*/ 	.short	0x00ff


	//----- nvinfo : EIATTR_NUM_BARRIERS
	.align		4
        /*0040*/ 	.byte	0x02, 0x4c
        /*0042*/ 	.byte	0x01
	.zero		1


	//----- nvinfo : EIATTR_MERCURY_ISA_VERSION
	.align		4
        /*0044*/ 	.byte	0x03, 0x5f
        /*0046*/ 	.short	0x0101


	//----- nvinfo : EIATTR_COOP_GROUP_MASK_REGIDS
	.align		4
        /*0048*/ 	.byte	0x04, 0x29
        /*004a*/ 	.short	(.L_537 - .L_536)


	//   ....[0]....
.L_536:
        /*004c*/ 	.word	0xffffffff


	//   ....[1]....
        /*0050*/ 	.word	0xffffffff


	//   ....[2]....
        /*0054*/ 	.word	0xffffffff


	//   ....[3]....
        /*0058*/ 	.word	0xffffffff


	//   ....[4]....
        /*005c*/ 	.word	0xffffffff


	//   ....[5]....
        /*0060*/ 	.word	0xffffffff


	//   ....[6]....
        /*0064*/ 	.word	0xffffffff


	//   ....[7]....
        /*0068*/ 	.word	0xffffffff


	//   ....[8]....
        /*006c*/ 	.word	0xffffffff


	//   ....[9]....
        /*0070*/ 	.word	0xffffffff


	//----- nvinfo : EIATTR_COOP_GROUP_INSTR_OFFSETS
	.align		4
.L_537:
        /*0074*/ 	.byte	0x04, 0x28
        /*0076*/ 	.short	(.L_539 - .L_538)


	//   ....[0]....
.L_538:
        /*0078*/ 	.word	0x000018d0


	//   ....[1]....
        /*007c*/ 	.word	0x000018e0


	//   ....[2]....
        /*0080*/ 	.word	0x00001910


	//   ....[3]....
        /*0084*/ 	.word	0x00001920


	//   ....[4]....
        /*0088*/ 	.word	0x00001950


	//   ....[5]....
        /*008c*/ 	.word	0x00001960


	//   ....[6]....
        /*0090*/ 	.word	0x00001980


	//   ....[7]....
        /*0094*/ 	.word	0x000019a0


	//   ....[8]....
        /*0098*/ 	.word	0x000019d0


	//   ....[9]....
        /*009c*/ 	.word	0x00001a00


	//----- nvinfo : EIATTR_VRC_CTA_INIT_COUNT
	.align		4
.L_539:
        /*00a0*/ 	.byte	0x02, 0x4a
	.zero		1
	.zero		1


	//----- nvinfo : EIATTR_EXIT_INSTR_OFFSETS
	.align		4
        /*00a4*/ 	.byte	0x04, 0x1c
        /*00a6*/ 	.short	(.L_541 - .L_540)


	//   ....[0]....
.L_540:
        /*00a8*/ 	.word	0x00001c00


	//----- nvinfo : EIATTR_MAX_THREADS
	.align		4
.L_541:
        /*00ac*/ 	.byte	0x04, 0x05
        /*00ae*/ 	.short	(.L_543 - .L_542)
.L_542:
        /*00b0*/ 	.word	0x00000080
        /*00b4*/ 	.word	0x00000001
        /*00b8*/ 	.word	0x00000001


	//----- nvinfo : EIATTR_CRS_STACK_SIZE
	.align		4
.L_543:
        /*00bc*/ 	.byte	0x04, 0x1e
        /*00be*/ 	.short	(.L_545 - .L_544)
.L_544:
        /*00c0*/ 	.word	0x00000000


	//----- nvinfo : EIATTR_CBANK_PARAM_SIZE
	.align		4
.L_545:
        /*00c4*/ 	.byte	0x03, 0x19
        /*00c6*/ 	.short	0x0018


	//----- nvinfo : EIATTR_PARAM_CBANK
	.align		4
        /*00c8*/ 	.byte	0x04, 0x0a
        /*00ca*/ 	.short	(.L_547 - .L_546)
	.align		4
.L_546:
        /*00cc*/ 	.word	index@(.nv.constant0._Z30router_gemm_kernel_bf16_outputI13__nv_bfloat16Li128ELi8ELi2ELi384ELi7168EEvPS0_PKT_S4_)
        /*00d0*/ 	.short	0x0380
        /*00d2*/ 	.short	0x0018


	//----- nvinfo : EIATTR_SW_WAR
	.align		4
.L_547:
        /*00d4*/ 	.byte	0x04, 0x36
        /*00d6*/ 	.short	(.L_549 - .L_548)
.L_548:
        /*00d8*/ 	.word	0x00000008
.L_549:


//--------------------- .nv.info._Z30router_gemm_kernel_bf16_outputI13__nv_bfloat16Li128ELi8ELi1ELi384ELi7168EEvPS0_PKT_S4_ --------------------------
	.section	.nv.info._Z30router_gemm_kernel_bf16_outputI13__nv_bfloat16Li128ELi8ELi1ELi384ELi7168EEvPS0_PKT_S4_,"",@"SHT_CUDA_INFO"
	.sectionflags	@""
	.align	4


	//----- nvinfo : EIATTR_CUDA_API_VERSION
	.align		4
        /*0000*/ 	.byte	0x04, 0x37
        /*0002*/ 	.short	(.L_551 - .L_550)
.L_550:
        /*0004*/ 	.word	0x00000082


	//----- nvinfo : EIATTR_KPARAM_INFO
	.align		4
.L_551:
        /*0008*/ 	.byte	0x04, 0x17
        /*000a*/ 	.short	(.L_553 - .L_552)
.L_552:
        /*000c*/ 	.word	0x00000000
        /*0010*/ 	.short	0x0002
        /*0012*/ 	.short	0x0010
        /*0014*/ 	.byte	0x00, 0xf5, 0x21, 0x00


	//----- nvinfo : EIATTR_KPARAM_INFO
	.align		4
.L_553:
        /*0018*/ 	.byte	0x04, 0x17
        /*001a*/ 	.short	(.L_555 - .L_554)
.L_554:
        /*001c*/ 	.word	0x00000000
        /*0020*/ 	.short	0x0001
        /*0022*/ 	.short	0x0008
        /*0024*/ 	.byte	0x00, 0xf5, 0x21, 0x00


	//----- nvinfo : EIATTR_KPARAM_INFO
	.align		4
.L_555:
        /*0028*/ 	.byte	0x04, 0x17
        /*002a*/ 	.short	(.L_557 - .L_556)
.L_556:
        /*002c*/ 	.word	0x00000000
        /*0030*/ 	.short	0x0000
        /*0032*/ 	.short	0x0000
        /*0034*/ 	.byte	0x00, 0xf5, 0x21, 0x00


	//----- nvinfo : EIATTR_SPARSE_MMA_MASK
	.align		4
.L_557:
        /*0038*/ 	.byte	0x03, 0x50
        /*003a*/ 	.short	0x0000


	//----- nvinfo : EIATTR_MAXREG_COUNT
	.align		4
        /*003c*/ 	.byte	0x03, 0x1b
        /*003e*/ 	.short	0x00ff


	//----- nvinfo : EIATTR_NUM_BARRIERS
	.align		4
        /*0040*/ 	.byte	0x02, 0x4c
        /*0042*/ 	.byte	0x01
	.zero		1


	//----- nvinfo : EIATTR_MERCURY_ISA_VERSION
	.align		4
        /*0044*/ 	.byte	0x03, 0x5f
        /*0046*/ 	.short	0x0101


	//----- nvinfo : EIATTR_COOP_GROUP_MASK_REGIDS
	.align		4
        /*0048*/ 	.byte	0x04, 0x29
        /*004a*/ 	.short	(.L_559 - .L_558)


	//   ....[0]....
.L_558:
        /*004c*/ 	.word	0xffffffff


	//   ....[1]....
        /*0050*/ 	.word	0xffffffff


	//   ....[2]....
        /*0054*/ 	.word	0xffffffff


	//   ....[3]....
        /*0058*/ 	.word	0xffffffff


	//   ....[4]....
        /*005c*/ 	.word	0xffffffff


	//----- nvinfo : EIATTR_COOP_GROUP_INSTR_OFFSETS
	.align		4
.L_559:
        /*0060*/ 	.byte	0x04, 0x28
        /*0062*/ 	.short	(.L_561 - .L_560)


	//   ....[0]....
.L_560:
        /*0064*/ 	.word	0x00000fa0


	//   ....[1]....
        /*0068*/ 	.word	0x00000fc0


	//   ....[2]....
        /*006c*/ 	.word	0x00000fe0


	//   ....[3]....
        /*0070*/ 	.word	0x00001010


	//   ....[4]....
        /*0074*/ 	.word	0x00001040


	//----- nvinfo : EIATTR_VRC_CTA_INIT_COUNT
	.align		4
.L_561:
        /*0078*/ 	.byte	0x02, 0x4a
	.zero		1
	.zero		1


	//----- nvinfo : EIATTR_EXIT_INSTR_OFFSETS
	.align		4
        /*007c*/ 	.byte	0x04, 0x1c
        /*007e*/ 	.short	(.L_563 - .L_562)


	//   ....[0]....
.L_562:
        /*0080*/ 	.word	0x000011c0


	//----- nvinfo : EIATTR_MAX_THREADS
	.align		4
.L_563:
        /*0084*/ 	.byte	0x04, 0x05
        /*0086*/ 	.short	(.L_565 - .L_564)
.L_564:
        /*0088*/ 	.word	0x00000080
        /*008c*/ 	.word	0x00000001
        /*0090*/ 	.word	0x00000001


	//----- nvinfo : EIATTR_CRS_STACK_SIZE
	.align		4
.L_565:
        /*0094*/ 	.byte	0x04, 0x1e
        /*0096*/ 	.short	(.L_567 - .L_566)
.L_566:
        /*0098*/ 	.word	0x00000000


	//----- nvinfo : EIATTR_CBANK_PARAM_SIZE
	.align		4
.L_567:
        /*009c*/ 	.byte	0x03, 0x19
        /*009e*/ 	.short	0x0018


	//----- nvinfo : EIATTR_PARAM_CBANK
	.align		4
        /*00a0*/ 	.byte	0x04, 0x0a
        /*00a2*/ 	.short	(.L_569 - .L_568)
	.align		4
.L_568:
        /*00a4*/ 	.word	index@(.nv.constant0._Z30router_gemm_kernel_bf16_outputI13__nv_bfloat16Li128ELi8ELi1ELi384ELi7168EEvPS0_PKT_S4_)
        /*00a8*/ 	.short	0x0380
        /*00aa*/ 	.short	0x0018


	//----- nvinfo : EIATTR_SW_WAR
	.align		4
.L_569:
        /*00ac*/ 	.byte	0x04, 0x36
        /*00ae*/ 	.short	(.L_571 - .L_570)
.L_570:
        /*00b0*/ 	.word	0x00000008
.L_571:


//--------------------- .nv.info._Z30router_gemm_kernel_bf16_outputI13__nv_bfloat16Li128ELi8ELi16ELi256ELi7168EEvPS0_PKT_S4_ --------------------------
	.section	.nv.info._Z30router_gemm_kernel_bf16_outputI13__nv_bfloat16Li128ELi8ELi16ELi256ELi7168EEvPS0_PKT_S4_,"",@"SHT_CUDA_INFO"
	.sectionflags	@""
	.align	4


	//----- nvinfo : EIATTR_CUDA_API_VERSION
	.align		4
        /*0000*/ 	.byte	0x04, 0x37
        /*0002*/ 	.short	(.L_573 - .L_572)
.L_572:
        /*0004*/ 	.word	0x00000082


	//----- nvinfo : EIATTR_KPARAM_INFO
	.align		4
.L_573:
        /*0008*/ 	.byte	0x04, 0x17
        /*000a*/ 	.short	(.L_575 - .L_574)
.L_574:
        /*000c*/ 	.word	0x00000000
        /*0010*/ 	.short	0x0002
        /*0012*/ 	.short	0x0010
        /*0014*/ 	.byte	0x00, 0xf5, 0x21, 0x00


	//----- nvinfo : EIATTR_KPARAM_INFO
	.align		4
.L_575:
        /*0018*/ 	.byte	0x04, 0x17
        /*001a*/ 	.short	(.L_577 - .L_576)
.L_576:
        /*001c*/ 	.word	0x00000000
        /*0020*/ 	.short	0x0001
        /*0022*/ 	.short	0x0008
        /*0024*/ 	.byte	0x00, 0xf5, 0x21, 0x00


	//----- nvinfo : EIATTR_KPARAM_INFO
	.align		4
.L_577:
        /*0028*/ 	.byte	0x04, 0x17
        /*002a*/ 	.short	(.L_579 - .L_578)
.L_578:
        /*002c*/ 	.word	0x00000000
        /*0030*/ 	.short	0x0000
        /*0032*/ 	.short	0x0000
        /*0034*/ 	.byte	0x00, 0xf5, 0x21, 0x00


	//----- nvinfo : EIATTR_SPARSE_MMA_MASK
	.align		4
.L_579:
        /*0038*/ 	.byte	0x03, 0x50
        /*003a*/ 	.short	0x0000


	//----- nvinfo : EIATTR_MAXREG_COUNT
	.align		4
        /*003c*/ 	.byte	0x03, 0x1b
        /*003e*/ 	.short	0x00ff


	//----- nvinfo : EIATTR_NUM_BARRIERS
	.align		4
        /*0040*/ 	.byte	0x02, 0x4c
        /*0042*/ 	.byte	0x01
	.zero		1


	//----- nvinfo : EIATTR_MERCURY_ISA_VERSION
	.align		4
        /*0044*/ 	.byte	0x03, 0x5f
        /*0046*/ 	.short	0x0101


	//----- nvinfo : EIATTR_COOP_GROUP_MASK_REGIDS
	.align		4
        /*0048*/ 	.byte	0x04, 0x29
        /*004a*/ 	.short	(.L_581 - .L_580)


	//   ....[0]....
.L_580:
        /*004c*/ 	.word	0xffffffff


	//   ....[1]....
        /*0050*/ 	.word	0xffffffff


	//   ....[2]....
        /*0054*/ 	.word	0xffffffff


	//   ....[3]....
        /*0058*/ 	.word	0xffffffff


	//   ....[4]....
        /*005c*/ 	.word	0xffffffff


	//   ....[5]....
        /*0060*/ 	.word	0xffffffff


	//   ....[6]....
        /*0064*/ 	.word	0xffffffff


	//   ....[7]....
        /*0068*/ 	.word	0xffffffff


	//   ....[8]....
        /*006c*/ 	.word	0xffffffff


	//   ....[9]....
        /*0070*/ 	.word	0xffffffff


	//   ....[10]....
        /*0074*/ 	.word	0xffffffff


	//   ....[11]....
        /*0078*/ 	.word	0xffffffff


	//   ....[12]....
        /*007c*/ 	.word	0xffffffff


	//   ....[13]....
        /*0080*/ 	.word	0xffffffff


	//   ....[14]....
        /*0084*/ 	.word	0xffffffff


	//   ....[15]....
        /*0088*/ 	.word	0xffffffff


	//   ....[16]....
        /*008c*/ 	.word	0xffffffff


	//   ....[17]....
        /*0090*/ 	.word	0xffffffff


	//   ....[18]....
        /*0094*/ 	.word	0xffffffff


	//   ....[19]....
        /*0098*/ 	.word	0xffffffff


	//   ....[20]....
        /*009c*/ 	.word	0xffffffff


	//   ....[21]....
        /*00a0*/ 	.word	0xffffffff


	//   ....[22]....
        /*00a4*/ 	.word	0xffffffff


	//   ....[23]....
        /*00a8*/ 	.word	0xffffffff


	//   ....[24]....
        /*00ac*/ 	.word	0xffffffff


	//   ....[25]....
        /*00b0*/ 	.word	0xffffffff


	//   ....[26]....
        /*00b4*/ 	.word	0xffffffff


	//   ....[27]....
        /*00b8*/ 	.word	0xffffffff


	//   ....[28]....
        /*00bc*/ 	.word	0xffffffff


	//   ....[29]....
        /*00c0*/ 	.word	0xffffffff


	//   ....[30]....
        /*00c4*/ 	.word	0xffffffff


	//   ....[31]....
        /*00c8*/ 	.word	0xffffffff


	//   ....[32]....
        /*00cc*/ 	.word	0xffffffff


	//   ....[33]....
        /*00d0*/ 	.word	0xffffffff


	//   ....[34]....
        /*00d4*/ 	.word	0xffffffff


	//   ....[35]....
        /*00d8*/ 	.word	0xffffffff


	//   ....[36]....
        /*00dc*/ 	.word	0xffffffff


	//   ....[37]....
        /*00e0*/ 	.word	0xffffffff


	//   ....[38]....
        /*00e4*/ 	.word	0xffffffff


	//   ....[39]....
        /*00e8*/ 	.word	0xffffffff


	//   ....[40]....
        /*00ec*/ 	.word	0xffffffff


	//   ....[41]....
        /*00f0*/ 	.word	0xffffffff


	//   ....[42]....
        /*00f4*/ 	.word	0xffffffff


	//   ....[43]....
        /*00f8*/ 	.word	0xffffffff


	//   ....[44]....
        /*00fc*/ 	.word	0xffffffff


	//   ....[45]....
        /*0100*/ 	.word	0xffffffff


	//   ....[46]....
        /*0104*/ 	.word	0xffffffff


	//   ....[47]....
        /*0108*/ 	.word	0xffffffff


	//   ....[48]....
        /*010c*/ 	.word	0xffffffff


	//   ....[49]....
        /*0110*/ 	.word	0xffffffff


	//   ....[50]....
        /*0114*/ 	.word	0xffffffff


	//   ....[51]....
        /*0118*/ 	.word	0xffffffff


	//   ....[52]....
        /*011c*/ 	.word	0xffffffff


	//   ....[53]....
        /*0120*/ 	.word	0xffffffff


	//   ....[54]....
        /*0124*/ 	.word	0xffffffff


	//   ....[55]....
        /*0128*/ 	.word	0xffffffff


	//   ....[56]....
        /*012c*/ 	.word	0xffffffff


	//   ....[57]....
        /*0130*/ 	.word	0xffffffff


	//   ....[58]....
        /*0134*/ 	.word	0xffffffff


	//   ....[59]....
        /*0138*/ 	.word	0xffffffff


	//   ....[60]....
        /*013c*/ 	.word	0xffffffff


	//   ....[61]....
        /*0140*/ 	.word	0xffffffff


	//   ....[62]....
        /*0144*/ 	.word	0xffffffff


	//   ....[63]....
        /*0148*/ 	.word	0xffffffff


	//   ....[64]....
        /*014c*/ 	.word	0xffffffff


	//   ....[65]....
        /*0150*/ 	.word	0xffffffff


	//   ....[66]....
        /*0154*/ 	.word	0xffffffff


	//   ....[67]....
        /*0158*/ 	.word	0xffffffff


	//   ....[68]....
        /*015c*/ 	.word	0xffffffff


	//   ....[69]....
        /*0160*/ 	.word	0xffffffff


	//   ....[70]....
        /*0164*/ 	.word	0xffffffff


	//   ....[71]....
        /*0168*/ 	.word	0xffffffff


	//   ....[72]....
        /*016c*/ 	.word	0xffffffff


	//   ....[73]....
        /*0170*/ 	.word	0xffffffff


	//   ....[74]....
        /*0174*/ 	.word	0xffffffff


	//   ....[75]....
        /*0178*/ 	.word	0xffffffff


	//   ....[76]....
        /*017c*/ 	.word	0xffffffff


	//   ....[77]....
        /*0180*/ 	.word	0xffffffff


	//   ....[78]....
        /*0184*/ 	.word	0xffffffff


	//   ....[79]....
        /*0188*/ 	.word	0xffffffff


	//----- nvinfo : EIATTR_COOP_GROUP_INSTR_OFFSETS
	.align		4
.L_581:
        /*018c*/ 	.byte	0x04, 0x28
        /*018e*/ 	.short	(.L_583 - .L_582)


	//   ....[0]....
.L_582:
        /*0190*/ 	.word	0x00001870


	//   ....[1]....
        /*0194*/ 	.word	0x000018b0


	//   ....[2]....
        /*0198*/ 	.word	0x000018c0


	//   ....[3]....
        /*019c*/ 	.word	0x000018d0


	//   ....[4]....
        /*01a0*/ 	.word	0x000018e0


	//   ....[5]....
        /*01a4*/ 	.word	0x000018f0


	//   ....[6]....
        /*01a8*/ 	.word	0x00001900


	//   ....[7]....
        /*01ac*/ 	.word	0x00001930


	//   ....[8]....
        /*01b0*/ 	.word	0x00001950


	//   ....[9]....
        /*01b4*/ 	.word	0x00001970


	//   ....[10]....
        /*01b8*/ 	.word	0x00001990


	//   ....[11]....
        /*01bc*/ 	.word	0x000019b0


	//   ....[12]....
        /*01c0*/ 	.word	0x000019d0


	//   ....[13]....
        /*01c4*/ 	.word	0x000019f0


	//   ....[14]....
        /*01c8*/ 	.word	0x00001a10


	//   ....[15]....
        /*01cc*/ 	.word	0x00001a30


	//   ....[16]....
        /*01d0*/ 	.word	0x00001a50


	//   ....[17]....
        /*01d4*/ 	.word	0x00001a70


	//   ....[18]....
        /*01d8*/ 	.word	0x00001aa0


	//   ....[19]....
        /*01dc*/ 	.word	0x00001ac0


	//   ....[20]....
        /*01e0*/ 	.word	0x00001ae0


	//   ....[21]....
        /*01e4*/ 	.word	0x00001b00


	//   ....[22]....
        /*01e8*/ 	.word	0x00001b20


	//   ....[23]....
        /*01ec*/ 	.word	0x00001b40


	//   ....[24]....
        /*01f0*/ 	.word	0x00001b50


	//   ....[25]....
        /*01f4*/ 	.word	0x00001b70


	//   ....[26]....
        /*01f8*/ 	.word	0x00001b90


	//   ....[27]....
        /*01fc*/ 	.word	0x00001bb0


	//   ....[28]....
        /*0200*/ 	.word	0x00001bd0


	//   ....[29]....
        /*0204*/ 	.word	0x00001bf0


	//   ....[30]....
        /*0208*/ 	.word	0x00001c10


	//   ....[31]....
        /*020c*/ 	.word	0x00001c30


	//   ....[32]....
        /*0210*/ 	.word	0x00001c50


	//   ....[33]....
        /*0214*/ 	.word	0x00001c70


	//   ....[34]....
        /*0218*/ 	.word	0x00001ca0


	//   ....[35]....
        /*021c*/ 	.word	0x00001cc0


	//   ....[36]....
        /*0220*/ 	.word	0x00001ce0


	//   ....[37]....
        /*0224*/ 	.word	0x00001d00


	//   ....[38]....
        /*0228*/ 	.word	0x00001d20


	//   ....[39]....
        /*022c*/ 	.word	0x00001d40


	//   ....[40]....
        /*0230*/ 	.word	0x00001d50


	//   ....[41]....
        /*0234*/ 	.word	0x00001d70


	//   ....[42]....
        /*0238*/ 	.word	0x00001d90


	//   ....[43]....
        /*023c*/ 	.word	0x00001db0


	//   ....[44]....
        /*0240*/ 	.word	0x00001dd0


	//   ....[45]....
        /*0244*/ 	.word	0x00001df0


	//   ....[46]....
        /*0248*/ 	.word	0x00001e10


	//   ....[47]....
        /*024c*/ 	.word	0x00001e30


	//   ....[48]....
        /*0250*/ 	.word	0x00001e50


	//   ....[49]....
        /*0254*/ 	.word	0x00001e70


	//   ....[50]....
        /*0258*/ 	.word	0x00001ea0


	//   ....[51]....
        /*025c*/ 	.word	0x00001ec0


	//   ....[52]....
        /*0260*/ 	.word	0x00001ee0


	//   ....[53]....
        /*0264*/ 	.word	0x00001f00


	//   ....[54]....
        /*0268*/ 	.word	0x00001f20


	//   ....[55]....
        /*026c*/ 	.word	0x00001f50


	//   ....[56]....
        /*0270*/ 	.word	0x00001f80


	//   ....[57]....
        /*0274*/ 	.word	0x00001fb0


	//   ....[58]....
        /*0278*/ 	.word	0x00001fd0


	//   ....[59]....
        /*027c*/ 	.word	0x00001ff0


	//   ....[60]....
        /*0280*/ 	.word	0x00002010


	//   ....[61]....
        /*0284*/ 	.word	0x00002030


	//   ....[62]....
        /*0288*/ 	.word	0x00002050


	//   ....[63]....
        /*028c*/ 	.word	0x00002070


	//   ....[64]....
        /*0290*/ 	.word	0x00002090


	//   ....[65]....
        /*0294*/ 	.word	0x000020c0


	//   ....[66]....
        /*0298*/ 	.word	0x000020e0


	//   ....[67]....
        /*029c*/ 	.word	0x00002100


	//   ....[68]....
        /*02a0*/ 	.word	0x00002120


	//   ....[69]....
        /*02a4*/ 	.word	0x00002140


	//   ....[70]....
        /*02a8*/ 	.word	0x00002160


	//   ....[71]....
        /*02ac*/ 	.word	0x00002170


	//   ....[72]....
        /*02b0*/ 	.word	0x00002190


	//   ....[73]....
        /*02b4*/ 	.word	0x000021b0


	//   ....[74]....
        /*02b8*/ 	.word	0x000021d0


	//   ....[75]....
        /*02bc*/ 	.word	0x000021f0


	//   ....[76]....
        /*02c0*/ 	.word	0x00002210


	//   ....[77]....
        /*02c4*/ 	.word	0x00002230


	//   ....[78]....
        /*02c8*/ 	.word	0x00002250


	//   ....[79]....
        /*02cc*/ 	.word	0x00002270


	//----- nvinfo : EIATTR_VRC_CTA_INIT_COUNT
	.align		4
.L_583:
        /*02d0*/ 	.byte	0x02, 0x4a
	.zero		1
	.zero		1


	//----- nvinfo : EIATTR_EXIT_INSTR_OFFSETS
	.align		4
        /*02d4*/ 	.byte	0x04, 0x1c
        /*02d6*/ 	.short	(.L_585 - .L_584)


	//   ....[0]....
.L_584:
        /*02d8*/ 	.word	0x00002bb0


	//----- nvinfo : EIATTR_MAX_THREADS
	.align		4
.L_585:
        /*02dc*/ 	.byte	0x04, 0x05
        /*02de*/ 	.short	(.L_587 - .L_586)
.L_586:
        /*02e0*/ 	.word	0x00000080
        /*02e4*/ 	.word	0x00000001
        /*02e8*/ 	.word	0x00000001


	//----- nvinfo : EIATTR_CRS_STACK_SIZE
	.align		4
.L_587:
        /*02ec*/ 	.byte	0x04, 0x1e
        /*02ee*/ 	.short	(.L_589 - .L_588)
.L_588:
        /*02f0*/ 	.word	0x00000000


	//----- nvinfo : EIATTR_CBANK_PARAM_SIZE
	.align		4
.L_589:
        /*02f4*/ 	.byte	0x03, 0x19
        /*02f6*/ 	.short	0x0018


	//----- nvinfo : EIATTR_PARAM_CBANK
	.align		4
        /*02f8*/ 	.byte	0x04, 0x0a
        /*02fa*/ 	.short	(.L_591 - .L_590)
	.align		4
.L_590:
        /*02fc*/ 	.word	index@(.nv.constant0._Z30router_gemm_kernel_bf16_outputI13__nv_bfloat16Li128ELi8ELi16ELi256ELi7168EEvPS0_PKT_S4_)
        /*0300*/ 	.short	0x0380
        /*0302*/ 	.short	0x0018


	//----- nvinfo : EIATTR_SW_WAR
	.align		4
.L_591:
        /*0304*/ 	.byte	0x04, 0x36
        /*0306*/ 	.short	(.L_593 - .L_592)
.L_592:
        /*0308*/ 	.word	0x00000008
.L_593:


//--------------------- .nv.info._Z30router_gemm_kernel_bf16_outputI13__nv_bfloat16Li128ELi8ELi15ELi256ELi7168EEvPS0_PKT_S4_ --------------------------
	.section	.nv.info._Z30router_gemm_kernel_bf16_outputI13__nv_bfloat16Li128ELi8ELi15ELi256ELi7168EEvPS0_PKT_S4_,"",@"SHT_CUDA_INFO"
	.sectionflags	@""
	.align	4


	//----- nvinfo : EIATTR_CUDA_API_VERSION
	.align		4
        /*0000*/ 	.byte	0x04, 0x37
        /*0002*/ 	.short	(.L_595 - .L_594)
.L_594:
        /*0004*/ 	.word	0x00000082


	//----- nvinfo : EIATTR_KPARAM_INFO
	.align		4
.L_595:
        /*0008*/ 	.byte	0x04, 0x17
        /*000a*/ 	.short	(.L_597 - .L_596)
.L_596:
        /*000c*/ 	.word	0x00000000
        /*0010*/ 	.short	0x0002
        /*0012*/ 	.short	0x0010
        /*0014*/ 	.byte	0x00, 0xf5, 0x21, 0x00


	//----- nvinfo : EIATTR_KPARAM_INFO
	.align		4
.L_597:
        /*0018*/ 	.byte	0x04, 0x17
        /*001a*/ 	.short	(.L_599 - .L_598)
.L_598:
        /*001c*/ 	.word	0x00000000
        /*0020*/ 	.short	0x0001
        /*0022*/ 	.short	0x0008
        /*0024*/ 	.byte	0x00, 0xf5, 0x21, 0x00


	//----- nvinfo : EIATTR_KPARAM_INFO
	.align		4
.L_599:
        /*0028*/ 	.byte	0x04, 0x17
        /*002a*/ 	.short	(.L_601 - .L_600)
.L_600:
        /*002c*/ 	.word	0x00000000
        /*0030*/ 	.short	0x0000
        /*0032*/ 	.short	0x0000
        /*0034*/ 	.byte	0x00, 0xf5, 0x21, 0x00


	//----- nvinfo : EIATTR_SPARSE_MMA_MASK
	.align		4
.L_601:
        /*0038*/ 	.byte	0x03, 0x50
        /*003a*/ 	.short	0x0000


	//----- nvinfo : EIATTR_MAXREG_COUNT
	.align		4
        /*003c*/ 	.byte	0x03, 0x1b
        /*003e*/ 	.short	0x00ff


	//----- nvinfo : EIATTR_NUM_BARRIERS
	.align		4
        /*0040*/ 	.byte	0x02, 0x4c
        /*0042*/ 	.byte	0x01
	.zero		1


	//----- nvinfo : EIATTR_MERCURY_ISA_VERSION
	.align		4
        /*0044*/ 	.byte	0x03, 0x5f
        /*0046*/ 	.short	0x0101


	//----- nvinfo : EIATTR_COOP_GROUP_MASK_REGIDS
	.align		4
        /*0048*/ 	.byte	0x04, 0x29
        /*004a*/ 	.short	(.L_603 - .L_602)


	//   ....[0]....
.L_602:
        /*004c*/ 	.word	0xffffffff


	//   ....[1]....
        /*0050*/ 	.word	0xffffffff


	//   ....[2]....
        /*0054*/ 	.word	0xffffffff


	//   ....[3]....
        /*0058*/ 	.word	0xffffffff


	//   ....[4]....
        /*005c*/ 	.word	0xffffffff


	//   ....[5]....
        /*0060*/ 	.word	0xffffffff


	//   ....[6]....
        /*0064*/ 	.word	0xffffffff


	//   ....[7]....
        /*0068*/ 	.word	0xffffffff


	//   ....[8]....
        /*006c*/ 	.word	0xffffffff


	//   ....[9]....
        /*0070*/ 	.word	0xffffffff


	//   ....[10]....
        /*0074*/ 	.word	0xffffffff


	//   ....[11]....
        /*0078*/ 	.word	0xffffffff


	//   ....[12]....
        /*007c*/ 	.word	0xffffffff


	//   ....[13]....
        /*0080*/ 	.word	0xffffffff


	//   ....[14]....
        /*0084*/ 	.word	0xffffffff


	//   ....[15]....
        /*0088*/ 	.word	0xffffffff


	//   ....[16]....
        /*008c*/ 	.word	0xffffffff


	//   ....[17]....
        /*0090*/ 	.word	0xffffffff


	//   ....[18]....
        /*0094*/ 	.word	0xffffffff


	//   ....[19]....
        /*0098*/ 	.word	0xffffffff


	//   ....[20]....
        /*009c*/ 	.word	0xffffffff


	//   ....[21]....
        /*00a0*/ 	.word	0xffffffff


	//   ....[22]....
        /*00a4*/ 	.word	0xffffffff


	//   ....[23]....
        /*00a8*/ 	.word	0xffffffff


	//   ....[24]....
        /*00ac*/ 	.word	0xffffffff


	//   ....[25]....
        /*00b0*/ 	.word	0xffffffff


	//   ....[26]....
        /*00b4*/ 	.word	0xffffffff


	//   ....[27]....
        /*00b8*/ 	.word	0xffffffff


	//   ....[28]....
        /*00bc*/ 	.word	0xffffffff


	//   ....[29]....
        /*00c0*/ 	.word	0xffffffff


	//   ....[30]....
        /*00c4*/ 	.word	0xffffffff


	//   ....[31]....
        /*00c8*/ 	.word	0xffffffff


	//   ....[32]....
        /*00cc*/ 	.word	0xffffffff


	//   ....[33]....
        /*00d0*/ 	.word	0xffffffff


	//   ....[34]....
        /*00d4*/ 	.word	0xffffffff


	//   ....[35]....
        /*00d8*/ 	.word	0xffffffff


	//   ....[36]....
        /*00dc*/ 	.word	0xffffffff


	//   ....[37]....
        /*00e0*/ 	.word	0xffffffff


	//   ....[38]....
        /*00e4*/ 	.word	0xffffffff


	//   ....[39]....
        /*00e8*/ 	.word	0xffffffff


	//   ....[40]....
        /*00ec*/ 	.word	0xffffffff


	//   ....[41]....
        /*00f0*/ 	.word	0xffffffff


	//   ....[42]....
        /*00f4*/ 	.word	0xffffffff


	//   ....[43]....
        /*00f8*/ 	.word	0xffffffff


	//   ....[44]....
        /*00fc*/ 	.word	0xffffffff


	//   ....[45]....
        /*0100*/ 	.word	0xffffffff


	//   ....[46]....
        /*0104*/ 	.word	0xffffffff


	//   ....[47]....
        /*0108*/ 	.word	0xffffffff


	//   ....[48]....
        /*010c*/ 	.word	0xffffffff


	//   ....[49]....
        /*0110*/ 	.word	0xffffffff


	//   ....[50]....
        /*0114*/ 	.word	0xffffffff


	//   ....[51]....
        /*0118*/ 	.word	0xffffffff


	//   ....[52]....
        /*011c*/ 	.word	0xffffffff


	//   ....[53]....
        /*0120*/ 	.word	0xffffffff


	//   ....[54]....
        /*0124*/ 	.word	0xffffffff


	//   ....[55]....
        /*0128*/ 	.word	0xffffffff


	//   ....[56]....
        /*012c*/ 	.word	0xffffffff


	//   ....[57]....
        /*0130*/ 	.word	0xffffffff


	//   ....[58]....
        /*0134*/ 	.word	0xffffffff


	//   ....[59]....
        /*0138*/ 	.word	0xffffffff


	//   ....[60]....
        /*013c*/ 	.word	0xffffffff


	//   ....[61]....
        /*0140*/ 	.word	0xffffffff


	//   ....[62]....
        /*0144*/ 	.word	0xffffffff


	//   ....[63]....
        /*0148*/ 	.word	0xffffffff


	//   ....[64]....
        /*014c*/ 	.word	0xffffffff


	//   ....[65]....
        /*0150*/ 	.word	0xffffffff


	//   ....[66]....
        /*0154*/ 	.word	0xffffffff


	//   ....[67]....
        /*0158*/ 	.word	0xffffffff


	//   ....[68]....
        /*015c*/ 	.word	0xffffffff


	//   ....[69]....
        /*0160*/ 	.word	0xffffffff


	//   ....[70]....
        /*0164*/ 	.word	0xffffffff


	//   ....[71]....
        /*0168*/ 	.word	0xffffffff


	//   ....[72]....
        /*016c*/ 	.word	0xffffffff


	//   ....[73]....
        /*0170*/ 	.word	0xffffffff


	//   ....[74]....
        /*0174*/ 	.word	0xffffffff


	//----- nvinfo : EIATTR_COOP_GROUP_INSTR_OFFSETS
	.align		4
.L_603:
        /*0178*/ 	.byte	0x04, 0x28
        /*017a*/ 	.short	(.L_605 - .L_604)


	//   ....[0]....
.L_604:
        /*017c*/ 	.word	0x00001700


	//   ....[1]....
        /*0180*/ 	.word	0x00001740


	//   ....[2]....
        /*0184*/ 	.word	0x00001750


	//   ....[3]....
        /*0188*/ 	.word	0x00001760


	//   ....[4]....
        /*018c*/ 	.word	0x00001770


	//   ....[5]....
        /*0190*/ 	.word	0x00001780


	//   ....[6]....
        /*0194*/ 	.word	0x00001790


	//   ....[7]....
        /*0198*/ 	.word	0x000017c0


	//   ....[8]....
        /*019c*/ 	.word	0x000017e0


	//   ....[9]....
        /*01a0*/ 	.word	0x00001800


	//   ....[10]....
        /*01a4*/ 	.word	0x00001820


	//   ....[11]....
        /*01a8*/ 	.word	0x00001840


	//   ....[12]....
        /*01ac*/ 	.word	0x00001860


	//   ....[13]....
        /*01b0*/ 	.word	0x00001880


	//   ....[14]....
        /*01b4*/ 	.word	0x000018a0


	//   ....[15]....
        /*01b8*/ 	.word	0x000018c0


	//   ....[16]....
        /*01bc*/ 	.word	0x000018e0


	//   ....[17]....
        /*01c0*/ 	.word	0x00001910


	//   ....[18]....
        /*01c4*/ 	.word	0x00001930


	//   ....[19]....
        /*01c8*/ 	.word	0x00001950


	//   ....[20]....
        /*01cc*/ 	.word	0x00001970


	//   ....[21]....
        /*01d0*/ 	.word	0x00001990


	//   ....[22]....
        /*01d4*/ 	.word	0x000019b0


	//   ....[23]....
        /*01d8*/ 	.word	0x000019c0


	//   ....[24]....
        /*01dc*/ 	.word	0x000019e0


	//   ....[25]....
        /*01e0*/ 	.word	0x00001a00


	//   ....[26]....
        /*01e4*/ 	.word	0x00001a20


	//   ....[27]....
        /*01e8*/ 	.word	0x00001a40


	//   ....[28]....
        /*01ec*/ 	.word	0x00001a60


	//   ....[29]....
        /*01f0*/ 	.word	0x00001a80


	//   ....[30]....
        /*01f4*/ 	.word	0x00001aa0


	//   ....[31]....
        /*01f8*/ 	.word	0x00001ac0


	//   ....[32]....
        /*01fc*/ 	.word	0x00001af0


	//   ....[33]....
        /*0200*/ 	.word	0x00001b10


	//   ....[34]....
        /*0204*/ 	.word	0x00001b30


	//   ....[35]....
        /*0208*/ 	.word	0x00001b50


	//   ....[36]....
        /*020c*/ 	.word	0x00001b70


	//   ....[37]....
        /*0210*/ 	.word	0x00001b90


	//   ....[38]....
        /*0214*/ 	.word	0x00001ba0


	//   ....[39]....
        /*0218*/ 	.word	0x00001bc0


	//   ....[40]....
        /*021c*/ 	.word	0x00001be0


	//   ....[41]....
        /*0220*/ 	.word	0x00001c00


	//   ....[42]....
        /*0224*/ 	.word	0x00001c20


	//   ....[43]....
        /*0228*/ 	.word	0x00001c40


	//   ....[44]....
        /*022c*/ 	.word	0x00001c60


	//   ....[45]....
        /*0230*/ 	.word	0x00001c80


	//   ....[46]....
        /*0234*/ 	.word	0x00001ca0


	//   ....[47]....
        /*0238*/ 	.word	0x00001cd0


	//   ....[48]....
        /*023c*/ 	.word	0x00001cf0


	//   ....[49]....
        /*0240*/ 	.word	0x00001d10


	//   ....[50]....
        /*0244*/ 	.word	0x00001d30


	//   ....[51]....
        /*0248*/ 	.word	0x00001d50


	//   ....[52]....
        /*024c*/ 	.word	0x00001d80


	//   ....[53]....
        /*0250*/ 	.word	0x00001db0


	//   ....[54]....
        /*0254*/ 	.word	0x00001de0


	//   ....[55]....
        /*0258*/ 	.word	0x00001e00


	//   ....[56]....
        /*025c*/ 	.word	0x00001e20


	//   ....[57]....
        /*0260*/ 	.word	0x00001e40


	//   ....[58]....
        /*0264*/ 	.word	0x00001e60


	//   ....[59]....
        /*0268*/ 	.word	0x00001e80


	//   ....[60]....
        /*026c*/ 	.word	0x00001ea0


	//   ....[61]....
        /*0270*/ 	.word	0x00001ed0


	//   ....[62]....
        /*0274*/ 	.word	0x00001ef0


	//   ....[63]....
        /*0278*/ 	.word	0x00001f10


	//   ....[64]....
        /*027c*/ 	.word	0x00001f30


	//   ....[65]....
        /*0280*/ 	.word	0x00001f50


	//   ....[66]....
        /*0284*/ 	.word	0x00001f70


	//   ....[67]....
        /*0288*/ 	.word	0x00001f80


	//   ....[68]....
        /*028c*/ 	.word	0x00001fa0


	//   ....[69]....
        /*0290*/ 	.word	0x00001fc0


	//   ....[70]....
        /*0294*/ 	.word	0x00001fe0


	//   ....[71]....
        /*0298*/ 	.word	0x00002000


	//   ....[72]....
        /*029c*/ 	.word	0x00002020


	//   ....[73]....
        /*02a0*/ 	.word	0x00002040


	//   ....[74]....
        /*02a4*/ 	.word	0x00002060


	//----- nvinfo : EIATTR_VRC_CTA_INIT_COUNT
	.align		4
.L_605:
        /*02a8*/ 	.byte	0x02, 0x4a
	.zero		1
	.zero		1


	//----- nvinfo : EIATTR_EXIT_INSTR_OFFSETS
	.align		4
        /*02ac*/ 	.byte	0x04, 0x1c
        /*02ae*/ 	.short	(.L_607 - .L_606)


	//   ....[0]....
.L_606:
        /*02b0*/ 	.word	0x00002910


	//----- nvinfo : EIATTR_MAX_THREADS
	.align		4
.L_607:
        /*02b4*/ 	.byte	0x04, 0x05
        /*02b6*/ 	.short	(.L_609 - .L_608)
.L_608:
        /*02b8*/ 	.word	0x00000080
        /*02bc*/ 	.word	0x00000001
        /*02c0*/ 	.word	0x00000001


	//----- nvinfo : EIATTR_CRS_STACK_SIZE
	.align		4
.L_609:
        /*02c4*/ 	.byte	0x04, 0x1e
        /*02c6*/ 	.short	(.L_611 - .L_610)
.L_610:
        /*02c8*/ 	.word	0x00000000


	//----- nvinfo : EIATTR_CBANK_PARAM_SIZE
	.align		4
.L_611:
        /*02cc*/ 	.byte	0x03, 0x19
        /*02ce*/ 	.short	0x0018


	//----- nvinfo : EIATTR_PARAM_CBANK
	.align		4
        /*02d0*/ 	.byte	0x04, 0x0a
        /*02d2*/ 	.short	(.L_613 - .L_612)
	.align		4
.L_612:
        /*02d4*/ 	.word	index@(.nv.constant0._Z30router_gemm_kernel_bf16_outputI13__nv_bfloat16Li128ELi8ELi15ELi256ELi7168EEvPS0_PKT_S4_)
        /*02d8*/ 	.short	0x0380
        /*02da*/ 	.short	0x0018


	//----- nvinfo : EIATTR_SW_WAR
	.align		4
.L_613:
        /*02dc*/ 	.byte	0x04, 0x36
        /*02de*/ 	.short	(.L_615 - .L_614)
.L_614:
        /*02e0*/ 	.word	0x00000008
.L_615:


//--------------------- .nv.info._Z30router_gemm_kernel_bf16_outputI13__nv_bfloat16Li128ELi8ELi14ELi256ELi7168EEvPS0_PKT_S4_ --------------------------
	.section	.nv.info._Z30router_gemm_kernel_bf16_outputI13__nv_bfloat16Li128ELi8ELi14ELi256ELi7168EEvPS0_PKT_S4_,"",@"SHT_CUDA_INFO"
	.sectionflags	@""
	.align	4


	//----- nvinfo : EIATTR_CUDA_API_VERSION
	.align		4
        /*0000*/ 	.byte	0x04, 0x37
        /*0002*/ 	.short	(.L_617 - .L_616)
.L_616:
        /*0004*/ 	.word	0x00000082


	//----- nvinfo : EIATTR_KPARAM_INFO
	.align		4
.L_617:
        /*0008*/ 	.byte	0x04, 0x17
        /*000a*/ 	.short	(.L_619 - .L_618)
.L_618:
        /*000c*/ 	.word	0x00000000
        /*0010*/ 	.short	0x0002
        /*0012*/ 	.short	0x0010
        /*0014*/ 	.byte	0x00, 0xf5, 0x21, 0x00


	//----- nvinfo : EIATTR_KPARAM_INFO
	.align		4
.L_619:
        /*0018*/ 	.byte	0x04, 0x17
        /*001a*/ 	.short	(.L_621 - .L_620)
.L_620:
        /*001c*/ 	.word	0x00000000
        /*0020*/ 	.short	0x0001
        /*0022*/ 	.short	0x0008
        /*0024*/ 	.byte	0x00, 0xf5, 0x21, 0x00


	//----- nvinfo : EIATTR_KPARAM_INFO
	.align		4
.L_621:
        /*0028*/ 	.byte	0x04, 0x17
        /*002a*/ 	.short	(.L_623 - .L_622)
.L_622:
        /*002c*/ 	.word	0x00000000
        /*0030*/ 	.short	0x0000
        /*0032*/ 	.short	0x0000
        /*0034*/ 	.byte	0x00, 0xf5, 0x21, 0x00


	//----- nvinfo : EIATTR_SPARSE_MMA_MASK
	.align		4
.L_623:
        /*0038*/ 	.byte	0x03, 0x50
        /*003a*/ 	.short	0x0000


	//----- nvinfo : EIATTR_MAXREG_COUNT
	.align		4
        /*003c*/ 	.byte	0x03, 0x1b
        /*003e*/ 	.short	0x00ff


	//----- nvinfo : EIATTR_NUM_BARRIERS
	.align		4
        /*0040*/ 	.byte	0x02, 0x4c
        /*0042*/ 	.byte	0x01
	.zero		1


	//----- nvinfo : EIATTR_MERCURY_ISA_VERSION
	.align		4
        /*0044*/ 	.byte	0x03, 0x5f
        /*0046*/ 	.short	0x0101


	//----- nvinfo : EIATTR_COOP_GROUP_MASK_REGIDS
	.align		4
        /*0048*/ 	.byte	0x04, 0x29
        /*004a*/ 	.short	(.L_625 - .L_624)


	//   ....[0]....
.L_624:
        /*004c*/ 	.word	0xffffffff


	//   ....[1]....
        /*0050*/ 	.word	0xffffffff


	//   ....[2]....
        /*0054*/ 	.word	0xffffffff


	//   ....[3]....
        /*0058*/ 	.word	0xffffffff


	//   ....[4]....
        /*005c*/ 	.word	0xffffffff


	//   ....[5]....
        /*0060*/ 	.word	0xffffffff


	//   ....[6]....
        /*0064*/ 	.word	0xffffffff


	//   ....[7]....
        /*0068*/ 	.word	0xffffffff


	//   ....[8]....
        /*006c*/ 	.word	0xffffffff


	//   ....[9]....
        /*0070*/ 	.word	0xffffffff


	//   ....[10]....
        /*0074*/ 	.word	0xffffffff


	//   ....[11]....
        /*0078*/ 	.word	0xffffffff


	//   ....[12]....
        /*007c*/ 	.word	0xffffffff


	//   ....[13]....
        /*0080*/ 	.word	0xffffffff


	//   ....[14]....
        /*0084*/ 	.word	0xffffffff


	//   ....[15]....
        /*0088*/ 	.word	0xffffffff


	//   ....[16]....
        /*008c*/ 	.word	0xffffffff


	//   ....[17]....
        /*0090*/ 	.word	0xffffffff


	//   ....[18]....
        /*0094*/ 	.word	0xffffffff


	//   ....[19]....
        /*0098*/ 	.word	0xffffffff


	//   ....[20]....
        /*009c*/ 	.word	0xffffffff


	//   ....[21]....
        /*00a0*/ 	.word	0xffffffff


	//   ....[22]....
        /*00a4*/ 	.word	0xffffffff


	//   ....[23]....
        /*00a8*/ 	.word	0xffffffff


	//   ....[24]....
        /*00ac*/ 	.word	0xffffffff


	//   ....[25]....
        /*00b0*/ 	.word	0xffffffff


	//   ....[26]....
        /*00b4*/ 	.word	0xffffffff


	//   ....[27]....
        /*00b8*/ 	.word	0xffffffff


	//   ....[28]....
        /*00bc*/ 	.word	0xffffffff


	//   ....[29]....
        /*00c0*/ 	.word	0xffffffff


	//   ....[30]....
        /*00c4*/ 	.word	0xffffffff


	//   ....[31]....
        /*00c8*/ 	.word	0xffffffff


	//   ....[32]....
        /*00cc*/ 	.word	0xffffffff


	//   ....[33]....
        /*00d0*/ 	.word	0xffffffff


	//   ....[34]....
        /*00d4*/ 	.word	0xffffffff


	//   ....[35]....
        /*00d8*/ 	.word	0xffffffff


	//   ....[36]....
        /*00dc*/ 	.word	0xffffffff


	//   ....[37]....
        /*00e0*/ 	.word	0xffffffff


	//   ....[38]....
        /*00e4*/ 	.word	0xffffffff


	//   ....[39]....
        /*00e8*/ 	.word	0xffffffff


	//   ....[40]....
        /*00ec*/ 	.word	0xffffffff


	//   ....[41]....
        /*00f0*/ 	.word	0xffffffff


	//   ....[42]....
        /*00f4*/ 	.word	0xffffffff


	//   ....[43]....
        /*00f8*/ 	.word	0xffffffff


	//   ....[44]....
        /*00fc*/ 	.word	0xffffffff


	//   ....[45]....
        /*0100*/ 	.word	0xffffffff


	//   ....[46]....
        /*0104*/ 	.word	0xffffffff


	//   ....[47]....
        /*0108*/ 	.word	0xffffffff


	//   ....[48]....
        /*010c*/ 	.word	0xffffffff


	//   ....[49]....
        /*0110*/ 	.word	0xffffffff


	//   ....[50]....
        /*0114*/ 	.word	0xffffffff


	//   ....[51]....
        /*0118*/ 	.word	0xffffffff


	//   ....[52]....
        /*011c*/ 	.word	0xffffffff


	//   ....[53]....
        /*0120*/ 	.word	0xffffffff


	//   ....[54]....
        /*0124*/ 	.word	0xffffffff


	//   ....[55]....
        /*0128*/ 	.word	0xffffffff


	//   ....[56]....
        /*012c*/ 	.word	0xffffffff


	//   ....[57]....
        /*0130*/ 	.word	0xffffffff


	//   ....[58]....
        /*0134*/ 	.word	0xffffffff


	//   ....[59]....
        /*0138*/ 	.word	0xffffffff


	//   ....[60]....
        /*013c*/ 	.word	0xffffffff


	//   ....[61]....
        /*0140*/ 	.word	0xffffffff


	//   ....[62]....
        /*0144*/ 	.word	0xffffffff


	//   ....[63]....
        /*0148*/ 	.word	0xffffffff


	//   ....[64]....
        /*014c*/ 	.word	0xffffffff


	//   ....[65]....
        /*0150*/ 	.word	0xffffffff


	//   ....[66]....
        /*0154*/ 	.word	0xffffffff


	//   ....[67]....
        /*0158*/ 	.word	0xffffffff


	//   ....[68]....
        /*015c*/ 	.word	0xffffffff


	//   ....[69]....
        /*0160*/ 	.word	0xffffffff


	//----- nvinfo : EIATTR_COOP_GROUP_INSTR_OFFSETS
	.align		4
.L_625:
        /*0164*/ 	.byte	0x04, 0x28
        /*0166*/ 	.short	(.L_627 - .L_626)


	//   ....[0]....
.L_626:
        /*0168*/ 	.word	0x000015b0


	//   ....[1]....
        /*016c*/ 	.word	0x000015f0


	//   ....[2]....
        /*0170*/ 	.word	0x00001600


	//   ....[3]....
        /*0174*/ 	.word	0x00001610


	//   ....[4]....
        /*0178*/ 	.word	0x00001620


	//   ....[5]....
        /*017c*/ 	.word	0x00001630


	//   ....[6]....
        /*0180*/ 	.word	0x00001640


	//   ....[7]....
        /*0184*/ 	.word	0x00001670


	//   ....[8]....
        /*0188*/ 	.word	0x00001690


	//   ....[9]....
        /*018c*/ 	.word	0x000016b0


	//   ....[10]....
        /*0190*/ 	.word	0x000016d0


	//   ....[11]....
        /*0194*/ 	.word	0x000016f0


	//   ....[12]....
        /*0198*/ 	.word	0x00001710


	//   ....[13]....
        /*019c*/ 	.word	0x00001730


	//   ....[14]....
        /*01a0*/ 	.word	0x00001750


	//   ....[15]....
        /*01a4*/ 	.word	0x00001770


	//   ....[16]....
        /*01a8*/ 	.word	0x000017a0


	//   ....[17]....
        /*01ac*/ 	.word	0x000017c0


	//   ....[18]....
        /*01b0*/ 	.word	0x000017e0


	//   ....[19]....
        /*01b4*/ 	.word	0x00001800


	//   ....[20]....
        /*01b8*/ 	.word	0x00001820


	//   ....[21]....
        /*01bc*/ 	.word	0x00001840


	//   ....[22]....
        /*01c0*/ 	.word	0x00001850


	//   ....[23]....
        /*01c4*/ 	.word	0x00001870


	//   ....[24]....
        /*01c8*/ 	.word	0x00001890


	//   ....[25]....
        /*01cc*/ 	.word	0x000018b0


	//   ....[26]....
        /*01d0*/ 	.word	0x000018d0


	//   ....[27]....
        /*01d4*/ 	.word	0x000018f0


	//   ....[28]....
        /*01d8*/ 	.word	0x00001910


	//   ....[29]....
        /*01dc*/ 	.word	0x00001930


	//   ....[30]....
        /*01e0*/ 	.word	0x00001960


	//   ....[31]....
        /*01e4*/ 	.word	0x00001980


	//   ....[32]....
        /*01e8*/ 	.word	0x000019a0


	//   ....[33]....
        /*01ec*/ 	.word	0x000019c0


	//   ....[34]....
        /*01f0*/ 	.word	0x000019e0


	//   ....[35]....
        /*01f4*/ 	.word	0x00001a00


	//   ....[36]....
        /*01f8*/ 	.word	0x00001a10


	//   ....[37]....
        /*01fc*/ 	.word	0x00001a30


	//   ....[38]....
        /*0200*/ 	.word	0x00001a50


	//   ....[39]....
        /*0204*/ 	.word	0x00001a70


	//   ....[40]....
        /*0208*/ 	.word	0x00001a90


	//   ....[41]....
        /*020c*/ 	.word	0x00001ab0


	//   ....[42]....
        /*0210*/ 	.word	0x00001ad0


	//   ....[43]....
        /*0214*/ 	.word	0x00001af0


	//   ....[44]....
        /*0218*/ 	.word	0x00001b20


	//   ....[45]....
        /*021c*/ 	.word	0x00001b40


	//   ....[46]....
        /*0220*/ 	.word	0x00001b60


	//   ....[47]....
        /*0224*/ 	.word	0x00001b80


	//   ....[48]....
        /*0228*/ 	.word	0x00001ba0


	//   ....[49]....
        /*022c*/ 	.word	0x00001bd0


	//   ....[50]....
        /*0230*/ 	.word	0x00001c00


	//   ....[51]....
        /*0234*/ 	.word	0x00001c30


	//   ....[52]....
        /*0238*/ 	.word	0x00001c50


	//   ....[53]....
        /*023c*/ 	.word	0x00001c70


	//   ....[54]....
        /*0240*/ 	.word	0x00001c90


	//   ....[55]....
        /*0244*/ 	.word	0x00001cb0


	//   ....[56]....
        /*0248*/ 	.word	0x00001cd0


	//   ....[57]....
        /*024c*/ 	.word	0x00001d00


	//   ....[58]....
        /*0250*/ 	.word	0x00001d20


	//   ....[59]....
        /*0254*/ 	.word	0x00001d40


	//   ....[60]....
        /*0258*/ 	.word	0x00001d60


	//   ....[61]....
        /*025c*/ 	.word	0x00001d80


	//   ....[62]....
        /*0260*/ 	.word	0x00001da0


	//   ....[63]....
        /*0264*/ 	.word	0x00001db0


	//   ....[64]....
        /*0268*/ 	.word	0x00001dd0


	//   ....[65]....
        /*026c*/ 	.word	0x00001df0


	//   ....[66]....
        /*0270*/ 	.word	0x00001e10


	//   ....[67]....
        /*0274*/ 	.word	0x00001e30


	//   ....[68]....
        /*0278*/ 	.word	0x00001e50


	//   ....[69]....
        /*027c*/ 	.word	0x00001e70


	//----- nvinfo : EIATTR_VRC_CTA_INIT_COUNT
	.align		4
.L_627:
        /*0280*/ 	.byte	0x02, 0x4a
	.zero		1
	.zero		1


	//----- nvinfo : EIATTR_EXIT_INSTR_OFFSETS
	.align		4
        /*0284*/ 	.byte	0x04, 0x1c
        /*0286*/ 	.short	(.L_629 - .L_628)


	//   ....[0]....
.L_628:
        /*0288*/ 	.word	0x00002690


	//----- nvinfo : EIATTR_MAX_THREADS
	.align		4
.L_629:
        /*028c*/ 	.byte	0x04, 0x05
        /*028e*/ 	.short	(.L_631 - .L_630)
.L_630:
        /*0290*/ 	.word	0x00000080
        /*0294*/ 	.word	0x00000001
        /*0298*/ 	.word	0x00000001


	//----- nvinfo : EIATTR_CRS_STACK_SIZE
	.align		4
.L_631:
        /*029c*/ 	.byte	0x04, 0x1e
        /*029e*/ 	.short	(.L_633 - .L_632)
.L_632:
        /*02a0*/ 	.word	0x00000000


	//----- nvinfo : EIATTR_CBANK_PARAM_SIZE
	.align		4
.L_633:
        /*02a4*/ 	.byte	0x03, 0x19
        /*02a6*/ 	.short	0x0018


	//----- nvinfo : EIATTR_PARAM_CBANK
	.align		4
        /*02a8*/ 	.byte	0x04, 0x0a
        /*02aa*/ 	.short	(.L_635 - .L_634)
	.align		4
.L_634:
        /*02ac*/ 	.word	index@(.nv.constant0._Z30router_gemm_kernel_bf16_outputI13__nv_bfloat16Li128ELi8ELi14ELi256ELi7168EEvPS0_PKT_S4_)
        /*02b0*/ 	.short	0x0380
        /*02b2*/ 	.short	0x0018


	//----- nvinfo : EIATTR_SW_WAR
	.align		4
.L_635:
        /*02b4*/ 	.byte	0x04, 0x36
        /*02b6*/ 	.short	(.L_637 - .L_636)
.L_636:
        /*02b8*/ 	.word	0x00000008
.L_637:


//--------------------- .nv.info._Z30router_gemm_kernel_bf16_outputI13__nv_bfloat16Li128ELi8ELi13ELi256ELi7168EEvPS0_PKT_S4_ --------------------------
	.section	.nv.info._Z30router_gemm_kernel_bf16_outputI13__nv_bfloat16Li128ELi8ELi13ELi256ELi7168EEvPS0_PKT_S4_,"",@"SHT_CUDA_INFO"
	.sectionflags	@""
	.align	4


	//----- nvinfo : EIATTR_CUDA_API_VERSION
	.align		4
        /*0000*/ 	.byte	0x04, 0x37
        /*0002*/ 	.short	(.L_639 - .L_638)
.L_638:
        /*0004*/ 	.word	0x00000082


	//----- nvinfo : EIATTR_KPARAM_INFO
	.align		4
.L_639:
        /*0008*/ 	.byte	0x04, 0x17
        /*000a*/ 	.short	(.L_641 - .L_640)
.L_640:
        /*000c*/ 	.word	0x00000000
        /*0010*/ 	.short	0x0002
        /*0012*/ 	.short	0x0010
        /*0014*/ 	.byte	0x00, 0xf5, 0x21, 0x00


	//----- nvinfo : EIATTR_KPARAM_INFO
	.align		4
.L_641:
        /*0018*/ 	.byte	0x04, 0x17
        /*001a*/ 	.short	(.L_643 - .L_642)
.L_642:
        /*001c*/ 	.word	0x00000000
        /*0020*/ 	.short	0x0001
        /*0022*/ 	.short	0x0008
        /*0024*/ 	.byte	0x00, 0xf5, 0x21, 0x00


	//----- nvinfo : EIATTR_KPARAM_INFO
	.align		4
.L_643:
        /*0028*/ 	.byte	0x04, 0x17
        /*002a*/ 	.short	(.L_645 - .L_644)
.L_644:
        /*002c*/ 	.word	0x00000000
        /*0030*/ 	.short	0x0000
        /*0032*/ 	.short	0x0000
        /*0034*/ 	.byte	0x00, 0xf5, 0x21, 0x00


	//----- nvinfo : EIATTR_SPARSE_MMA_MASK
	.align		4
.L_645:
        /*0038*/ 	.byte	0x03, 0x50
        /*003a*/ 	.short	0x0000


	//----- nvinfo : EIATTR_MAXREG_COUNT
	.align		4
        /*003c*/ 	.byte	0x03, 0x1b
        /*003e*/ 	.short	0x00ff


	//----- nvinfo : EIATTR_NUM_BARRIERS
	.align		4
        /*0040*/ 	.byte	0x02, 0x4c
        /*0042*/ 	.byte	0x01
	.zero		1


	//----- nvinfo : EIATTR_MERCURY_ISA_VERSION
	.align		4
        /*0044*/ 	.byte	0x03, 0x5f
        /*0046*/ 	.short	0x0101


	//----- nvinfo : EIATTR_COOP_GROUP_MASK_REGIDS
	.align		4
        /*0048*/ 	.byte	0x04, 0x29
        /*004a*/ 	.short	(.L_647 - .L_646)


	//   ....[0]....
.L_646:
        /*004c*/ 	.word	0xffffffff


	//   ....[1]....
        /*0050*/ 	.word	0xffffffff


	//   ....[2]....
        /*0054*/ 	.word	0xffffffff


	//   ....[3]....
        /*0058*/ 	.word	0xffffffff


	//   ....[4]....
        /*005c*/ 	.word	0xffffffff


	//   ....[5]....
        /*0060*/ 	.word	0xffffffff


	//   ....[6]....
        /*0064*/ 	.word	0xffffffff


	//   ....[7]....
        /*0068*/ 	.word	0xffffffff


	//   ....[8]....
        /*006c*/ 	.word	0xffffffff


	//   ....[9]....
        /*0070*/ 	.word	0xffffffff


	//   ....[10]....
        /*0074*/ 	.word	0xffffffff


	//   ....[11]....
        /*0078*/ 	.word	0xffffffff


	//   ....[12]....
        /*007c*/ 	.word	0xffffffff


	//   ....[13]....
        /*0080*/ 	.word	0xffffffff


	//   ....[14]....
        /*0084*/ 	.word	0xffffffff


	//   ....[15]....
        /*0088*/ 	.word	0xffffffff


	//   ....[16]....
        /*008c*/ 	.word	0xffffffff


	//   ....[17]....
        /*0090*/ 	.word	0xffffffff


	//   ....[18]....
        /*0094*/ 	.word	0xffffffff


	//   ....[19]....
        /*0098*/ 	.word	0xffffffff


	//   ....[20]....
        /*009c*/ 	.word	0xffffffff


	//   ....[21]....
        /*00a0*/ 	.word	0xffffffff


	//   ....[22]....
        /*00a4*/ 	.word	0xffffffff


	//   ....[23]....
        /*00a8*/ 	.word	0xffffffff


	//   ....[24]....
        /*00ac*/ 	.word	0xffffffff


	//   ....[25]....
        /*00b0*/ 	.word	0xffffffff


	//   ....[26]....
        /*00b4*/ 	.word	0xffffffff


	//   ....[27]....
        /*00b8*/ 	.word	0xffffffff


	//   ....[28]....
        /*00bc*/ 	.word	0xffffffff


	//   ....[29]....
        /*00c0*/ 	.word	0xffffffff


	//   ....[30]....
        /*00c4*/ 	.word	0xffffffff


	//   ....[31]....
        /*00c8*/ 	.word	0xffffffff


	//   ....[32]....
        /*00cc*/ 	.word	0xffffffff


	//   ....[33]....
        /*00d0*/ 	.word	0xffffffff


	//   ....[34]....
        /*00d4*/ 	.word	0xffffffff


	//   ....[35]....
        /*00d8*/ 	.word	0xffffffff


	//   ....[36]....
        /*00dc*/ 	.word	0xffffffff


	//   ....[37]....
        /*00e0*/ 	.word	0xffffffff


	//   ....[38]....
        /*00e4*/ 	.word	0xffffffff


	//   ....[39]....
        /*00e8*/ 	.word	0xffffffff


	//   ....[40]....
        /*00ec*/ 	.word	0xffffffff


	//   ....[41]....
        /*00f0*/ 	.word	0xffffffff


	//   ....[42]....
        /*00f4*/ 	.word	0xffffffff


	//   ....[43]....
        /*00f8*/ 	.word	0xffffffff


	//   ....[44]....
        /*00fc*/ 	.word	0xffffffff


	//   ....[45]....
        /*0100*/ 	.word	0xffffffff


	//   ....[46]....
        /*0104*/ 	.word	0xffffffff


	//   ....[47]....
        /*0108*/ 	.word	0xffffffff


	//   ....[48]....
        /*010c*/ 	.word	0xffffffff


	//   ....[49]....
        /*0110*/ 	.word	0xffffffff


	//   ....[50]....
        /*0114*/ 	.word	0xffffffff


	//   ....[51]....
        /*0118*/ 	.word	0xffffffff


	//   ....[52]....
        /*011c*/ 	.word	0xffffffff


	//   ....[53]....
        /*0120*/ 	.word	0xffffffff


	//   ....[54]....
        /*0124*/ 	.word	0xffffffff


	//   ....[55]....
        /*0128*/ 	.word	0xffffffff


	//   ....[56]....
        /*012c*/ 	.word	0xffffffff


	//   ....[57]....
        /*0130*/ 	.word	0xffffffff


	//   ....[58]....
        /*0134*/ 	.word	0xffffffff


	//   ....[59]....
        /*0138*/ 	.word	0xffffffff


	//   ....[60]....
        /*013c*/ 	.word	0xffffffff


	//   ....[61]....
        /*0140*/ 	.word	0xffffffff


	//   ....[62]....
        /*0144*/ 	.word	0xffffffff


	//   ....[63]....
        /*0148*/ 	.word	0xffffffff


	//   ....[64]....
        /*014c*/ 	.word	0xffffffff


	//----- nvinfo : EIATTR_COOP_GROUP_INSTR_OFFSETS
	.align		4
.L_647:
        /*0150*/ 	.byte	0x04, 0x28
        /*0152*/ 	.short	(.L_649 - .L_648)


	//   ....[0]....
.L_648:
        /*0154*/ 	.word	0x00001470


	//   ....[1]....
        /*0158*/ 	.word	0x000014b0


	//   ....[2]....
        /*015c*/ 	.word	0x000014c0


	//   ....[3]....
        /*0160*/ 	.word	0x000014d0


	//   ....[4]....
        /*0164*/ 	.word	0x000014e0


	//   ....[5]....
        /*0168*/ 	.word	0x000014f0


	//   ....[6]....
        /*016c*/ 	.word	0x00001500


	//   ....[7]....
        /*0170*/ 	.word	0x00001530


	//   ....[8]....
        /*0174*/ 	.word	0x00001550


	//   ....[9]....
        /*0178*/ 	.word	0x00001570


	//   ....[10]....
        /*017c*/ 	.word	0x00001590


	//   ....[11]....
        /*0180*/ 	.word	0x000015b0


	//   ....[12]....
        /*0184*/ 	.word	0x000015d0


	//   ....[13]....
        /*0188*/ 	.word	0x000015f0


	//   ....[14]....
        /*018c*/ 	.word	0x00001610


	//   ....[15]....
        /*0190*/ 	.word	0x00001640


	//   ....[16]....
        /*0194*/ 	.word	0x00001660


	//   ....[17]....
        /*0198*/ 	.word	0x00001680


	//   ....[18]....
        /*019c*/ 	.word	0x000016a0


	//   ....[19]....
        /*01a0*/ 	.word	0x000016c0


	//   ....[20]....
        /*01a4*/ 	.word	0x000016e0


	//   ....[21]....
        /*01a8*/ 	.word	0x000016f0


	//   ....[22]....
        /*01ac*/ 	.word	0x00001710


	//   ....[23]....
        /*01b0*/ 	.word	0x00001730


	//   ....[24]....
        /*01b4*/ 	.word	0x00001750


	//   ....[25]....
        /*01b8*/ 	.word	0x00001770


	//   ....[26]....
        /*01bc*/ 	.word	0x00001790


	//   ....[27]....
        /*01c0*/ 	.word	0x000017b0


	//   ....[28]....
        /*01c4*/ 	.word	0x000017e0


	//   ....[29]....
        /*01c8*/ 	.word	0x00001800


	//   ....[30]....
        /*01cc*/ 	.word	0x00001820


	//   ....[31]....
        /*01d0*/ 	.word	0x00001840


	//   ....[32]....
        /*01d4*/ 	.word	0x00001860


	//   ....[33]....
        /*01d8*/ 	.word	0x00001880


	//   ....[34]....
        /*01dc*/ 	.word	0x00001890


	//   ....[35]....
        /*01e0*/ 	.word	0x000018b0


	//   ....[36]....
        /*01e4*/ 	.word	0x000018d0


	//   ....[37]....
        /*01e8*/ 	.word	0x000018f0


	//   ....[38]....
        /*01ec*/ 	.word	0x00001910


	//   ....[39]....
        /*01f0*/ 	.word	0x00001930


	//   ....[40]....
        /*01f4*/ 	.word	0x00001950


	//   ....[41]....
        /*01f8*/ 	.word	0x00001980


	//   ....[42]....
        /*01fc*/ 	.word	0x000019a0


	//   ....[43]....
        /*0200*/ 	.word	0x000019c0


	//   ....[44]....
        /*0204*/ 	.word	0x000019e0


	//   ....[45]....
        /*0208*/ 	.word	0x00001a00


	//   ....[46]....
        /*020c*/ 	.word	0x00001a30


	//   ....[47]....
        /*0210*/ 	.word	0x00001a60


	//   ....[48]....
        /*0214*/ 	.word	0x00001a90


	//   ....[49]....
        /*0218*/ 	.word	0x00001ab0


	//   ....[50]....
        /*021c*/ 	.word	0x00001ad0


	//   ....[51]....
        /*0220*/ 	.word	0x00001af0


	//   ....[52]....
        /*0224*/ 	.word	0x00001b10


	//   ....[53]....
        /*0228*/ 	.word	0x00001b40


	//   ....[54]....
        /*022c*/ 	.word	0x00001b60


	//   ....[55]....
        /*0230*/ 	.word	0x00001b80


	//   ....[56]....
        /*0234*/ 	.word	0x00001ba0


	//   ....[57]....
        /*0238*/ 	.word	0x00001bc0


	//   ....[58]....
        /*023c*/ 	.word	0x00001be0


	//   ....[59]....
        /*0240*/ 	.word	0x00001bf0


	//   ....[60]....
        /*0244*/ 	.word	0x00001c10


	//   ....[61]....
        /*0248*/ 	.word	0x00001c30


	//   ....[62]....
        /*024c*/ 	.word	0x00001c50


	//   ....[63]....
        /*0250*/ 	.word	0x00001c70


	//   ....[64]....
        /*0254*/ 	.word	0x00001c90


	//----- nvinfo : EIATTR_VRC_CTA_INIT_COUNT
	.align		4
.L_649:
        /*0258*/ 	.byte	0x02, 0x4a
	.zero		1
	.zero		1


	//----- nvinfo : EIATTR_EXIT_INSTR_OFFSETS
	.align		4
        /*025c*/ 	.byte	0x04, 0x1c
        /*025e*/ 	.short	(.L_651 - .L_650)


	//   ....[0]....
.L_650:
        /*0260*/ 	.word	0x00002420


	//----- nvinfo : EIATTR_MAX_THREADS
	.align		4
.L_651:
        /*0264*/ 	.byte	0x04, 0x05
        /*0266*/ 	.short	(.L_653 - .L_652)
.L_652:
        /*0268*/ 	.word	0x00000080
        /*026c*/ 	.word	0x00000001
        /*0270*/ 	.word	0x00000001


	//----- nvinfo : EIATTR_CRS_STACK_SIZE
	.align		4
.L_653:
        /*0274*/ 	.byte	0x04, 0x1e
        /*0276*/ 	.short	(.L_655 - .L_654)
.L_654:
        /*0278*/ 	.word	0x00000000


	//----- nvinfo : EIATTR_CBANK_PARAM_SIZE
	.align		4
.L_655:
        /*027c*/ 	.byte	0x03, 0x19
        /*027e*/ 	.short	0x0018


	//----- nvinfo : EIATTR_PARAM_CBANK
	.align		4
        /*0280*/ 	.byte	0x04, 0x0a
        /*0282*/ 	.short	(.L_657 - .L_656)
	.align		4
.L_656:
        /*0284*/ 	.word	index@(.nv.constant0._Z30router_gemm_kernel_bf16_outputI13__nv_bfloat16Li128ELi8ELi13ELi256ELi7168EEvPS0_PKT_S4_)
        /*0288*/ 	.short	0x0380
        /*028a*/ 	.short	0x0018


	//----- nvinfo : EIATTR_SW_WAR
	.align		4
.L_657:
        /*028c*/ 	.byte	0x04, 0x36
        /*028e*/ 	.short	(.L_659 - .L_658)
.L_658:
        /*0290*/ 	.word	0x00000008
.L_659:


//--------------------- .nv.info._Z30router_gemm_kernel_bf16_outputI13__nv_bfloat16Li128ELi8ELi12ELi256ELi7168EEvPS0_PKT_S4_ --------------------------
	.section	.nv.info._Z30router_gemm_kernel_bf16_outputI13__nv_bfloat16Li128ELi8ELi12ELi256ELi7168EEvPS0_PKT_S4_,"",@"SHT_CUDA_INFO"
	.sectionflags	@""
	.align	4


	//----- nvinfo : EIATTR_CUDA_API_VERSION
	.align		4
        /*0000*/ 	.byte	0x04, 0x37
        /*0002*/ 	.short	(.L_661 - .L_660)
.L_660:
        /*0004*/ 	.word	0x00000082


	//----- nvinfo : EIATTR_KPARAM_INFO
	.align		4
.L_661:
        /*0008*/ 	.byte	0x04, 0x17
        /*000a*/ 	.short	(.L_663 - .L_662)
.L_662:
        /*000c*/ 	.word	0x00000000
        /*0010*/ 	.short	0x0002
        /*0012*/ 	.short	0x0010
        /*0014*/ 	.byte	0x00, 0xf5, 0x21, 0x00


	//----- nvinfo : EIATTR_KPARAM_INFO
	.align		4
.L_663:
        /*0018*/ 	.byte	0x04, 0x17
        /*001a*/ 	.short	(.L_665 - .L_664)
.L_664:
        /*001c*/ 	.word	0x00000000
        /*0020*/ 	.short	0x0001
        /*0022*/ 	.short	0x0008
        /*0024*/ 	.byte	0x00, 0xf5, 0x21, 0x00


	//----- nvinfo : EIATTR_KPARAM_INFO
	.align		4
.L_665:
        /*0028*/ 	.byte	0x04, 0x17
        /*002a*/ 	.short	(.L_667 - .L_666)
.L_666:
        /*002c*/ 	.word	0x00000000
        /*0030*/ 	.short	0x0000
        /*0032*/ 	.short	0x0000
        /*0034*/ 	.byte	0x00, 0xf5, 0x21, 0x00


	//----- nvinfo : EIATTR_SPARSE_MMA_MASK
	.align		4
.L_667:
        /*0038*/ 	.byte	0x03, 0x50
        /*003a*/ 	.short	0x0000


	//----- nvinfo : EIATTR_MAXREG_COUNT
	.align		4
        /*003c*/ 	.byte	0x03, 0x1b
        /*003e*/ 	.short	0x00ff


	//----- nvinfo : EIATTR_NUM_BARRIERS
	.align		4
        /*0040*/ 	.byte	0x02, 0x4c
        /*0042*/ 	.byte	0x01
	.zero		1


	//----- nvinfo : EIATTR_MERCURY_ISA_VERSION
	.align		4
        /*0044*/ 	.byte	0x03, 0x5f
        /*0046*/ 	.short	0x0101


	//----- nvinfo : EIATTR_COOP_GROUP_MASK_REGIDS
	.align		4
        /*0048*/ 	.byte	0x04, 0x29
        /*004a*/ 	.short	(.L_669 - .L_668)


	//   ....[0]....
.L_668:
        /*004c*/ 	.word	0xffffffff


	//   ....[1]....
        /*0050*/ 	.word	0xffffffff


	//   ....[2]....
        /*0054*/ 	.word	0xffffffff


	//   ....[3]....
        /*0058*/ 	.word	0xffffffff


	//   ....[4]....
        /*005c*/ 	.word	0xffffffff


	//   ....[5]....
        /*0060*/ 	.word	0xffffffff


	//   ....[6]....
        /*0064*/ 	.word	0xffffffff


	//   ....[7]....
        /*0068*/ 	.word	0xffffffff


	//   ....[8]....
        /*006c*/ 	.word	0xffffffff


	//   ....[9]....
        /*0070*/ 	.word	0xffffffff


	//   ....[10]....
        /*0074*/ 	.word	0xffffffff


	//   ....[11]....
        /*0078*/ 	.word	0xffffffff


	//   ....[12]....
        /*007c*/ 	.word	0xffffffff


	//   ....[13]....
        /*0080*/ 	.word	0xffffffff


	//   ....[14]....
        /*0084*/ 	.word	0xffffffff


	//   ....[15]....
        /*0088*/ 	.word	0xffffffff


	//   ....[16]....
        /*008c*/ 	.word	0xffffffff


	//   ....[17]....
        /*0090*/ 	.word	0xffffffff


	//   ....[18]....
        /*0094*/ 	.word	0xffffffff


	//   ....[19]....
        /*0098*/ 	.word	0xffffffff


	//   ....[20]....
        /*009c*/ 	.word	0xffffffff


	//   ....[21]....
        /*00a0*/ 	.word	0xffffffff


	//   ....[22]....
        /*00a4*/ 	.word	0xffffffff


	//   ....[23]....
        /*00a8*/ 	.word	0xffffffff


	//   ....[24]....
        /*00ac*/ 	.word	0xffffffff


	//   ....[25]....
        /*00b0*/ 	.word	0xffffffff


	//   ....[26]....
        /*00b4*/ 	.word	0xffffffff


	//   ....[27]....
        /*00b8*/ 	.word	0xffffffff


	//   ....[28]....
        /*00bc*/ 	.word	0xffffffff


	//   ....[29]....
        /*00c0*/ 	.word	0xffffffff


	//   ....[30]....
        /*00c4*/ 	.word	0xffffffff


	//   ....[31]....
        /*00c8*/ 	.word	0xffffffff


	//   ....[32]....
        /*00cc*/ 	.word	0xffffffff


	//   ....[33]....
        /*00d0*/ 	.word	0xffffffff


	//   ....[34]....
        /*00d4*/ 	.word	0xffffffff


	//   ....[35]....
        /*00d8*/ 	.word	0xffffffff


	//   ....[36]....
        /*00dc*/ 	.word	0xffffffff


	//   ....[37]....
        /*00e0*/ 	.word	0xffffffff


	//   ....[38]....
        /*00e4*/ 	.word	0xffffffff


	//   ....[39]....
        /*00e8*/ 	.word	0xffffffff


	//   ....[40]....
        /*00ec*/ 	.word	0xffffffff


	//   ....[41]....
        /*00f0*/ 	.word	0xffffffff


	//   ....[42]....
        /*00f4*/ 	.word	0xffffffff


	//   ....[43]....
        /*00f8*/ 	.word	0xffffffff


	//   ....[44]....
        /*00fc*/ 	.word	0xffffffff


	//   ....[45]....
        /*0100*/ 	.word	0xffffffff


	//   ....[46]....
        /*0104*/ 	.word	0xffffffff


	//   ....[47]....
        /*0108*/ 	.word	0xffffffff


	//   ....[48]....
        /*010c*/ 	.word	0xffffffff


	//   ....[49]....
        /*0110*/ 	.word	0xffffffff


	//   ....[50]....
        /*0114*/ 	.word	0xffffffff


	//   ....[51]....
        /*0118*/ 	.word	0xffffffff


	//   ....[52]....
        /*011c*/ 	.word	0xffffffff


	//   ....[53]....
        /*0120*/ 	.word	0xffffffff


	//   ....[54]....
        /*0124*/ 	.word	0xffffffff


	//   ....[55]....
        /*0128*/ 	.word	0xffffffff


	//   ....[56]....
        /*012c*/ 	.word	0xffffffff


	//   ....[57]....
        /*0130*/ 	.word	0xffffffff


	//   ....[58]....
        /*0134*/ 	.word	0xffffffff


	//   ....[59]....
        /*0138*/ 	.word	0xffffffff


	//----- nvinfo : EIATTR_COOP_GROUP_INSTR_OFFSETS
	.align		4
.L_669:
        /*013c*/ 	.byte	0x04, 0x28
        /*013e*/ 	.short	(.L_671 - .L_670)


	//   ....[0]....
.L_670:
        /*0140*/ 	.word	0x00001310


	//   ....[1]....
        /*0144*/ 	.word	0x00001350


	//   ....[2]....
        /*0148*/ 	.word	0x00001360


	//   ....[3]....
        /*014c*/ 	.word	0x00001370


	//   ....[4]....
        /*0150*/ 	.word	0x00001380


	//   ....[5]....
        /*0154*/ 	.word	0x00001390


	//   ....[6]....
        /*0158*/ 	.word	0x000013a0


	//   ....[7]....
        /*015c*/ 	.word	0x000013d0


	//   ....[8]....
        /*0160*/ 	.word	0x000013f0


	//   ....[9]....
        /*0164*/ 	.word	0x00001410


	//   ....[10]....
        /*0168*/ 	.word	0x00001430


	//   ....[11]....
        /*016c*/ 	.word	0x00001450


	//   ....[12]....
        /*0170*/ 	.word	0x00001470


	//   ....[13]....
        /*0174*/ 	.word	0x00001490


	//   ....[14]....
        /*0178*/ 	.word	0x000014c0


	//   ....[15]....
        /*017c*/ 	.word	0x000014e0


	//   ....[16]....
        /*0180*/ 	.word	0x00001500


	//   ....[17]....
        /*0184*/ 	.word	0x00001520


	//   ....[18]....
        /*0188*/ 	.word	0x00001540


	//   ....[19]....
        /*018c*/ 	.word	0x00001560


	//   ....[20]....
        /*0190*/ 	.word	0x00001570


	//   ....[21]....
        /*0194*/ 	.word	0x00001590


	//   ....[22]....
        /*0198*/ 	.word	0x000015b0


	//   ....[23]....
        /*019c*/ 	.word	0x000015d0


	//   ....[24]....
        /*01a0*/ 	.word	0x000015f0


	//   ....[25]....
        /*01a4*/ 	.word	0x00001610


	//   ....[26]....
        /*01a8*/ 	.word	0x00001640


	//   ....[27]....
        /*01ac*/ 	.word	0x00001660


	//   ....[28]....
        /*01b0*/ 	.word	0x00001680


	//   ....[29]....
        /*01b4*/ 	.word	0x000016a0


	//   ....[30]....
        /*01b8*/ 	.word	0x000016c0


	//   ....[31]....
        /*01bc*/ 	.word	0x000016e0


	//   ....[32]....
        /*01c0*/ 	.word	0x000016f0


	//   ....[33]....
        /*01c4*/ 	.word	0x00001710


	//   ....[34]....
        /*01c8*/ 	.word	0x00001730


	//   ....[35]....
        /*01cc*/ 	.word	0x00001750


	//   ....[36]....
        /*01d0*/ 	.word	0x00001770


	//   ....[37]....
        /*01d4*/ 	.word	0x00001790


	//   ....[38]....
        /*01d8*/ 	.word	0x000017c0


	//   ....[39]....
        /*01dc*/ 	.word	0x000017e0


	//   ....[40]....
        /*01e0*/ 	.word	0x00001800


	//   ....[41]....
        /*01e4*/ 	.word	0x00001820


	//   ....[42]....
        /*01e8*/ 	.word	0x00001840


	//   ....[43]....
        /*01ec*/ 	.word	0x00001870


	//   ....[44]....
        /*01f0*/ 	.word	0x000018a0


	//   ....[45]....
        /*01f4*/ 	.word	0x000018d0


	//   ....[46]....
        /*01f8*/ 	.word	0x000018f0


	//   ....[47]....
        /*01fc*/ 	.word	0x00001910


	//   ....[48]....
        /*0200*/ 	.word	0x00001930


	//   ....[49]....
        /*0204*/ 	.word	0x00001960


	//   ....[50]....
        /*0208*/ 	.word	0x00001980


	//   ....[51]....
        /*020c*/ 	.word	0x000019a0


	//   ....[52]....
        /*0210*/ 	.word	0x000019c0


	//   ....[53]....
        /*0214*/ 	.word	0x000019e0


	//   ....[54]....
        /*0218*/ 	.word	0x00001a00


	//   ....[55]....
        /*021c*/ 	.word	0x00001a10


	//   ....[56]....
        /*0220*/ 	.word	0x00001a30


	//   ....[57]....
        /*0224*/ 	.word	0x00001a50


	//   ....[58]....
        /*0228*/ 	.word	0x00001a70


	//   ....[59]....
        /*022c*/ 	.word	0x00001a90


	//----- nvinfo : EIATTR_VRC_CTA_INIT_COUNT
	.align		4
.L_671:
        /*0230*/ 	.byte	0x02, 0x4a
	.zero		1
	.zero		1


	//----- nvinfo : EIATTR_EXIT_INSTR_OFFSETS
	.align		4
        /*0234*/ 	.byte	0x04, 0x1c
        /*0236*/ 	.short	(.L_673 - .L_672)


	//   ....[0]....
.L_672:
        /*0238*/ 	.word	0x00002190


	//----- nvinfo : EIATTR_MAX_THREADS
	.align		4
.L_673:
        /*023c*/ 	.byte	0x04, 0x05
        /*023e*/ 	.short	(.L_675 - .L_674)
.L_674:
        /*0240*/ 	.word	0x00000080
        /*0244*/ 	.word	0x00000001
        /*0248*/ 	.word	0x00000001


	//----- nvinfo : EIATTR_CRS_STACK_SIZE
	.align		4
.L_675:
        /*024c*/ 	.byte	0x04, 0x1e
        /*024e*/ 	.short	(.L_677 - .L_676)
.L_676:
        /*0250*/ 	.word	0x00000000


	//----- nvinfo : EIATTR_CBANK_PARAM_SIZE
	.align		4
.L_677:
        /*0254*/ 	.byte	0x03, 0x19
        /*0256*/ 	.short	0x0018


	//----- nvinfo : EIATTR_PARAM_CBANK
	.align		4
        /*0258*/ 	.byte	0x04, 0x0a
        /*025a*/ 	.short	(.L_679 - .L_678)
	.align		4
.L_678:
        /*025c*/ 	.word	index@(.nv.constant0._Z30router_gemm_kernel_bf16_outputI13__nv_bfloat16Li128ELi8ELi12ELi256ELi7168EEvPS0_PKT_S4_)
        /*0260*/ 	.short	0x0380
        /*0262*/ 	.short	0x0018


	//----- nvinfo : EIATTR_SW_WAR
	.align		4
.L_679:
        /*0264*/ 	.byte	0x04, 0x36
        /*0266*/ 	.short	(.L_681 - .L_680)
.L_680:
        /*0268*/ 	.word	0x00000008
.L_681:


//--------------------- .nv.info._Z30router_gemm_kernel_bf16_outputI13__nv_bfloat16Li128ELi8ELi11ELi256ELi7168EEvPS0_PKT_S4_ --------------------------
	.section	.nv.info._Z30router_gemm_kernel_bf16_outputI13__nv_bfloat16Li128ELi8ELi11ELi256ELi7168EEvPS0_PKT_S4_,"",@"SHT_CUDA_INFO"
	.sectionflags	@""
	.align	4


	//----- nvinfo : EIATTR_CUDA_API_VERSION
	.align		4
        /*0000*/ 	.byte	0x04, 0x37
        /*0002*/ 	.short	(.L_683 - .L_682)
.L_682:
        /*0004*/ 	.word	0x00000082


	//----- nvinfo : EIATTR_KPARAM_INFO
	.align		4
.L_683:
        /*0008*/ 	.byte	0x04, 0x17
        /*000a*/ 	.short	(.L_685 - .L_684)
.L_684:
        /*000c*/ 	.word	0x00000000
        /*0010*/ 	.short	0x0002
        /*0012*/ 	.short	0x0010
        /*0014*/ 	.byte	0x00, 0xf5, 0x21, 0x00


	//----- nvinfo : EIATTR_KPARAM_INFO
	.align		4
.L_685:
        /*0018*/ 	.byte	0x04, 0x17
        /*001a*/ 	.short	(.L_687 - .L_686)
.L_686:
        /*001c*/ 	.word	0x00000000
        /*0020*/ 	.short	0x0001
        /*0022*/ 	.short	0x0008
        /*0024*/ 	.byte	0x00, 0xf5, 0x21, 0x00


	//----- nvinfo : EIATTR_KPARAM_INFO
	.align		4
.L_687:
        /*0028*/ 	.byte	0x04, 0x17
        /*002a*/ 	.short	(.L_689 - .L_688)
.L_688:
        /*002c*/ 	.word	0x00000000
        /*0030*/ 	.short	0x0000
        /*0032*/ 	.short	0x0000
        /*0034*/ 	.byte	0x00, 0xf5, 0x21, 0x00


	//----- nvinfo : EIATTR_SPARSE_MMA_MASK
	.align		4
.L_689:
        /*0038*/ 	.byte	0x03, 0x50
        /*003a*/ 	.short	0x0000


	//----- nvinfo : EIATTR_MAXREG_COUNT
	.align		4
        /*003c*/ 	.byte	0x03, 0x1b
        /*003e*/ 	.short	0x00ff


	//----- nvinfo : EIATTR_NUM_BARRIERS
	.align		4
        /*0040*/ 	.byte	0x02, 0x4c
        /*0042*/ 	.byte	0x01
	.zero		1


	//----- nvinfo : EIATTR_MERCURY_ISA_VERSION
	.align		4
        /*0044*/ 	.byte	0x03, 0x5f
        /*0046*/ 	.short	0x0101


	//----- nvinfo : EIATTR_COOP_GROUP_MASK_REGIDS
	.align		4
        /*0048*/ 	.byte	0x04, 0x29
        /*004a*/ 	.short	(.L_691 - .L_690)


	//   ....[0]....
.L_690:
        /*004c*/ 	.word	0xffffffff


	//   ....[1]....
        /*0050*/ 	.word	0xffffffff


	//   ....[2]....
        /*0054*/ 	.word	0xffffffff


	//   ....[3]....
        /*0058*/ 	.word	0xffffffff


	//   ....[4]....
        /*005c*/ 	.word	0xffffffff


	//   ....[5]....
        /*0060*/ 	.word	0xffffffff


	//   ....[6]....
        /*0064*/ 	.word	0xffffffff


	//   ....[7]....
        /*0068*/ 	.word	0xffffffff


	//   ....[8]....
        /*006c*/ 	.word	0xffffffff


	//   ....[9]....
        /*0070*/ 	.word	0xffffffff


	//   ....[10]....
        /*0074*/ 	.word	0xffffffff


	//   ....[11]....
        /*0078*/ 	.word	0xffffffff


	//   ....[12]....
        /*007c*/ 	.word	0xffffffff


	//   ....[13]....
        /*0080*/ 	.word	0xffffffff


	//   ....[14]....
        /*0084*/ 	.word	0xffffffff


	//   ....[15]....
        /*0088*/ 	.word	0xffffffff


	//   ....[16]....
        /*008c*/ 	.word	0xffffffff


	//   ....[17]....
        /*0090*/ 	.word	0xffffffff


	//   ....[18]....
        /*0094*/ 	.word	0xffffffff


	//   ....[19]....
        /*0098*/ 	.word	0xffffffff


	//   ....[20]....
        /*009c*/ 	.word	0xffffffff


	//   ....[21]....
        /*00a0*/ 	.word	0xffffffff


	//   ....[22]....
        /*00a4*/ 	.word	0xffffffff


	//   ....[23]....
        /*00a8*/ 	.word	0xffffffff


	//   ....[24]....
        /*00ac*/ 	.word	0xffffffff


	//   ....[25]....
        /*00b0*/ 	.word	0xffffffff


	//   ....[26]....
        /*00b4*/ 	.word	0xffffffff


	//   ....[27]....
        /*00b8*/ 	.word	0xffffffff


	//   ....[28]....
        /*00bc*/ 	.word	0xffffffff


	//   ....[29]....
        /*00c0*/ 	.word	0xffffffff


	//   ....[30]....
        /*00c4*/ 	.word	0xffffffff


	//   ....[31]....
        /*00c8*/ 	.word	0xffffffff


	//   ....[32]....
        /*00cc*/ 	.word	0xffffffff


	//   ....[33]....
        /*00d0*/ 	.word	0xffffffff


	//   ....[34]....
        /*00d4*/ 	.word	0xffffffff


	//   ....[35]....
        /*00d8*/ 	.word	0xffffffff


	//   ....[36]....
        /*00dc*/ 	.word	0xffffffff


	//   ....[37]....
        /*00e0*/ 	.word	0xffffffff


	//   ....[38]....
        /*00e4*/ 	.word	0xffffffff


	//   ....[39]....
        /*00e8*/ 	.word	0xffffffff


	//   ....[40]....
        /*00ec*/ 	.word	0xffffffff


	//   ....[41]....
        /*00f0*/ 	.word	0xffffffff


	//   ....[42]....
        /*00f4*/ 	.word	0xffffffff


	//   ....[43]....
        /*00f8*/ 	.word	0xffffffff


	//   ....[44]....
        /*00fc*/ 	.word	0xffffffff


	//   ....[45]....
        /*0100*/ 	.word	0xffffffff


	//   ....[46]....
        /*0104*/ 	.word	0xffffffff


	//   ....[47]....
        /*0108*/ 	.word	0xffffffff


	//   ....[48]....
        /*010c*/ 	.word	0xffffffff


	//   ....[49]....
        /*0110*/ 	.word	0xffffffff


	//   ....[50]....
        /*0114*/ 	.word	0xffffffff


	//   ....[51]....
        /*0118*/ 	.word	0xffffffff


	//   ....[52]....
        /*011c*/ 	.word	0xffffffff


	//   ....[53]....
        /*0120*/ 	.word	0xffffffff


	//   ....[54]....
        /*0124*/ 	.word	0xffffffff


	//----- nvinfo : EIATTR_COOP_GROUP_INSTR_OFFSETS
	.align		4
.L_691:
        /*0128*/ 	.byte	0x04, 0x28
        /*012a*/ 	.short	(.L_693 - .L_692)


	//   ....[0]....
.L_692:
        /*012c*/ 	.word	0x000011c0


	//   ....[1]....
        /*0130*/ 	.word	0x00001200


	//   ....[2]....
        /*0134*/ 	.word	0x00001210


	//   ....[3]....
        /*0138*/ 	.word	0x00001220


	//   ....[4]....
        /*013c*/ 	.word	0x00001230


	//   ....[5]....
        /*0140*/ 	.word	0x00001240


	//   ....[6]....
        /*0144*/ 	.word	0x00001250


	//   ....[7]....
        /*0148*/ 	.word	0x00001280


	//   ....[8]....
        /*014c*/ 	.word	0x000012a0


	//   ....[9]....
        /*0150*/ 	.word	0x000012c0


	//   ....[10]....
        /*0154*/ 	.word	0x000012e0


	//   ....[11]....
        /*0158*/ 	.word	0x00001300


	//   ....[12]....
        /*015c*/ 	.word	0x00001320


	//   ....[13]....
        /*0160*/ 	.word	0x00001350


	//   ....[14]....
        /*0164*/ 	.word	0x00001370


	//   ....[15]....
        /*0168*/ 	.word	0x00001390


	//   ....[16]....
        /*016c*/ 	.word	0x000013b0


	//   ....[17]....
        /*0170*/ 	.word	0x000013d0


	//   ....[18]....
        /*0174*/ 	.word	0x000013f0


	//   ....[19]....
        /*0178*/ 	.word	0x00001400


	//   ....[20]....
        /*017c*/ 	.word	0x00001420


	//   ....[21]....
        /*0180*/ 	.word	0x00001440


	//   ....[22]....
        /*0184*/ 	.word	0x00001460


	//   ....[23]....
        /*0188*/ 	.word	0x00001480


	//   ....[24]....
        /*018c*/ 	.word	0x000014b0


	//   ....[25]....
        /*0190*/ 	.word	0x000014d0


	//   ....[26]....
        /*0194*/ 	.word	0x000014f0


	//   ....[27]....
        /*0198*/ 	.word	0x00001510


	//   ....[28]....
        /*019c*/ 	.word	0x00001530


	//   ....[29]....
        /*01a0*/ 	.word	0x00001550


	//   ....[30]....
        /*01a4*/ 	.word	0x00001560


	//   ....[31]....
        /*01a8*/ 	.word	0x00001580


	//   ....[32]....
        /*01ac*/ 	.word	0x000015a0


	//   ....[33]....
        /*01b0*/ 	.word	0x000015c0


	//   ....[34]....
        /*01b4*/ 	.word	0x000015e0


	//   ....[35]....
        /*01b8*/ 	.word	0x00001610


	//   ....[36]....
        /*01bc*/ 	.word	0x00001630


	//   ....[37]....
        /*01c0*/ 	.word	0x00001650


	//   ....[38]....
        /*01c4*/ 	.word	0x00001670


	//   ....[39]....
        /*01c8*/ 	.word	0x00001690


	//   ....[40]....
        /*01cc*/ 	.word	0x000016c0


	//   ....[41]....
        /*01d0*/ 	.word	0x000016f0


	//   ....[42]....
        /*01d4*/ 	.word	0x00001720


	//   ....[43]....
        /*01d8*/ 	.word	0x00001740


	//   ....[44]....
        /*01dc*/ 	.word	0x00001760


	//   ....[45]....
        /*01e0*/ 	.word	0x00001790


	//   ....[46]....
        /*01e4*/ 	.word	0x000017b0


	//   ....[47]....
        /*01e8*/ 	.word	0x000017d0


	//   ....[48]....
        /*01ec*/ 	.word	0x000017f0


	//   ....[49]....
        /*01f0*/ 	.word	0x00001810


	//   ....[50]....
        /*01f4*/ 	.word	0x00001830


	//   ....[51]....
        /*01f8*/ 	.word	0x00001840


	//   ....[52]....
        /*01fc*/ 	.word	0x00001860


	//   ....[53]....
        /*0200*/ 	.word	0x00001880


	//   ....[54]....
        /*0204*/ 	.word	0x000018a0


	//----- nvinfo : EIATTR_VRC_CTA_INIT_COUNT
	.align		4
.L_693:
        /*0208*/ 	.byte	0x02, 0x4a
	.zero		1
	.zero		1


	//----- nvinfo : EIATTR_EXIT_INSTR_OFFSETS
	.align		4
        /*020c*/ 	.byte	0x04, 0x1c
        /*020e*/ 	.short	(.L_695 - .L_694)


	//   ....[0]....
.L_694:
        /*0210*/ 	.word	0x00001f10


	//----- nvinfo : EIATTR_MAX_THREADS
	.align		4
.L_695:
        /*0214*/ 	.byte	0x04, 0x05
        /*0216*/ 	.short	(.L_697 - .L_696)
.L_696:
        /*0218*/ 	.word	0x00000080
        /*021c*/ 	.word	0x00000001
        /*0220*/ 	.word	0x00000001


	//----- nvinfo : EIATTR_CRS_STACK_SIZE
	.align		4
.L_697:
        /*0224*/ 	.byte	0x04, 0x1e
        /*0226*/ 	.short	(.L_699 - .L_698)
.L_698:
        /*0228*/ 	.word	0x00000000


	//----- nvinfo : EIATTR_CBANK_PARAM_SIZE
	.align		4
.L_699:
        /*022c*/ 	.byte	0x03, 0x19
        /*022e*/ 	.short	0x0018


	//----- nvinfo : EIATTR_PARAM_CBANK
	.align		4
        /*0230*/ 	.byte	0x04, 0x0a
        /*0232*/ 	.short	(.L_701 - .L_700)
	.align		4
.L_700:
        /*0234*/ 	.word	index@(.nv.constant0._Z30router_gemm_kernel_bf16_outputI13__nv_bfloat16Li128ELi8ELi11ELi256ELi7168EEvPS0_PKT_S4_)
        /*0238*/ 	.short	0x0380
        /*023a*/ 	.short	0x0018


	//----- nvinfo : EIATTR_SW_WAR
	.align		4
.L_701:
        /*023c*/ 	.byte	0x04, 0x36
        /*023e*/ 	.short	(.L_703 - .L_702)
.L_702:
        /*0240*/ 	.word	0x00000008
.L_703:


//--------------------- .nv.info._Z30router_gemm_kernel_bf16_outputI13__nv_bfloat16Li128ELi8ELi10ELi256ELi7168EEvPS0_PKT_S4_ --------------------------
	.section	.nv.info._Z30router_gemm_kernel_bf16_outputI13__nv_bfloat16Li128ELi8ELi10ELi256ELi7168EEvPS0_PKT_S4_,"",@"SHT_CUDA_INFO"
	.sectionflags	@""
	.align	4


	//----- nvinfo : EIATTR_CUDA_API_VERSION
	.align		4
        /*0000*/ 	.byte	0x04, 0x37
        /*0002*/ 	.short	(.L_705 - .L_704)
.L_704:
        /*0004*/ 	.word	0x00000082


	//----- nvinfo : EIATTR_KPARAM_INFO
	.align		4
.L_705:
        /*0008*/ 	.byte	0x04, 0x17
        /*000a*/ 	.short	(.L_707 - .L_706)
.L_706:
        /*000c*/ 	.word	0x00000000
        /*0010*/ 	.short	0x0002
        /*0012*/ 	.short	0x0010
        /*0014*/ 	.byte	0x00, 0xf5, 0x21, 0x00


	//----- nvinfo : EIATTR_KPARAM_INFO
	.align		4
.L_707:
        /*0018*/ 	.byte	0x04, 0x17
        /*001a*/ 	.short	(.L_709 - .L_708)
.L_708:
        /*001c*/ 	.word	0x00000000
        /*0020*/ 	.short	0x0001
        /*0022*/ 	.short	0x0008
        /*0024*/ 	.byte	0x00, 0xf5, 0x21, 0x00


	//----- nvinfo : EIATTR_KPARAM_INFO
	.align		4
.L_709:
        /*0028*/ 	.byte	0x04, 0x17
        /*002a*/ 	.short	(.L_711 - .L_710)
.L_710:
        /*002c*/ 	.word	0x00000000
        /*0030*/ 	.short	0x0000
        /*0032*/ 	.short	0x0000
        /*0034*/ 	.byte	0x00, 0xf5, 0x21, 0x00


	//----- nvinfo : EIATTR_SPARSE_MMA_MASK
	.align		4
.L_711:
        /*0038*/ 	.byte	0x03, 0x50
        /*003a*/ 	.short	0x0000


	//----- nvinfo : EIATTR_MAXREG_COUNT
	.align		4
        /*003c*/ 	.byte	0x03, 0x1b
        /*003e*/ 	.short	0x00ff


	//----- nvinfo : EIATTR_NUM_BARRIERS
	.align		4
        /*0040*/ 	.byte	0x02, 0x4c
        /*0042*/ 	.byte	0x01
	.zero		1


	//----- nvinfo : EIATTR_MERCURY_ISA_VERSION
	.align		4
        /*0044*/ 	.byte	0x03, 0x5f
        /*0046*/ 	.short	0x0101


	//----- nvinfo : EIATTR_COOP_GROUP_MASK_REGIDS
	.align		4
        /*0048*/ 	.byte	0x04, 0x29
        /*004a*/ 	.short	(.L_713 - .L_712)


	//   ....[0]....
.L_712:
        /*004c*/ 	.word	0xffffffff


	//   ....[1]....
        /*0050*/ 	.word	0xffffffff


	//   ....[2]....
        /*0054*/ 	.word	0xffffffff


	//   ....[3]....
        /*0058*/ 	.word	0xffffffff


	//   ....[4]....
        /*005c*/ 	.word	0xffffffff


	//   ....[5]....
        /*0060*/ 	.word	0xffffffff


	//   ....[6]....
        /*0064*/ 	.word	0xffffffff


	//   ....[7]....
        /*0068*/ 	.word	0xffffffff


	//   ....[8]....
        /*006c*/ 	.word	0xffffffff


	//   ....[9]....
        /*0070*/ 	.word	0xffffffff


	//   ....[10]....
        /*0074*/ 	.word	0xffffffff


	//   ....[11]....
        /*0078*/ 	.word	0xffffffff


	//   ....[12]....
        /*007c*/ 	.word	0xffffffff


	//   ....[13]....
        /*0080*/ 	.word	0xffffffff


	//   ....[14]....
        /*0084*/ 	.word	0xffffffff


	//   ....[15]....
        /*0088*/ 	.word	0xffffffff


	//   ....[16]....
        /*008c*/ 	.word	0xffffffff


	//   ....[17]....
        /*0090*/ 	.word	0xffffffff


	//   ....[18]....
        /*0094*/ 	.word	0xffffffff


	//   ....[19]....
        /*0098*/ 	.word	0xffffffff


	//   ....[20]....
        /*009c*/ 	.word	0xffffffff


	//   ....[21]....
        /*00a0*/ 	.word	0xffffffff


	//   ....[22]....
        /*00a4*/ 	.word	0xffffffff


	//   ....[23]....
        /*00a8*/ 	.word	0xffffffff


	//   ....[24]....
        /*00ac*/ 	.word	0xffffffff


	//   ....[25]....
        /*00b0*/ 	.word	0xffffffff


	//   ....[26]....
        /*00b4*/ 	.word	0xffffffff


	//   ....[27]....
        /*00b8*/ 	.word	0xffffffff


	//   ....[28]....
        /*00bc*/ 	.word	0xffffffff


	//   ....[29]....
        /*00c0*/ 	.word	0xffffffff


	//   ....[30]....
        /*00c4*/ 	.word	0xffffffff


	//   ....[31]....
        /*00c8*/ 	.word	0xffffffff


	//   ....[32]....
        /*00cc*/ 	.word	0xffffffff


	//   ....[33]....
        /*00d0*/ 	.word	0xffffffff


	//   ....[34]....
        /*00d4*/ 	.word	0xffffffff


	//   ....[35]....
        /*00d8*/ 	.word	0xffffffff


	//   ....[36]....
        /*00dc*/ 	.word	0xffffffff


	//   ....[37]....
        /*00e0*/ 	.word	0xffffffff


	//   ....[38]....
        /*00e4*/ 	.word	0xffffffff


	//   ....[39]....
        /*00e8*/ 	.word	0xffffffff


	//   ....[40]....
        /*00ec*/ 	.word	0xffffffff


	//   ....[41]....
        /*00f0*/ 	.word	0xffffffff


	//   ....[42]....
        /*00f4*/ 	.word	0xffffffff


	//   ....[43]....
        /*00f8*/ 	.word	0xffffffff


	//   ....[44]....
        /*00fc*/ 	.word	0xffffffff


	//   ....[45]....
        /*0100*/ 	.word	0xffffffff


	//   ....[46]....
        /*0104*/ 	.word	0xffffffff


	//   ....[47]....
        /*0108*/ 	.word	0xffffffff


	//   ....[48]....
        /*010c*/ 	.word	0xffffffff


	//   ....[49]....
        /*0110*/ 	.word	0xffffffff


	//----- nvinfo : EIATTR_COOP_GROUP_INSTR_OFFSETS
	.align		4
.L_713:
        /*0114*/ 	.byte	0x04, 0x28
        /*0116*/ 	.short	(.L_715 - .L_714)


	//   ....[0]....
.L_714:
        /*0118*/ 	.word	0x00001050


	//   ....[1]....
        /*011c*/ 	.word	0x00001090


	//   ....[2]....
        /*0120*/ 	.word	0x000010a0


	//   ....[3]....
        /*0124*/ 	.word	0x000010b0


	//   ....[4]....
        /*0128*/ 	.word	0x000010c0


	//   ....[5]....
        /*012c*/ 	.word	0x000010d0


	//   ....[6]....
        /*0130*/ 	.word	0x000010e0


	//   ....[7]....
        /*0134*/ 	.word	0x00001110


	//   ....[8]....
        /*0138*/ 	.word	0x00001130


	//   ....[9]....
        /*013c*/ 	.word	0x00001150


	//   ....[10]....
        /*0140*/ 	.word	0x00001170


	//   ....[11]....
        /*0144*/ 	.word	0x000011a0


	//   ....[12]....
        /*0148*/ 	.word	0x000011c0


	//   ....[13]....
        /*014c*/ 	.word	0x000011e0


	//   ....[14]....
        /*0150*/ 	.word	0x00001200


	//   ....[15]....
        /*0154*/ 	.word	0x00001220


	//   ....[16]....
        /*0158*/ 	.word	0x00001240


	//   ....[17]....
        /*015c*/ 	.word	0x00001250


	//   ....[18]....
        /*0160*/ 	.word	0x00001270


	//   ....[19]....
        /*0164*/ 	.word	0x00001290


	//   ....[20]....
        /*0168*/ 	.word	0x000012b0


	//   ....[21]....
        /*016c*/ 	.word	0x000012e0


	//   ....[22]....
        /*0170*/ 	.word	0x00001300


	//   ....[23]....
        /*0174*/ 	.word	0x00001320


	//   ....[24]....
        /*0178*/ 	.word	0x00001340


	//   ....[25]....
        /*017c*/ 	.word	0x00001360


	//   ....[26]....
        /*0180*/ 	.word	0x00001380


	//   ....[27]....
        /*0184*/ 	.word	0x00001390


	//   ....[28]....
        /*0188*/ 	.word	0x000013b0


	//   ....[29]....
        /*018c*/ 	.word	0x000013d0


	//   ....[30]....
        /*0190*/ 	.word	0x000013f0


	//   ....[31]....
        /*0194*/ 	.word	0x00001420


	//   ....[32]....
        /*0198*/ 	.word	0x00001440


	//   ....[33]....
        /*019c*/ 	.word	0x00001460


	//   ....[34]....
        /*01a0*/ 	.word	0x00001480


	//   ....[35]....
        /*01a4*/ 	.word	0x000014a0


	//   ....[36]....
        /*01a8*/ 	.word	0x000014c0


	//   ....[37]....
        /*01ac*/ 	.word	0x000014e0


	//   ....[38]....
        /*01b0*/ 	.word	0x00001510


	//   ....[39]....
        /*01b4*/ 	.word	0x00001540


	//   ....[40]....
        /*01b8*/ 	.word	0x00001570


	//   ....[41]....
        /*01bc*/ 	.word	0x000015a0


	//   ....[42]....
        /*01c0*/ 	.word	0x000015c0


	//   ....[43]....
        /*01c4*/ 	.word	0x000015e0


	//   ....[44]....
        /*01c8*/ 	.word	0x00001600


	//   ....[45]....
        /*01cc*/ 	.word	0x00001620


	//   ....[46]....
        /*01d0*/ 	.word	0x00001640


	//   ....[47]....
        /*01d4*/ 	.word	0x00001650


	//   ....[48]....
        /*01d8*/ 	.word	0x00001670


	//   ....[49]....
        /*01dc*/ 	.word	0x00001690


	//----- nvinfo : EIATTR_VRC_CTA_INIT_COUNT
	.align		4
.L_715:
        /*01e0*/ 	.byte	0x02, 0x4a
	.zero		1
	.zero		1


	//----- nvinfo : EIATTR_EXIT_INSTR_OFFSETS
	.align		4
        /*01e4*/ 	.byte	0x04, 0x1c
        /*01e6*/ 	.short	(.L_717 - .L_716)


	//   ....[0]....
.L_716:
        /*01e8*/ 	.word	0x00001c80


	//----- nvinfo : EIATTR_MAX_THREADS
	.align		4
.L_717:
        /*01ec*/ 	.byte	0x04, 0x05
        /*01ee*/ 	.short	(.L_719 - .L_718)
.L_718:
        /*01f0*/ 	.word	0x00000080
        /*01f4*/ 	.word	0x00000001
        /*01f8*/ 	.word	0x00000001


	//----- nvinfo : EIATTR_CRS_STACK_SIZE
	.align		4
.L_719:
        /*01fc*/ 	.byte	0x04, 0x1e
        /*01fe*/ 	.short	(.L_721 - .L_720)
.L_720:
        /*0200*/ 	.word	0x00000000


	//----- nvinfo : EIATTR_CBANK_PARAM_SIZE
	.align		4
.L_721:
        /*0204*/ 	.byte	0x03, 0x19
        /*0206*/ 	.short	0x0018


	//----- nvinfo : EIATTR_PARAM_CBANK
	.align		4
        /*0208*/ 	.byte	0x04, 0x0a
        /*020a*/ 	.short	(.L_723 - .L_722)
	.align		4
.L_722:
        /*020c*/ 	.word	index@(.nv.constant0._Z30router_gemm_kernel_bf16_outputI13__nv_bfloat16Li128ELi8ELi10ELi256ELi7168EEvPS0_PKT_S4_)
        /*0210*/ 	.short	0x0380
        /*0212*/ 	.short	0x0018


	//----- nvinfo : EIATTR_SW_WAR
	.align		4
.L_723:
        /*0214*/ 	.byte	0x04, 0x36
        /*0216*/ 	.short	(.L_725 - .L_724)
.L_724:
        /*0218*/ 	.word	0x00000008
.L_725:


//--------------------- .nv.info._Z30router_gemm_kernel_bf16_outputI13__nv_bfloat16Li128ELi8ELi9ELi256ELi7168EEvPS0_PKT_S4_ --------------------------
	.section	.nv.info._Z30router_gemm_kernel_bf16_outputI13__nv_bfloat16Li128ELi8ELi9ELi256ELi7168EEvPS0_PKT_S4_,"",@"SHT_CUDA_INFO"
	.sectionflags	@""
	.align	4


	//----- nvinfo : EIATTR_CUDA_API_VERSION
	.align		4
        /*0000*/ 	.byte	0x04, 0x37
        /*0002*/ 	.short	(.L_727 - .L_726)
.L_726:
        /*0004*/ 	.word	0x00000082


	//----- nvinfo : EIATTR_KPARAM_INFO
	.align		4
.L_727:
        /*0008*/ 	.byte	0x04, 0x17
        /*000a*/ 	.short	(.L_729 - .L_728)
.L_728:
        /*000c*/ 	.word	0x00000000
        /*0010*/ 	.short	0x0002
        /*0012*/ 	.short	0x0010
        /*0014*/ 	.byte	0x00, 0xf5, 0x21, 0x00


	//----- nvinfo : EIATTR_KPARAM_INFO
	.align		4
.L_729:
        /*0018*/ 	.byte	0x04, 0x17
        /*001a*/ 	.short	(.L_731 - .L_730)
.L_730:
        /*001c*/ 	.word	0x00000000
        /*0020*/ 	.short	0x0001
        /*0022*/ 	.short	0x0008
        /*0024*/ 	.byte	0x00, 0xf5, 0x21, 0x00


	//----- nvinfo : EIATTR_KPARAM_INFO
	.align		4
.L_731:
        /*0028*/ 	.byte	0x04, 0x17
        /*002a*/ 	.short	(.L_733 - .L_732)
.L_732:
        /*002c*/ 	.word	0x00000000
        /*0030*/ 	.short	0x0000
        /*0032*/ 	.short	0x0000
        /*0034*/ 	.byte	0x00, 0xf5, 0x21, 0x00


	//----- nvinfo : EIATTR_SPARSE_MMA_MASK
	.align		4
.L_733:
        /*0038*/ 	.byte	0x03, 0x50
        /*003a*/ 	.short	0x0000


	//----- nvinfo : EIATTR_MAXREG_COUNT
	.align		4
        /*003c*/ 	.byte	0x03, 0x1b
        /*003e*/ 	.short	0x00ff


	//----- nvinfo : EIATTR_NUM_BARRIERS
	.align		4
        /*0040*/ 	.byte	0x02, 0x4c
        /*0042*/ 	.byte	0x01
	.zero		1


	//----- nvinfo : EIATTR_MERCURY_ISA_VERSION
	.align		4
        /*0044*/ 	.byte	0x03, 0x5f
        /*0046*/ 	.short	0x0101


	//----- nvinfo : EIATTR_COOP_GROUP_MASK_REGIDS
	.align		4
        /*0048*/ 	.byte	0x04, 0x29
        /*004a*/ 	.short	(.L_735 - .L_734)


	//   ....[0]....
.L_734:
        /*004c*/ 	.word	0xffffffff


	//   ....[1]....
        /*0050*/ 	.word	0xffffffff


	//   ....[2]....
        /*0054*/ 	.word	0xffffffff


	//   ....[3]....
        /*0058*/ 	.word	0xffffffff


	//   ....[4]....
        /*005c*/ 	.word	0xffffffff


	//   ....[5]....
        /*0060*/ 	.word	0xffffffff


	//   ....[6]....
        /*0064*/ 	.word	0xffffffff


	//   ....[7]....
        /*0068*/ 	.word	0xffffffff


	//   ....[8]....
        /*006c*/ 	.word	0xffffffff


	//   ....[9]....
        /*0070*/ 	.word	0xffffffff


	//   ....[10]....
        /*0074*/ 	.word	0xffffffff


	//   ....[11]....
        /*0078*/ 	.word	0xffffffff


	//   ....[12]....
        /*007c*/ 	.word	0xffffffff


	//   ....[13]....
        /*0080*/ 	.word	0xffffffff


	//   ....[14]....
        /*0084*/ 	.word	0xffffffff


	//   ....[15]....
        /*0088*/ 	.word	0xffffffff


	//   ....[16]....
        /*008c*/ 	.word	0xffffffff


	//   ....[17]....
        /*0090*/ 	.word	0xffffffff


	//   ....[18]....
        /*0094*/ 	.word	0xffffffff


	//   ....[19]....
        /*0098*/ 	.word	0xffffffff


	//   ....[20]....
        /*009c*/ 	.word	0xffffffff


	//   ....[21]....
        /*00a0*/ 	.word	0xffffffff


	//   ....[22]....
        /*00a4*/ 	.word	0xffffffff


	//   ....[23]....
        /*00a8*/ 	.word	0xffffffff


	//   ....[24]....
        /*00ac*/ 	.word	0xffffffff


	//   ....[25]....
        /*00b0*/ 	.word	0xffffffff


	//   ....[26]....
        /*00b4*/ 	.word	0xffffffff


	//   ....[27]....
        /*00b8*/ 	.word	0xffffffff


	//   ....[28]....
        /*00bc*/ 	.word	0xffffffff


	//   ....[29]....
        /*00c0*/ 	.word	0xffffffff


	//   ....[30]....
        /*00c4*/ 	.word	0xffffffff


	//   ....[31]....
        /*00c8*/ 	.word	0xffffffff


	//   ....[32]....
        /*00cc*/ 	.word	0xffffffff


	//   ....[33]....
        /*00d0*/ 	.word	0xffffffff


	//   ....[34]....
        /*00d4*/ 	.word	0xffffffff


	//   ....[35]....
        /*00d8*/ 	.word	0xffffffff


	//   ....[36]....
        /*00dc*/ 	.word	0xffffffff


	//   ....[37]....
        /*00e0*/ 	.word	0xffffffff


	//   ....[38]....
        /*00e4*/ 	.word	0xffffffff


	//   ....[39]....
        /*00e8*/ 	.word	0xffffffff


	//   ....[40]....
        /*00ec*/ 	.word	0xffffffff


	//   ....[41]....
        /*00f0*/ 	.word	0xffffffff


	//   ....[42]....
        /*00f4*/ 	.word	0xffffffff


	//   ....[43]....
        /*00f8*/ 	.word	0xffffffff


	//   ....[44]....
        /*00fc*/ 	.word	0xffffffff


	//----- nvinfo : EIATTR_COOP_GROUP_INSTR_OFFSETS
	.align		4
.L_735:
        /*0100*/ 	.byte	0x04, 0x28
        /*0102*/ 	.short	(.L_737 - .L_736)


	//   ....[0]....
.L_736:
        /*0104*/ 	.word	0x00000f10


	//   ....[1]....
        /*0108*/ 	.word	0x00000f50


	//   ....[2]....
        /*010c*/ 	.word	0x00000f60


	//   ....[3]....
        /*0110*/ 	.word	0x00000f70


	//   ....[4]....
        /*0114*/ 	.word	0x00000f80


	//   ....[5]....
        /*0118*/ 	.word	0x00000f90


	//   ....[6]....
        /*011c*/ 	.word	0x00000fa0


	//   ....[7]....
        /*0120*/ 	.word	0x00000fd0


	//   ....[8]....
        /*0124*/ 	.word	0x00000ff0


	//   ....[9]....
        /*0128*/ 	.word	0x00001010


	//   ....[10]....
        /*012c*/ 	.word	0x00001040


	//   ....[11]....
        /*0130*/ 	.word	0x00001060


	//   ....[12]....
        /*0134*/ 	.word	0x00001080


	//   ....[13]....
        /*0138*/ 	.word	0x000010a0


	//   ....[14]....
        /*013c*/ 	.word	0x000010c0


	//   ....[15]....
        /*0140*/ 	.word	0x000010e0


	//   ....[16]....
        /*0144*/ 	.word	0x000010f0


	//   ....[17]....
        /*0148*/ 	.word	0x00001110


	//   ....[18]....
        /*014c*/ 	.word	0x00001130


	//   ....[19]....
        /*0150*/ 	.word	0x00001160


	//   ....[20]....
        /*0154*/ 	.word	0x00001180


	//   ....[21]....
        /*0158*/ 	.word	0x000011a0


	//   ....[22]....
        /*015c*/ 	.word	0x000011c0


	//   ....[23]....
        /*0160*/ 	.word	0x000011e0


	//   ....[24]....
        /*0164*/ 	.word	0x00001200


	//   ....[25]....
        /*0168*/ 	.word	0x00001210


	//   ....[26]....
        /*016c*/ 	.word	0x00001230


	//   ....[27]....
        /*0170*/ 	.word	0x00001250


	//   ....[28]....
        /*0174*/ 	.word	0x00001280


	//   ....[29]....
        /*0178*/ 	.word	0x000012a0


	//   ....[30]....
        /*017c*/ 	.word	0x000012c0


	//   ....[31]....
        /*0180*/ 	.word	0x000012e0


	//   ....[32]....
        /*0184*/ 	.word	0x00001300


	//   ....[33]....
        /*0188*/ 	.word	0x00001320


	//   ....[34]....
        /*018c*/ 	.word	0x00001340


	//   ....[35]....
        /*0190*/ 	.word	0x00001370


	//   ....[36]....
        /*0194*/ 	.word	0x000013a0


	//   ....[37]....
        /*0198*/ 	.word	0x000013e0


	//   ....[38]....
        /*019c*/ 	.word	0x00001400


	//   ....[39]....
        /*01a0*/ 	.word	0x00001420


	//   ....[40]....
        /*01a4*/ 	.word	0x00001440


	//   ....[41]....
        /*01a8*/ 	.word	0x00001460


	//   ....[42]....
        /*01ac*/ 	.word	0x00001480


	//   ....[43]....
        /*01b0*/ 	.word	0x00001490


	//   ....[44]....
        /*01b4*/ 	.word	0x000014b0


	//----- nvinfo : EIATTR_VRC_CTA_INIT_COUNT
	.align		4
.L_737:
        /*01b8*/ 	.byte	0x02, 0x4a
	.zero		1
	.zero		1


	//----- nvinfo : EIATTR_EXIT_INSTR_OFFSETS
	.align		4
        /*01bc*/ 	.byte	0x04, 0x1c
        /*01be*/ 	.short	(.L_739 - .L_738)


	//   ....[0]....
.L_738:
        /*01c0*/ 	.word	0x00001a20


	//----- nvinfo : EIATTR_MAX_THREADS
	.align		4
.L_739:
        /*01c4*/ 	.byte	0x04, 0x05
        /*01c6*/ 	.short	(.L_741 - .L_740)
.L_740:
        /*01c8*/ 	.word	0x00000080
        /*01cc*/ 	.word	0x00000001
        /*01d0*/ 	.word	0x00000001


	//----- nvinfo : EIATTR_CRS_STACK_SIZE
	.align		4
.L_741:
        /*01d4*/ 	.byte	0x04, 0x1e
        /*01d6*/ 	.short	(.L_743 - .L_742)
.L_742:
        /*01d8*/ 	.word	0x00000000


	//----- nvinfo : EIATTR_CBANK_PARAM_SIZE
	.align		4
.L_743:
        /*01dc*/ 	.byte	0x03, 0x19
        /*01de*/ 	.short	0x0018


	//----- nvinfo : EIATTR_PARAM_CBANK
	.align		4
        /*01e0*/ 	.byte	0x04, 0x0a
        /*01e2*/ 	.short	(.L_745 - .L_744)
	.align		4
.L_744:
        /*01e4*/ 	.word	index@(.nv.constant0._Z30router_gemm_kernel_bf16_outputI13__nv_bfloat16Li128ELi8ELi9ELi256ELi7168EEvPS0_PKT_S4_)
        /*01e8*/ 	.short	0x0380
        /*01ea*/ 	.short	0x0018


	//----- nvinfo : EIATTR_SW_WAR
	.align		4
.L_745:
        /*01ec*/ 	.byte	0x04, 0x36
        /*01ee*/ 	.short	(.L_747 - .L_746)
.L_746:
        /*01f0*/ 	.word	0x00000008
.L_747:


//--------------------- .nv.info._Z30router_gemm_kernel_bf16_outputI13__nv_bfloat16Li128ELi8ELi8ELi256ELi7168EEvPS0_PKT_S4_ --------------------------
	.section	.nv.info._Z30router_gemm_kernel_bf16_outputI13__nv_bfloat16Li128ELi8ELi8ELi256ELi7168EEvPS0_PKT_S4_,"",@"SHT_CUDA_INFO"
	.sectionflags	@""
	.align	4


	//----- nvinfo : EIATTR_CUDA_API_VERSION
	.align		4
        /*0000*/ 	.byte	0x04, 0x37
        /*0002*/ 	.short	(.L_749 - .L_748)
.L_748:
        /*0004*/ 	.word	0x00000082


	//----- nvinfo : EIATTR_KPARAM_INFO
	.align		4
.L_749:
        /*0008*/ 	.byte	0x04, 0x17
        /*000a*/ 	.short	(.L_751 - .L_750)
.L_750:
        /*000c*/ 	.word	0x00000000
        /*0010*/ 	.short	0x0002
        /*0012*/ 	.short	0x0010
        /*0014*/ 	.byte	0x00, 0xf5, 0x21, 0x00


	//----- nvinfo : EIATTR_KPARAM_INFO
	.align		4
.L_751:
        /*0018*/ 	.byte	0x04, 0x17
        /*001a*/ 	.short	(.L_753 - .L_752)
.L_752:
        /*001c*/ 	.word	0x00000000
        /*0020*/ 	.short	0x0001
        /*0022*/ 	.short	0x0008
        /*0024*/ 	.byte	0x00, 0xf5, 0x21, 0x00


	//----- nvinfo : EIATTR_KPARAM_INFO
	.align		4
.L_753:
        /*0028*/ 	.byte	0x04, 0x17
        /*002a*/ 	.short	(.L_755 - .L_754)
.L_754:
        /*002c*/ 	.word	0x00000000
        /*0030*/ 	.short	0x0000
        /*0032*/ 	.short	0x0000
        /*0034*/ 	.byte	0x00, 0xf5, 0x21, 0x00


	//----- nvinfo : EIATTR_SPARSE_MMA_MASK
	.align		4
.L_755:
        /*0038*/ 	.byte	0x03, 0x50
        /*003a*/ 	.short	0x0000


	//----- nvinfo : EIATTR_MAXREG_COUNT
	.align		4
        /*003c*/ 	.byte	0x03, 0x1b
        /*003e*/ 	.short	0x00ff


	//----- nvinfo : EIATTR_NUM_BARRIERS
	.align		4
        /*0040*/ 	.byte	0x02, 0x4c
        /*0042*/ 	.byte	0x01
	.zero		1


	//----- nvinfo : EIATTR_MERCURY_ISA_VERSION
	.align		4
        /*0044*/ 	.byte	0x03, 0x5f
        /*0046*/ 	.short	0x0101


	//----- nvinfo : EIATTR_COOP_GROUP_MASK_REGIDS
	.align		4
        /*0048*/ 	.byte	0x04, 0x29
        /*004a*/ 	.short	(.L_757 - .L_756)


	//   ....[0]....
.L_756:
        /*004c*/ 	.word	0xffffffff


	//   ....[1]....
        /*0050*/ 	.word	0xffffffff


	//   ....[2]....
        /*0054*/ 	.word	0xffffffff


	//   ....[3]....
        /*0058*/ 	.word	0xffffffff


	//   ....[4]....
        /*005c*/ 	.word	0xffffffff


	//   ....[5]....
        /*0060*/ 	.word	0xffffffff


	//   ....[6]....
        /*0064*/ 	.word	0xffffffff


	//   ....[7]....
        /*0068*/ 	.word	0xffffffff


	//   ....[8]....
        /*006c*/ 	.word	0xffffffff


	//   ....[9]....
        /*0070*/ 	.word	0xffffffff


	//   ....[10]....
        /*0074*/ 	.word	0xffffffff


	//   ....[11]....
        /*0078*/ 	.word	0xffffffff


	//   ....[12]....
        /*007c*/ 	.word	0xffffffff


	//   ....[13]....
        /*0080*/ 	.word	0xffffffff


	//   ....[14]....
        /*0084*/ 	.word	0xffffffff


	//   ....[15]....
        /*0088*/ 	.word	0xffffffff


	//   ....[16]....
        /*008c*/ 	.word	0xffffffff


	//   ....[17]....
        /*0090*/ 	.word	0xffffffff


	//   ....[18]....
        /*0094*/ 	.word	0xffffffff


	//   ....[19]....
        /*0098*/ 	.word	0xffffffff


	//   ....[20]....
        /*009c*/ 	.word	0xffffffff


	//   ....[21]....
        /*00a0*/ 	.word	0xffffffff


	//   ....[22]....
        /*00a4*/ 	.word	0xffffffff


	//   ....[23]....
        /*00a8*/ 	.word	0xffffffff


	//   ....[24]....
        /*00ac*/ 	.word	0xffffffff


	//   ....[25]....
        /*00b0*/ 	.word	0xffffffff


	//   ....[26]....
        /*00b4*/ 	.word	0xffffffff


	//   ....[27]....
        /*00b8*/ 	.word	0xffffffff


	//   ....[28]....
        /*00bc*/ 	.word	0xffffffff


	//   ....[29]....
        /*00c0*/ 	.word	0xffffffff


	//   ....[30]....
        /*00c4*/ 	.word	0xffffffff


	//   ....[31]....
        /*00c8*/ 	.word	0xffffffff


	//   ....[32]....
        /*00cc*/ 	.word	0xffffffff


	//   ....[33]....
        /*00d0*/ 	.word	0xffffffff


	//   ....[34]....
        /*00d4*/ 	.word	0xffffffff


	//   ....[35]....
        /*00d8*/ 	.word	0xffffffff


	//   ....[36]....
        /*00dc*/ 	.word	0xffffffff


	//   ....[37]....
        /*00e0*/ 	.word	0xffffffff


	//   ....[38]....
        /*00e4*/ 	.word	0xffffffff


	//   ....[39]....
        /*00e8*/ 	.word	0xffffffff


	//----- nvinfo : EIATTR_COOP_GROUP_INSTR_OFFSETS
	.align		4
.L_757:
        /*00ec*/ 	.byte	0x04, 0x28
        /*00ee*/ 	.short	(.L_759 - .L_758)


	//   ....[0]....
.L_758:
        /*00f0*/ 	.word	0x00004f80


	//   ....[1]....
        /*00f4*/ 	.word	0x00004fd0


	//   ....[2]....
        /*00f8*/ 	.word	0x00004ff0


	//   ....[3]....
        /*00fc*/ 	.word	0x00005010


	//   ....[4]....
        /*0100*/ 	.word	0x00005030


	//   ....[5]....
        /*0104*/ 	.word	0x00005040


	//   ....[6]....
        /*0108*/ 	.word	0x00005050


	//   ....[7]....
        /*010c*/ 	.word	0x00005060


	//   ....[8]....
        /*0110*/ 	.word	0x000050b0


	//   ....[9]....
        /*0114*/ 	.word	0x000050d0


	//   ....[10]....
        /*0118*/ 	.word	0x000050e0


	//   ....[11]....
        /*011c*/ 	.word	0x00005110


	//   ....[12]....
        /*0120*/ 	.word	0x00005130


	//   ....[13]....
        /*0124*/ 	.word	0x00005140


	//   ....[14]....
        /*0128*/ 	.word	0x00005150


	//   ....[15]....
        /*012c*/ 	.word	0x00005160


	//   ....[16]....
        /*0130*/ 	.word	0x000051a0


	//   ....[17]....
        /*0134*/ 	.word	0x000051c0


	//   ....[18]....
        /*0138*/ 	.word	0x000051d0


	//   ....[19]....
        /*013c*/ 	.word	0x00005220


	//   ....[20]....
        /*0140*/ 	.word	0x00005230


	//   ....[21]....
        /*0144*/ 	.word	0x00005240


	//   ....[22]....
        /*0148*/ 	.word	0x00005250


	//   ....[23]....
        /*014c*/ 	.word	0x00005260


	//   ....[24]....
        /*0150*/ 	.word	0x000052a0


	//   ....[25]....
        /*0154*/ 	.word	0x000052b0


	//   ....[26]....
        /*0158*/ 	.word	0x00005310


	//   ....[27]....
        /*015c*/ 	.word	0x00005320


	//   ....[28]....
        /*0160*/ 	.word	0x00005330


	//   ....[29]....
        /*0164*/ 	.word	0x00005340


	//   ....[30]....
        /*0168*/ 	.word	0x00005350


	//   ....[31]....
        /*016c*/ 	.word	0x00005360


	//   ....[32]....
        /*0170*/ 	.word	0x000053a0


	//   ....[33]....
        /*0174*/ 	.word	0x00005410


	//   ....[34]....
        /*0178*/ 	.word	0x00005430


	//   ....[35]....
        /*017c*/ 	.word	0x00005440


	//   ....[36]....
        /*0180*/ 	.word	0x00005450


	//   ....[37]....
        /*0184*/ 	.word	0x00005460


	//   ....[38]....
        /*0188*/ 	.word	0x00005470


	//   ....[39]....
        /*018c*/ 	.word	0x00005480


	//----- nvinfo : EIATTR_VRC_CTA_INIT_COUNT
	.align		4
.L_759:
        /*0190*/ 	.byte	0x02, 0x4a
	.zero		1
	.zero		1


	//----- nvinfo : EIATTR_EXIT_INSTR_OFFSETS
	.align		4
        /*0194*/ 	.byte	0x04, 0x1c
        /*0196*/ 	.short	(.L_761 - .L_760)


	//   ....[0]....
.L_760:
        /*0198*/ 	.word	0x000059e0


	//----- nvinfo : EIATTR_MAX_THREADS
	.align		4
.L_761:
        /*019c*/ 	.byte	0x04, 0x05
        /*019e*/ 	.short	(.L_763 - .L_762)
.L_762:
        /*01a0*/ 	.word	0x00000080
        /*01a4*/ 	.word	0x00000001
        /*01a8*/ 	.word	0x00000001


	//----- nvinfo : EIATTR_CRS_STACK_SIZE
	.align		4
.L_763:
        /*01ac*/ 	.byte	0x04, 0x1e
        /*01ae*/ 	.short	(.L_765 - .L_764)
.L_764:
        /*01b0*/ 	.word	0x00000000


	//----- nvinfo : EIATTR_CBANK_PARAM_SIZE
	.align		4
.L_765:
        /*01b4*/ 	.byte	0x03, 0x19
        /*01b6*/ 	.short	0x0018


	//----- nvinfo : EIATTR_PARAM_CBANK
	.align		4
        /*01b8*/ 	.byte	0x04, 0x0a
        /*01ba*/ 	.short	(.L_767 - .L_766)
	.align		4
.L_766:
        /*01bc*/ 	.word	index@(.nv.constant0._Z30router_gemm_kernel_bf16_outputI13__nv_bfloat16Li128ELi8ELi8ELi256ELi7168EEvPS0_PKT_S4_)
        /*01c0*/ 	.short	0x0380
        /*01c2*/ 	.short	0x0018


	//----- nvinfo : EIATTR_SW_WAR
	.align		4
.L_767:
        /*01c4*/ 	.byte	0x04, 0x36
        /*01c6*/ 	.short	(.L_769 - .L_768)
.L_768:
        /*01c8*/ 	.word	0x00000008
.L_769:


//--------------------- .nv.info._Z30router_gemm_kernel_bf16_outputI13__nv_bfloat16Li128ELi8ELi7ELi256ELi7168EEvPS0_PKT_S4_ --------------------------
	.section	.nv.info._Z30router_gemm_kernel_bf16_outputI13__nv_bfloat16Li128ELi8ELi7ELi256ELi7168EEvPS0_PKT_S4_,"",@"SHT_CUDA_INFO"
	.sectionflags	@""
	.align	4


	//----- nvinfo : EIATTR_CUDA_API_VERSION
	.align		4
        /*0000*/ 	.byte	0x04, 0x37
        /*0002*/ 	.short	(.L_771 - .L_770)
.L_770:
        /*0004*/ 	.word	0x00000082


	//----- nvinfo : EIATTR_KPARAM_INFO
	.align		4
.L_771:
        /*0008*/ 	.byte	0x04, 0x17
        /*000a*/ 	.short	(.L_773 - .L_772)
.L_772:
        /*000c*/ 	.word	0x00000000
        /*0010*/ 	.short	0x0002
        /*0012*/ 	.short	0x0010
        /*0014*/ 	.byte	0x00, 0xf5, 0x21, 0x00


	//----- nvinfo : EIATTR_KPARAM_INFO
	.align		4
.L_773:
        /*0018*/ 	.byte	0x04, 0x17
        /*001a*/ 	.short	(.L_775 - .L_774)
.L_774:
        /*001c*/ 	.word	0x00000000
        /*0020*/ 	.short	0x0001
        /*0022*/ 	.short	0x0008
        /*0024*/ 	.byte	0x00, 0xf5, 0x21, 0x00


	//----- nvinfo : EIATTR_KPARAM_INFO
	.align		4
.L_775:
        /*0028*/ 	.byte	0x04, 0x17
        /*002a*/ 	.short	(.L_777 - .L_776)
.L_776:
        /*002c*/ 	.word	0x00000000
        /*0030*/ 	.short	0x0000
        /*0032*/ 	.short	0x0000
        /*0034*/ 	.byte	0x00, 0xf5, 0x21, 0x00


	//----- nvinfo : EIATTR_SPARSE_MMA_MASK
	.align		4
.L_777:
        /*0038*/ 	.byte	0x03, 0x50
        /*003a*/ 	.short	0x0000


	//----- nvinfo : EIATTR_MAXREG_COUNT
	.align		4
        /*003c*/ 	.byte	0x03, 0x1b
        /*003e*/ 	.short	0x00ff


	//----- nvinfo : EIATTR_NUM_BARRIERS
	.align		4
        /*0040*/ 	.byte	0x02, 0x4c
        /*0042*/ 	.byte	0x01
	.zero		1


	//----- nvinfo : EIATTR_MERCURY_ISA_VERSION
	.align		4
        /*0044*/ 	.byte	0x03, 0x5f
        /*0046*/ 	.short	0x0101


	//----- nvinfo : EIATTR_COOP_GROUP_MASK_REGIDS
	.align		4
        /*0048*/ 	.byte	0x04, 0x29
        /*004a*/ 	.short	(.L_779 - .L_778)


	//   ....[0]....
.L_778:
        /*004c*/ 	.word	0xffffffff


	//   ....[1]....
        /*0050*/ 	.word	0xffffffff


	//   ....[2]....
        /*0054*/ 	.word	0xffffffff


	//   ....[3]....
        /*0058*/ 	.word	0xffffffff


	//   ....[4]....
        /*005c*/ 	.word	0xffffffff


	//   ....[5]....
        /*0060*/ 	.word	0xffffffff


	//   ....[6]....
        /*0064*/ 	.word	0xffffffff


	//   ....[7]....
        /*0068*/ 	.word	0xffffffff


	//   ....[8]....
        /*006c*/ 	.word	0xffffffff


	//   ....[9]....
        /*0070*/ 	.word	0xffffffff


	//   ....[10]....
        /*0074*/ 	.word	0xffffffff


	//   ....[11]....
        /*0078*/ 	.word	0xffffffff


	//   ....[12]....
        /*007c*/ 	.word	0xffffffff


	//   ....[13]....
        /*0080*/ 	.word	0xffffffff


	//   ....[14]....
        /*0084*/ 	.word	0xffffffff


	//   ....[15]....
        /*0088*/ 	.word	0xffffffff


	//   ....[16]....
        /*008c*/ 	.word	0xffffffff


	//   ....[17]....
        /*0090*/ 	.word	0xffffffff


	//   ....[18]....
        /*0094*/ 	.word	0xffffffff


	//   ....[19]....
        /*0098*/ 	.word	0xffffffff


	//   ....[20]....
        /*009c*/ 	.word	0xffffffff


	//   ....[21]....
        /*00a0*/ 	.word	0xffffffff


	//   ....[22]....
        /*00a4*/ 	.word	0xffffffff


	//   ....[23]....
        /*00a8*/ 	.word	0xffffffff


	//   ....[24]....
        /*00ac*/ 	.word	0xffffffff


	//   ....[25]....
        /*00b0*/ 	.word	0xffffffff


	//   ....[26]....
        /*00b4*/ 	.word	0xffffffff


	//   ....[27]....
        /*00b8*/ 	.word	0xffffffff


	//   ....[28]....
        /*00bc*/ 	.word	0xffffffff


	//   ....[29]....
        /*00c0*/ 	.word	0xffffffff


	//   ....[30]....
        /*00c4*/ 	.word	0xffffffff


	//   ....[31]....
        /*00c8*/ 	.word	0xffffffff


	//   ....[32]....
        /*00cc*/ 	.word	0xffffffff


	//   ....[33]....
        /*00d0*/ 	.word	0xffffffff


	//   ....[34]....
        /*00d4*/ 	.word	0xffffffff


	//----- nvinfo : EIATTR_COOP_GROUP_INSTR_OFFSETS
	.align		4
.L_779:
        /*00d8*/ 	.byte	0x04, 0x28
        /*00da*/ 	.short	(.L_781 - .L_780)


	//   ....[0]....
.L_780:
        /*00dc*/ 	.word	0x00004620


	//   ....[1]....
        /*00e0*/ 	.word	0x00004690


	//   ....[2]....
        /*00e4*/ 	.word	0x000046e0


	//   ....[3]....
        /*00e8*/ 	.word	0x000046f0


	//   ....[4]....
        /*00ec*/ 	.word	0x00004700


	//   ....[5]....
        /*00f0*/ 	.word	0x00004710


	//   ....[6]....
        /*00f4*/ 	.word	0x00004720


	//   ....[7]....
        /*00f8*/ 	.word	0x00004750


	//   ....[8]....
        /*00fc*/ 	.word	0x00004760


	//   ....[9]....
        /*0100*/ 	.word	0x000047c0


	//   ....[10]....
        /*0104*/ 	.word	0x000047d0


	//   ....[11]....
        /*0108*/ 	.word	0x000047e0


	//   ....[12]....
        /*010c*/ 	.word	0x000047f0


	//   ....[13]....
        /*0110*/ 	.word	0x00004800


	//   ....[14]....
        /*0114*/ 	.word	0x00004830


	//   ....[15]....
        /*0118*/ 	.word	0x00004840


	//   ....[16]....
        /*011c*/ 	.word	0x000048a0


	//   ....[17]....
        /*0120*/ 	.word	0x000048b0


	//   ....[18]....
        /*0124*/ 	.word	0x000048c0


	//   ....[19]....
        /*0128*/ 	.word	0x000048d0


	//   ....[20]....
        /*012c*/ 	.word	0x000048e0


	//   ....[21]....
        /*0130*/ 	.word	0x00004910


	//   ....[22]....
        /*0134*/ 	.word	0x00004920


	//   ....[23]....
        /*0138*/ 	.word	0x00004980


	//   ....[24]....
        /*013c*/ 	.word	0x00004990


	//   ....[25]....
        /*0140*/ 	.word	0x000049a0


	//   ....[26]....
        /*0144*/ 	.word	0x000049b0


	//   ....[27]....
        /*0148*/ 	.word	0x000049c0


	//   ....[28]....
        /*014c*/ 	.word	0x00004a00


	//   ....[29]....
        /*0150*/ 	.word	0x00004a60


	//   ....[30]....
        /*0154*/ 	.word	0x00004a80


	//   ....[31]....
        /*0158*/ 	.word	0x00004a90


	//   ....[32]....
        /*015c*/ 	.word	0x00004aa0


	//   ....[33]....
        /*0160*/ 	.word	0x00004ab0


	//   ....[34]....
        /*0164*/ 	.word	0x00004ac0


	//----- nvinfo : EIATTR_VRC_CTA_INIT_COUNT
	.align		4
.L_781:
        /*0168*/ 	.byte	0x02, 0x4a
	.zero		1
	.zero		1


	//----- nvinfo : EIATTR_EXIT_INSTR_OFFSETS
	.align		4
        /*016c*/ 	.byte	0x04, 0x1c
        /*016e*/ 	.short	(.L_783 - .L_782)


	//   ....[0]....
.L_782:
        /*0170*/ 	.word	0x00004f90


	//----- nvinfo : EIATTR_MAX_THREADS
	.align		4
.L_783:
        /*0174*/ 	.byte	0x04, 0x05
        /*0176*/ 	.short	(.L_785 - .L_784)
.L_784:
        /*0178*/ 	.word	0x00000080
        /*017c*/ 	.word	0x00000001
        /*0180*/ 	.word	0x00000001


	//----- nvinfo : EIATTR_CRS_STACK_SIZE
	.align		4
.L_785:
        /*0184*/ 	.byte	0x04, 0x1e
        /*0186*/ 	.short	(.L_787 - .L_786)
.L_786:
        /*0188*/ 	.word	0x00000000


	//----- nvinfo : EIATTR_CBANK_PARAM_SIZE
	.align		4
.L_787:
        /*018c*/ 	.byte	0x03, 0x19
        /*018e*/ 	.short	0x0018


	//----- nvinfo : EIATTR_PARAM_CBANK
	.align		4
        /*0190*/ 	.byte	0x04, 0x0a
        /*0192*/ 	.short	(.L_789 - .L_788)
	.align		4
.L_788:
        /*0194*/ 	.word	index@(.nv.constant0._Z30router_gemm_kernel_bf16_outputI13__nv_bfloat16Li128ELi8ELi7ELi256ELi7168EEvPS0_PKT_S4_)
        /*0198*/ 	.short	0x0380
        /*019a*/ 	.short	0x0018


	//----- nvinfo : EIATTR_SW_WAR
	.align		4
.L_789:
        /*019c*/ 	.byte	0x04, 0x36
        /*019e*/ 	.short	(.L_791 - .L_790)
.L_790:
        /*01a0*/ 	.word	0x00000008
.L_791:


//--------------------- .nv.info._Z30router_gemm_kernel_bf16_outputI13__nv_bfloat16Li128ELi8ELi6ELi256ELi7168EEvPS0_PKT_S4_ --------------------------
	.section	.nv.info._Z30router_gemm_kernel_bf16_outputI13__nv_bfloat16Li128ELi8ELi6ELi256ELi7168EEvPS0_PKT_S4_,"",@"SHT_CUDA_INFO"
	.sectionflags	@""
	.align	4


	//----- nvinfo : EIATTR_CUDA_API_VERSION
	.align		4
        /*0000*/ 	.byte	0x04, 0x37
        /*0002*/ 	.short	(.L_793 - .L_792)
.L_792:
        /*0004*/ 	.word	0x00000082


	//----- nvinfo : EIATTR_KPARAM_INFO
	.align		4
.L_793:
        /*0008*/ 	.byte	0x04, 0x17
        /*000a*/ 	.short	(.L_795 - .L_794)
.L_794:
        /*000c*/ 	.word	0x00000000
        /*0010*/ 	.short	0x0002
        /*0012*/ 	.short	0x0010
        /*0014*/ 	.byte	0x00, 0xf5, 0x21, 0x00


	//----- nvinfo : EIATTR_KPARAM_INFO
	.align		4
.L_795:
        /*0018*/ 	.byte	0x04, 0x17
        /*001a*/ 	.short	(.L_797 - .L_796)
.L_796:
        /*001c*/ 	.word	0x00000000
        /*0020*/ 	.short	0x0001
        /*0022*/ 	.short	0x0008
        /*0024*/ 	.byte	0x00, 0xf5, 0x21, 0x00


	//----- nvinfo : EIATTR_KPARAM_INFO
	.align		4
.L_797:
        /*0028*/ 	.byte	0x04, 0x17
        /*002a*/ 	.short	(.L_799 - .L_798)
.L_798:
        /*002c*/ 	.word	0x00000000
        /*0030*/ 	.short	0x0000
        /*0032*/ 	.short	0x0000
        /*0034*/ 	.byte	0x00, 0xf5, 0x21, 0x00


	//----- nvinfo : EIATTR_SPARSE_MMA_MASK
	.align		4
.L_799:
        /*0038*/ 	.byte	0x03, 0x50
        /*003a*/ 	.short	0x0000


	//----- nvinfo : EIATTR_MAXREG_COUNT
	.align		4
        /*003c*/ 	.byte	0x03, 0x1b
        /*003e*/ 	.short	0x00ff


	//----- nvinfo : EIATTR_NUM_BARRIERS
	.align		4
        /*0040*/ 	.byte	0x02, 0x4c
        /*0042*/ 	.byte	0x01
	.zero		1


	//----- nvinfo : EIATTR_MERCURY_ISA_VERSION
	.align		4
        /*0044*/ 	.byte	0x03, 0x5f
        /*0046*/ 	.short	0x0101


	//----- nvinfo : EIATTR_COOP_GROUP_MASK_REGIDS
	.align		4
        /*0048*/ 	.byte	0x04, 0x29
        /*004a*/ 	.short	(.L_801 - .L_800)


	//   ....[0]....
.L_800:
        /*004c*/ 	.word	0xffffffff


	//   ....[1]....
        /*0050*/ 	.word	0xffffffff


	//   ....[2]....
        /*0054*/ 	.word	0xffffffff


	//   ....[3]....
        /*0058*/ 	.word	0xffffffff


	//   ....[4]....
        /*005c*/ 	.word	0xffffffff


	//   ....[5]....
        /*0060*/ 	.word	0xffffffff


	//   ....[6]....
        /*0064*/ 	.word	0xffffffff


	//   ....[7]....
        /*0068*/ 	.word	0xffffffff


	//   ....[8]....
        /*006c*/ 	.word	0xffffffff


	//   ....[9]....
        /*0070*/ 	.word	0xffffffff


	//   ....[10]....
        /*0074*/ 	.word	0xffffffff


	//   ....[11]....
        /*0078*/ 	.word	0xffffffff


	//   ....[12]....
        /*007c*/ 	.word	0xffffffff


	//   ....[13]....
        /*0080*/ 	.word	0xffffffff


	//   ....[14]....
        /*0084*/ 	.word	0xffffffff


	//   ....[15]....
        /*0088*/ 	.word	0xffffffff


	//   ....[16]....
        /*008c*/ 	.word	0xffffffff


	//   ....[17]....
        /*0090*/ 	.word	0xffffffff


	//   ....[18]....
        /*0094*/ 	.word	0xffffffff


	//   ....[19]....
        /*0098*/ 	.word	0xffffffff


	//   ....[20]....
        /*009c*/ 	.word	0xffffffff


	//   ....[21]....
        /*00a0*/ 	.word	0xffffffff


	//   ....[22]....
        /*00a4*/ 	.word	0xffffffff


	//   ....[23]....
        /*00a8*/ 	.word	0xffffffff


	//   ....[24]....
        /*00ac*/ 	.word	0xffffffff


	//   ....[25]....
        /*00b0*/ 	.word	0xffffffff


	//   ....[26]....
        /*00b4*/ 	.word	0xffffffff


	//   ....[27]....
        /*00b8*/ 	.word	0xffffffff


	//   ....[28]....
        /*00bc*/ 	.word	0xffffffff


	//   ....[29]....
        /*00c0*/ 	.word	0xffffffff


	//----- nvinfo : EIATTR_COOP_GROUP_INSTR_OFFSETS
	.align		4
.L_801:
        /*00c4*/ 	.byte	0x04, 0x28
        /*00c6*/ 	.short	(.L_803 - .L_802)


	//   ....[0]....
.L_802:
        /*00c8*/ 	.word	0x00003cf0


	//   ....[1]....
        /*00cc*/ 	.word	0x00003da0


	//   ....[2]....
        /*00d0*/ 	.word	0x00003db0


	//   ....[3]....
        /*00d4*/ 	.word	0x00003dc0


	//   ....[4]....
        /*00d8*/ 	.word	0x00003dd0


	//   ....[5]....
        /*00dc*/ 	.word	0x00003de0


	//   ....[6]....
        /*00e0*/ 	.word	0x00003e00


	//   ....[7]....
        /*00e4*/ 	.word	0x00003e60


	//   ....[8]....
        /*00e8*/ 	.word	0x00003e70


	//   ....[9]....
        /*00ec*/ 	.word	0x00003e80


	//   ....[10]....
        /*00f0*/ 	.word	0x00003e90


	//   ....[11]....
        /*00f4*/ 	.word	0x00003ea0


	//   ....[12]....
        /*00f8*/ 	.word	0x00003ec0


	//   ....[13]....
        /*00fc*/ 	.word	0x00003f20


	//   ....[14]....
        /*0100*/ 	.word	0x00003f30


	//   ....[15]....
        /*0104*/ 	.word	0x00003f40


	//   ....[16]....
        /*0108*/ 	.word	0x00003f50


	//   ....[17]....
        /*010c*/ 	.word	0x00003f60


	//   ....[18]....
        /*0110*/ 	.word	0x00003f80


	//   ....[19]....
        /*0114*/ 	.word	0x00003fe0


	//   ....[20]....
        /*0118*/ 	.word	0x00003ff0


	//   ....[21]....
        /*011c*/ 	.word	0x00004000


	//   ....[22]....
        /*0120*/ 	.word	0x00004010


	//   ....[23]....
        /*0124*/ 	.word	0x00004020


	//   ....[24]....
        /*0128*/ 	.word	0x00004050


	//   ....[25]....
        /*012c*/ 	.word	0x000040b0


	//   ....[26]....
        /*0130*/ 	.word	0x000040c0


	//   ....[27]....
        /*0134*/ 	.word	0x000040d0


	//   ....[28]....
        /*0138*/ 	.word	0x000040e0


	//   ....[29]....
        /*013c*/ 	.word	0x000040f0


	//----- nvinfo : EIATTR_VRC_CTA_INIT_COUNT
	.align		4
.L_803:
        /*0140*/ 	.byte	0x02, 0x4a
	.zero		1
	.zero		1


	//----- nvinfo : EIATTR_EXIT_INSTR_OFFSETS
	.align		4
        /*0144*/ 	.byte	0x04, 0x1c
        /*0146*/ 	.short	(.L_805 - .L_804)


	//   ....[0]....
.L_804:
        /*0148*/ 	.word	0x00004540


	//----- nvinfo : EIATTR_MAX_THREADS
	.align		4
.L_805:
        /*014c*/ 	.byte	0x04, 0x05
        /*014e*/ 	.short	(.L_807 - .L_806)
.L_806:
        /*0150*/ 	.word	0x00000080
        /*0154*/ 	.word	0x00000001
        /*0158*/ 	.word	0x00000001


	//----- nvinfo : EIATTR_CRS_STACK_SIZE
	.align		4
.L_807:
        /*015c*/ 	.byte	0x04, 0x1e
        /*015e*/ 	.short	(.L_809 - .L_808)
.L_808:
        /*0160*/ 	.word	0x00000000


	//----- nvinfo : EIATTR_CBANK_PARAM_SIZE
	.align		4
.L_809:
        /*0164*/ 	.byte	0x03, 0x19
        /*0166*/ 	.short	0x0018


	//----- nvinfo : EIATTR_PARAM_CBANK
	.align		4
        /*0168*/ 	.byte	0x04, 0x0a
        /*016a*/ 	.short	(.L_811 - .L_810)
	.align		4
.L_810:
        /*016c*/ 	.word	index@(.nv.constant0._Z30router_gemm_kernel_bf16_outputI13__nv_bfloat16Li128ELi8ELi6ELi256ELi7168EEvPS0_PKT_S4_)
        /*0170*/ 	.short	0x0380
        /*0172*/ 	.short	0x0018


	//----- nvinfo : EIATTR_SW_WAR
	.align		4
.L_811:
        /*0174*/ 	.byte	0x04, 0x36
        /*0176*/ 	.short	(.L_813 - .L_812)
.L_812:
        /*0178*/ 	.word	0x00000008
.L_813:


//--------------------- .nv.info._Z30router_gemm_kernel_bf16_outputI13__nv_bfloat16Li128ELi8ELi5ELi256ELi7168EEvPS0_PKT_S4_ --------------------------
	.section	.nv.info._Z30router_gemm_kernel_bf16_outputI13__nv_bfloat16Li128ELi8ELi5ELi256ELi7168EEvPS0_PKT_S4_,"",@"SHT_CUDA_INFO"
	.sectionflags	@""
	.align	4


	//----- nvinfo : EIATTR_CUDA_API_VERSION
	.align		4
        /*0000*/ 	.byte	0x04, 0x37
        /*0002*/ 	.short	(.L_815 - .L_814)
.L_814:
        /*0004*/ 	.word	0x00000082


	//----- nvinfo : EIATTR_KPARAM_INFO
	.align		4
.L_815:
        /*0008*/ 	.byte	0x04, 0x17
        /*000a*/ 	.short	(.L_817 - .L_816)
.L_816:
        /*000c*/ 	.word	0x00000000
        /*0010*/ 	.short	0x0002
        /*0012*/ 	.short	0x0010
        /*0014*/ 	.byte	0x00, 0xf5, 0x21, 0x00


	//----- nvinfo : EIATTR_KPARAM_INFO
	.align		4
.L_817:
        /*0018*/ 	.byte	0x04, 0x17
        /*001a*/ 	.short	(.L_819 - .L_818)
.L_818:
        /*001c*/ 	.word	0x00000000
        /*0020*/ 	.short	0x0001
        /*0022*/ 	.short	0x0008
        /*0024*/ 	.byte	0x00, 0xf5, 0x21, 0x00


	//----- nvinfo : EIATTR_KPARAM_INFO
	.align		4
.L_819:
        /*0028*/ 	.byte	0x04, 0x17
        /*002a*/ 	.short	(.L_821 - .L_820)
.L_820:
        /*002c*/ 	.word	0x00000000
        /*0030*/ 	.short	0x0000
        /*0032*/ 	.short	0x0000
        /*0034*/ 	.byte	0x00, 0xf5, 0x21, 0x00


	//----- nvinfo : EIATTR_SPARSE_MMA_MASK
	.align		4
.L_821:
        /*0038*/ 	.byte	0x03, 0x50
        /*003a*/ 	.short	0x0000


	//----- nvinfo : EIATTR_MAXREG_COUNT
	.align		4
        /*003c*/ 	.byte	0x03, 0x1b
        /*003e*/ 	.short	0x00ff


	//----- nvinfo : EIATTR_NUM_BARRIERS
	.align		4
        /*0040*/ 	.byte	0x02, 0x4c
        /*0042*/ 	.byte	0x01
	.zero		1


	//----- nvinfo : EIATTR_MERCURY_ISA_VERSION
	.align		4
        /*0044*/ 	.byte	0x03, 0x5f
        /*0046*/ 	.short	0x0101


	//----- nvinfo : EIATTR_COOP_GROUP_MASK_REGIDS
	.align		4
        /*0048*/ 	.byte	0x04, 0x29
        /*004a*/ 	.short	(.L_823 - .L_822)


	//   ....[0]....
.L_822:
        /*004c*/ 	.word	0xffffffff


	//   ....[1]....
        /*0050*/ 	.word	0xffffffff


	//   ....[2]....
        /*0054*/ 	.word	0xffffffff


	//   ....[3]....
        /*0058*/ 	.word	0xffffffff


	//   ....[4]....
        /*005c*/ 	.word	0xffffffff


	//   ....[5]....
        /*0060*/ 	.word	0xffffffff


	//   ....[6]....
        /*0064*/ 	.word	0xffffffff


	//   ....[7]....
        /*0068*/ 	.word	0xffffffff


	//   ....[8]....
        /*006c*/ 	.word	0xffffffff


	//   ....[9]....
        /*0070*/ 	.word	0xffffffff


	//   ....[10]....
        /*0074*/ 	.word	0xffffffff


	//   ....[11]....
        /*0078*/ 	.word	0xffffffff


	//   ....[12]....
        /*007c*/ 	.word	0xffffffff


	//   ....[13]....
        /*0080*/ 	.word	0xffffffff


	//   ....[14]....
        /*0084*/ 	.word	0xffffffff


	//   ....[15]....
        /*0088*/ 	.word	0xffffffff


	//   ....[16]....
        /*008c*/ 	.word	0xffffffff


	//   ....[17]....
        /*0090*/ 	.word	0xffffffff


	//   ....[18]....
        /*0094*/ 	.word	0xffffffff


	//   ....[19]....
        /*0098*/ 	.word	0xffffffff


	//   ....[20]....
        /*009c*/ 	.word	0xffffffff


	//   ....[21]....
        /*00a0*/ 	.word	0xffffffff


	//   ....[22]....
        /*00a4*/ 	.word	0xffffffff


	//   ....[23]....
        /*00a8*/ 	.word	0xffffffff


	//   ....[24]....
        /*00ac*/ 	.word	0xffffffff


	//----- nvinfo : EIATTR_COOP_GROUP_INSTR_OFFSETS
	.align		4
.L_823:
        /*00b0*/ 	.byte	0x04, 0x28
        /*00b2*/ 	.short	(.L_825 - .L_824)


	//   ....[0]....
.L_824:
        /*00b4*/ 	.word	0x00003430


	//   ....[1]....
        /*00b8*/ 	.word	0x00003460


	//   ....[2]....
        /*00bc*/ 	.word	0x00003470


	//   ....[3]....
        /*00c0*/ 	.word	0x00003490


	//   ....[4]....
        /*00c4*/ 	.word	0x000034a0


	//   ....[5]....
        /*00c8*/ 	.word	0x000034d0


	//   ....[6]....
        /*00cc*/ 	.word	0x000034f0


	//   ....[7]....
        /*00d0*/ 	.word	0x00003510


	//   ....[8]....
        /*00d4*/ 	.word	0x00003530


	//   ....[9]....
        /*00d8*/ 	.word	0x00003540


	//   ....[10]....
        /*00dc*/ 	.word	0x00003580


	//   ....[11]....
        /*00e0*/ 	.word	0x000035a0


	//   ....[12]....
        /*00e4*/ 	.word	0x000035c0


	//   ....[13]....
        /*00e8*/ 	.word	0x000035d0


	//   ....[14]....
        /*00ec*/ 	.word	0x000035e0


	//   ....[15]....
        /*00f0*/ 	.word	0x00003610


	//   ....[16]....
        /*00f4*/ 	.word	0x00003650


	//   ....[17]....
        /*00f8*/ 	.word	0x00003660


	//   ....[18]....
        /*00fc*/ 	.word	0x00003670


	//   ....[19]....
        /*0100*/ 	.word	0x00003680


	//   ....[20]....
        /*0104*/ 	.word	0x000036b0


	//   ....[21]....
        /*0108*/ 	.word	0x00003700


	//   ....[22]....
        /*010c*/ 	.word	0x00003720


	//   ....[23]....
        /*0110*/ 	.word	0x00003730


	//   ....[24]....
        /*0114*/ 	.word	0x00003740


	//----- nvinfo : EIATTR_VRC_CTA_INIT_COUNT
	.align		4
.L_825:
        /*0118*/ 	.byte	0x02, 0x4a
	.zero		1
	.zero		1


	//----- nvinfo : EIATTR_EXIT_INSTR_OFFSETS
	.align		4
        /*011c*/ 	.byte	0x04, 0x1c
        /*011e*/ 	.short	(.L_827 - .L_826)


	//   ....[0]....
.L_826:
        /*0120*/ 	.word	0x00003af0


	//----- nvinfo : EIATTR_MAX_THREADS
	.align		4
.L_827:
        /*0124*/ 	.byte	0x04, 0x05
        /*0126*/ 	.short	(.L_829 - .L_828)
.L_828:
        /*0128*/ 	.word	0x00000080
        /*012c*/ 	.word	0x00000001
        /*0130*/ 	.word	0x00000001


	//----- nvinfo : EIATTR_CRS_STACK_SIZE
	.align		4
.L_829:
        /*0134*/ 	.byte	0x04, 0x1e
        /*0136*/ 	.short	(.L_831 - .L_830)
.L_830:
        /*0138*/ 	.word	0x00000000


	//----- nvinfo : EIATTR_CBANK_PARAM_SIZE
	.align		4
.L_831:
        /*013c*/ 	.byte	0x03, 0x19
        /*013e*/ 	.short	0x0018


	//----- nvinfo : EIATTR_PARAM_CBANK
	.align		4
        /*0140*/ 	.byte	0x04, 0x0a
        /*0142*/ 	.short	(.L_833 - .L_832)
	.align		4
.L_832:
        /*0144*/ 	.word	index@(.nv.constant0._Z30router_gemm_kernel_bf16_outputI13__nv_bfloat16Li128ELi8ELi5ELi256ELi7168EEvPS0_PKT_S4_)
        /*0148*/ 	.short	0x0380
        /*014a*/ 	.short	0x0018


	//----- nvinfo : EIATTR_SW_WAR
	.align		4
.L_833:
        /*014c*/ 	.byte	0x04, 0x36
        /*014e*/ 	.short	(.L_835 - .L_834)
.L_834:
        /*0150*/ 	.word	0x00000008
.L_835:


//--------------------- .nv.info._Z30router_gemm_kernel_bf16_outputI13__nv_bfloat16Li128ELi8ELi4ELi256ELi7168EEvPS0_PKT_S4_ --------------------------
	.section	.nv.info._Z30router_gemm_kernel_bf16_outputI13__nv_bfloat16Li128ELi8ELi4ELi256ELi7168EEvPS0_PKT_S4_,"",@"SHT_CUDA_INFO"
	.sectionflags	@""
	.align	4


	//----- nvinfo : EIATTR_CUDA_API_VERSION
	.align		4
        /*0000*/ 	.byte	0x04, 0x37
        /*0002*/ 	.short	(.L_837 - .L_836)
.L_836:
        /*0004*/ 	.word	0x00000082


	//----- nvinfo : EIATTR_KPARAM_INFO
	.align		4
.L_837:
        /*0008*/ 	.byte	0x04, 0x17
        /*000a*/ 	.short	(.L_839 - .L_838)
.L_838:
        /*000c*/ 	.word	0x00000000
        /*0010*/ 	.short	0x0002
        /*0012*/ 	.short	0x0010
        /*0014*/ 	.byte	0x00, 0xf5, 0x21, 0x00


	//----- nvinfo : EIATTR_KPARAM_INFO
	.align		4
.L_839:
        /*0018*/ 	.byte	0x04, 0x17
        /*001a*/ 	.short	(.L_841 - .L_840)
.L_840:
        /*001c*/ 	.word	0x00000000
        /*0020*/ 	.short	0x0001
        /*0022*/ 	.short	0x0008
        /*0024*/ 	.byte	0x00, 0xf5, 0x21, 0x00


	//----- nvinfo : EIATTR_KPARAM_INFO
	.align		4
.L_841:
        /*0028*/ 	.byte	0x04, 0x17
        /*002a*/ 	.short	(.L_843 - .L_842)
.L_842:
        /*002c*/ 	.word	0x00000000
        /*0030*/ 	.short	0x0000
        /*0032*/ 	.short	0x0000
        /*0034*/ 	.byte	0x00, 0xf5, 0x21, 0x00


	//----- nvinfo : EIATTR_SPARSE_MMA_MASK
	.align		4
.L_843:
        /*0038*/ 	.byte	0x03, 0x50
        /*003a*/ 	.short	0x0000


	//----- nvinfo : EIATTR_MAXREG_COUNT
	.align		4
        /*003c*/ 	.byte	0x03, 0x1b
        /*003e*/ 	.short	0x00ff


	//----- nvinfo : EIATTR_NUM_BARRIERS
	.align		4
        /*0040*/ 	.byte	0x02, 0x4c
        /*0042*/ 	.byte	0x01
	.zero		1


	//----- nvinfo : EIATTR_MERCURY_ISA_VERSION
	.align		4
        /*0044*/ 	.byte	0x03, 0x5f
        /*0046*/ 	.short	0x0101


	//----- nvinfo : EIATTR_COOP_GROUP_MASK_REGIDS
	.align		4
        /*0048*/ 	.byte	0x04, 0x29
        /*004a*/ 	.short	(.L_845 - .L_844)


	//   ....[0]....
.L_844:
        /*004c*/ 	.word	0xffffffff


	//   ....[1]....
        /*0050*/ 	.word	0xffffffff


	//   ....[2]....
        /*0054*/ 	.word	0xffffffff


	//   ....[3]....
        /*0058*/ 	.word	0xffffffff


	//   ....[4]....
        /*005c*/ 	.word	0xffffffff


	//   ....[5]....
        /*0060*/ 	.word	0xffffffff


	//   ....[6]....
        /*0064*/ 	.word	0xffffffff


	//   ....[7]....
        /*0068*/ 	.word	0xffffffff


	//   ....[8]....
        /*006c*/ 	.word	0xffffffff


	//   ....[9]....
        /*0070*/ 	.word	0xffffffff


	//   ....[10]....
        /*0074*/ 	.word	0xffffffff


	//   ....[11]....
        /*0078*/ 	.word	0xffffffff


	//   ....[12]....
        /*007c*/ 	.word	0xffffffff


	//   ....[13]....
        /*0080*/ 	.word	0xffffffff


	//   ....[14]....
        /*0084*/ 	.word	0xffffffff


	//   ....[15]....
        /*0088*/ 	.word	0xffffffff


	//   ....[16]....
        /*008c*/ 	.word	0xffffffff


	//   ....[17]....
        /*0090*/ 	.word	0xffffffff


	//   ....[18]....
        /*0094*/ 	.word	0xffffffff


	//   ....[19]....
        /*0098*/ 	.word	0xffffffff


	//----- nvinfo : EIATTR_COOP_GROUP_INSTR_OFFSETS
	.align		4
.L_845:
        /*009c*/ 	.byte	0x04, 0x28
        /*009e*/ 	.short	(.L_847 - .L_846)


	//   ....[0]....
.L_846:
        /*00a0*/ 	.word	0x00002ad0


	//   ....[1]....
        /*00a4*/ 	.word	0x00002b20


	//   ....[2]....
        /*00a8*/ 	.word	0x00002b50


	//   ....[3]....
        /*00ac*/ 	.word	0x00002b60


	//   ....[4]....
        /*00b0*/ 	.word	0x00002b90


	//   ....[5]....
        /*00b4*/ 	.word	0x00002bc0


	//   ....[6]....
        /*00b8*/ 	.word	0x00002bd0


	//   ....[7]....
        /*00bc*/ 	.word	0x00002be0


	//   ....[8]....
        /*00c0*/ 	.word	0x00002c00


	//   ....[9]....
        /*00c4*/ 	.word	0x00002c40


	//   ....[10]....
        /*00c8*/ 	.word	0x00002c50


	//   ....[11]....
        /*00cc*/ 	.word	0x00002c60


	//   ....[12]....
        /*00d0*/ 	.word	0x00002c80


	//   ....[13]....
        /*00d4*/ 	.word	0x00002cc0


	//   ....[14]....
        /*00d8*/ 	.word	0x00002cd0


	//   ....[15]....
        /*00dc*/ 	.word	0x00002ce0


	//   ....[16]....
        /*00e0*/ 	.word	0x00002d10


	//   ....[17]....
        /*00e4*/ 	.word	0x00002d60


	//   ....[18]....
        /*00e8*/ 	.word	0x00002d70


	//   ....[19]....
        /*00ec*/ 	.word	0x00002d80


	//----- nvinfo : EIATTR_VRC_CTA_INIT_COUNT
	.align		4
.L_847:
        /*00f0*/ 	.byte	0x02, 0x4a
	.zero		1
	.zero		1


	//----- nvinfo : EIATTR_EXIT_INSTR_OFFSETS
	.align		4
        /*00f4*/ 	.byte	0x04, 0x1c
        /*00f6*/ 	.short	(.L_849 - .L_848)


	//   ....[0]....
.L_848:
        /*00f8*/ 	.word	0x000030a0


	//----- nvinfo : EIATTR_MAX_THREADS
	.align		4
.L_849:
        /*00fc*/ 	.byte	0x04, 0x05
        /*00fe*/ 	.short	(.L_851 - .L_850)
.L_850:
        /*0100*/ 	.word	0x00000080
        /*0104*/ 	.word	0x00000001
        /*0108*/ 	.word	0x00000001


	//----- nvinfo : EIATTR_CRS_STACK_SIZE
	.align		4
.L_851:
        /*010c*/ 	.byte	0x04, 0x1e
        /*010e*/ 	.short	(.L_853 - .L_852)
.L_852:
        /*0110*/ 	.word	0x00000000


	//----- nvinfo : EIATTR_CBANK_PARAM_SIZE
	.align		4
.L_853:
        /*0114*/ 	.byte	0x03, 0x19
        /*0116*/ 	.short	0x0018


	//----- nvinfo : EIATTR_PARAM_CBANK
	.align		4
        /*0118*/ 	.byte	0x04, 0x0a
        /*011a*/ 	.short	(.L_855 - .L_854)
	.align		4
.L_854:
        /*011c*/ 	.word	index@(.nv.constant0._Z30router_gemm_kernel_bf16_outputI13__nv_bfloat16Li128ELi8ELi4ELi256ELi7168EEvPS0_PKT_S4_)
        /*0120*/ 	.short	0x0380
        /*0122*/ 	.short	0x0018


	//----- nvinfo : EIATTR_SW_WAR
	.align		4
.L_855:
        /*0124*/ 	.byte	0x04, 0x36
        /*0126*/ 	.short	(.L_857 - .L_856)
.L_856:
        /*0128*/ 	.word	0x00000008
.L_857:


//--------------------- .nv.info._Z30router_gemm_kernel_bf16_outputI13__nv_bfloat16Li128ELi8ELi3ELi256ELi7168EEvPS0_PKT_S4_ --------------------------
	.section	.nv.info._Z30router_gemm_kernel_bf16_outputI13__nv_bfloat16Li128ELi8ELi3ELi256ELi7168EEvPS0_PKT_S4_,"",@"SHT_CUDA_INFO"
	.sectionflags	@""
	.align	4


	//----- nvinfo : EIATTR_CUDA_API_VERSION
	.align		4
        /*0000*/ 	.byte	0x04, 0x37
        /*0002*/ 	.short	(.L_859 - .L_858)
.L_858:
        /*0004*/ 	.word	0x00000082


	//----- nvinfo : EIATTR_KPARAM_INFO
	.align		4
.L_859:
        /*0008*/ 	.byte	0x04, 0x17
        /*000a*/ 	.short	(.L_861 - .L_860)
.L_860:
        /*000c*/ 	.word	0x00000000
        /*0010*/ 	.short	0x0002
        /*0012*/ 	.short	0x0010
        /*0014*/ 	.byte	0x00, 0xf5, 0x21, 0x00


	//----- nvinfo : EIATTR_KPARAM_INFO
	.align		4
.L_861:
        /*0018*/ 	.byte	0x04, 0x17
        /*001a*/ 	.short	(.L_863 - .L_862)
.L_862:
        /*001c*/ 	.word	0x00000000
        /*0020*/ 	.short	0x0001
        /*0022*/ 	.short	0x0008
        /*0024*/ 	.byte	0x00, 0xf5, 0x21, 0x00


	//----- nvinfo : EIATTR_KPARAM_INFO
	.align		4
.L_863:
        /*0028*/ 	.byte	0x04, 0x17
        /*002a*/ 	.short	(.L_865 - .L_864)
.L_864:
        /*002c*/ 	.word	0x00000000
        /*0030*/ 	.short	0x0000
        /*0032*/ 	.short	0x0000
        /*0034*/ 	.byte	0x00, 0xf5, 0x21, 0x00


	//----- nvinfo : EIATTR_SPARSE_MMA_MASK
	.align		4
.L_865:
        /*0038*/ 	.byte	0x03, 0x50
        /*003a*/ 	.short	0x0000


	//----- nvinfo : EIATTR_MAXREG_COUNT
	.align		4
        /*003c*/ 	.byte	0x03, 0x1b
        /*003e*/ 	.short	0x00ff


	//----- nvinfo : EIATTR_NUM_BARRIERS
	.align		4
        /*0040*/ 	.byte	0x02, 0x4c
        /*0042*/ 	.byte	0x01
	.zero		1


	//----- nvinfo : EIATTR_MERCURY_ISA_VERSION
	.align		4
        /*0044*/ 	.byte	0x03, 0x5f
        /*0046*/ 	.short	0x0101


	//----- nvinfo : EIATTR_COOP_GROUP_MASK_REGIDS
	.align		4
        /*0048*/ 	.byte	0x04, 0x29
        /*004a*/ 	.short	(.L_867 - .L_866)


	//   ....[0]....
.L_866:
        /*004c*/ 	.word	0xffffffff


	//   ....[1]....
        /*0050*/ 	.word	0xffffffff


	//   ....[2]....
        /*0054*/ 	.word	0xffffffff


	//   ....[3]....
        /*0058*/ 	.word	0xffffffff


	//   ....[4]....
        /*005c*/ 	.word	0xffffffff


	//   ....[5]....
        /*0060*/ 	.word	0xffffffff


	//   ....[6]....
        /*0064*/ 	.word	0xffffffff


	//   ....[7]....
        /*0068*/ 	.word	0xffffffff


	//   ....[8]....
        /*006c*/ 	.word	0xffffffff


	//   ....[9]....
        /*0070*/ 	.word	0xffffffff


	//   ....[10]....
        /*0074*/ 	.word	0xffffffff


	//   ....[11]....
        /*0078*/ 	.word	0xffffffff


	//   ....[12]....
        /*007c*/ 	.word	0xffffffff


	//   ....[13]....
        /*0080*/ 	.word	0xffffffff


	//   ....[14]....
        /*0084*/ 	.word	0xffffffff


	//----- nvinfo : EIATTR_COOP_GROUP_INSTR_OFFSETS
	.align		4
.L_867:
        /*0088*/ 	.byte	0x04, 0x28
        /*008a*/ 	.short	(.L_869 - .L_868)


	//   ....[0]....
.L_868:
        /*008c*/ 	.word	0x000021d0


	//   ....[1]....
        /*0090*/ 	.word	0x00002200


	//   ....[2]....
        /*0094*/ 	.word	0x00002220


	//   ....[3]....
        /*0098*/ 	.word	0x00002250


	//   ....[4]....
        /*009c*/ 	.word	0x00002270


	//   ....[5]....
        /*00a0*/ 	.word	0x00002280


	//   ....[6]....
        /*00a4*/ 	.word	0x000022a0


	//   ....[7]....
        /*00a8*/ 	.word	0x000022d0


	//   ....[8]....
        /*00ac*/ 	.word	0x000022e0


	//   ....[9]....
        /*00b0*/ 	.word	0x00002300


	//   ....[10]....
        /*00b4*/ 	.word	0x00002330


	//   ....[11]....
        /*00b8*/ 	.word	0x00002340


	//   ....[12]....
        /*00bc*/ 	.word	0x00002370


	//   ....[13]....
        /*00c0*/ 	.word	0x000023a0


	//   ....[14]....
        /*00c4*/ 	.word	0x000023c0


	//----- nvinfo : EIATTR_VRC_CTA_INIT_COUNT
	.align		4
.L_869:
        /*00c8*/ 	.byte	0x02, 0x4a
	.zero		1
	.zero		1


	//----- nvinfo : EIATTR_EXIT_INSTR_OFFSETS
	.align		4
        /*00cc*/ 	.byte	0x04, 0x1c
        /*00ce*/ 	.short	(.L_871 - .L_870)


	//   ....[0]....
.L_870:
        /*00d0*/ 	.word	0x00002650


	//----- nvinfo : EIATTR_MAX_THREADS
	.align		4
.L_871:
        /*00d4*/ 	.byte	0x04, 0x05
        /*00d6*/ 	.short	(.L_873 - .L_872)
.L_872:
        /*00d8*/ 	.word	0x00000080
        /*00dc*/ 	.word	0x00000001
        /*00e0*/ 	.word	0x00000001


	//----- nvinfo : EIATTR_CRS_STACK_SIZE
	.align		4
.L_873:
        /*00e4*/ 	.byte	0x04, 0x1e
        /*00e6*/ 	.short	(.L_875 - .L_874)
.L_874:
        /*00e8*/ 	.word	0x00000000


	//----- nvinfo : EIATTR_CBANK_PARAM_SIZE
	.align		4
.L_875:
        /*00ec*/ 	.byte	0x03, 0x19
        /*00ee*/ 	.short	0x0018


	//----- nvinfo : EIATTR_PARAM_CBANK
	.align		4
        /*00f0*/ 	.byte	0x04, 0x0a
        /*00f2*/ 	.short	(.L_877 - .L_876)
	.align		4
.L_876:
        /*00f4*/ 	.word	index@(.nv.constant0._Z30router_gemm_kernel_bf16_outputI13__nv_bfloat16Li128ELi8ELi3ELi256ELi7168EEvPS0_PKT_S4_)
        /*00f8*/ 	.short	0x0380
        /*00fa*/ 	.short	0x0018


	//----- nvinfo : EIATTR_SW_WAR
	.align		4
.L_877:
        /*00fc*/ 	.byte	0x04, 0x36
        /*00fe*/ 	.short	(.L_879 - .L_878)
.L_878:
        /*0100*/ 	.word	0x00000008
.L_879:


//--------------------- .nv.info._Z30router_gemm_kernel_bf16_outputI13__nv_bfloat16Li128ELi8ELi2ELi256ELi7168EEvPS0_PKT_S4_ --------------------------
	.section	.nv.info._Z30router_gemm_kernel_bf16_outputI13__nv_bfloat16Li128ELi8ELi2ELi256ELi7168EEvPS0_PKT_S4_,"",@"SHT_CUDA_INFO"
	.sectionflags	@""
	.align	4


	//----- nvinfo : EIATTR_CUDA_API_VERSION
	.align		4
        /*0000*/ 	.byte	0x04, 0x37
        /*0002*/ 	.short	(.L_881 - .L_880)
.L_880:
        /*0004*/ 	.word	0x00000082


	//----- nvinfo : EIATTR_KPARAM_INFO
	.align		4
.L_881:
        /*0008*/ 	.byte	0x04, 0x17
        /*000a*/ 	.short	(.L_883 - .L_882)
.L_882:
        /*000c*/ 	.word	0x00000000
        /*0010*/ 	.short	0x0002
        /*0012*/ 	.short	0x0010
        /*0014*/ 	.byte	0x00, 0xf5, 0x21, 0x00


	//----- nvinfo : EIATTR_KPARAM_INFO
	.align		4
.L_883:
        /*0018*/ 	.byte	0x04, 0x17
        /*001a*/ 	.short	(.L_885 - .L_884)
.L_884:
        /*001c*/ 	.word	0x00000000
        /*0020*/ 	.short	0x0001
        /*0022*/ 	.short	0x0008
        /*0024*/ 	.byte	0x00, 0xf5, 0x21, 0x00


	//----- nvinfo : EIATTR_KPARAM_INFO
	.align		4
.L_885:
        /*0028*/ 	.byte	0x04, 0x17
        /*002a*/ 	.short	(.L_887 - .L_886)
.L_886:
        /*002c*/ 	.word	0x00000000
        /*0030*/ 	.short	0x0000
        /*0032*/ 	.short	0x0000
        /*0034*/ 	.byte	0x00, 0xf5, 0x21, 0x00


	//----- nvinfo : EIATTR_SPARSE_MMA_MASK
	.align		4
.L_887:
        /*0038*/ 	.byte	0x03, 0x50
        /*003a*/ 	.short	0x0000


	//----- nvinfo : EIATTR_MAXREG_COUNT
	.align		4
        /*003c*/ 	.byte	0x03, 0x1b
        /*003e*/ 	.short	0x00ff


	//----- nvinfo : EIATTR_NUM_BARRIERS
	.align		4
        /*0040*/ 	.byte	0x02, 0x4c
        /*0042*/ 	.byte	0x01
	.zero		1


	//----- nvinfo : EIATTR_MERCURY_ISA_VERSION
	.align		4
        /*0044*/ 	.byte	0x03, 0x5f
        /*0046*/ 	.short	0x0101


	//----- nvinfo : EIATTR_COOP_GROUP_MASK_REGIDS
	.align		4
        /*0048*/ 	.byte	0x04, 0x29
        /*004a*/ 	.short	(.L_889 - .L_888)


	//   ....[0]....
.L_888:
        /*004c*/ 	.word	0xffffffff


	//   ....[1]....
        /*0050*/ 	.word	0xffffffff


	//   ....[2]....
        /*0054*/ 	.word	0xffffffff


	//   ....[3]....
        /*0058*/ 	.word	0xffffffff


	//   ....[4]....
        /*005c*/ 	.word	0xffffffff


	//   ....[5]....
        /*0060*/ 	.word	0xffffffff


	//   ....[6]....
        /*0064*/ 	.word	0xffffffff


	//   ....[7]....
        /*0068*/ 	.word	0xffffffff


	//   ....[8]....
        /*006c*/ 	.word	0xffffffff


	//   ....[9]....
        /*0070*/ 	.word	0xffffffff


	//----- nvinfo : EIATTR_COOP_GROUP_INSTR_OFFSETS
	.align		4
.L_889:
        /*0074*/ 	.byte	0x04, 0x28
        /*0076*/ 	.short	(.L_891 - .L_890)


	//   ....[0]....
.L_890:
        /*0078*/ 	.word	0x000018d0


	//   ....[1]....
        /*007c*/ 	.word	0x000018e0


	//   ....[2]....
        /*0080*/ 	.word	0x00001910


	//   ....[3]....
        /*0084*/ 	.word	0x00001920


	//   ....[4]....
        /*0088*/ 	.word	0x00001950


	//   ....[5]....
        /*008c*/ 	.word	0x00001960


	//   ....[6]....
        /*0090*/ 	.word	0x00001980


	//   ....[7]....
        /*0094*/ 	.word	0x000019a0


	//   ....[8]....
        /*0098*/ 	.word	0x000019d0


	//   ....[9]....
        /*009c*/ 	.word	0x00001a00


	//----- nvinfo : EIATTR_VRC_CTA_INIT_COUNT
	.align		4
.L_891:
        /*00a0*/ 	.byte	0x02, 0x4a
	.zero		1
	.zero		1


	//----- nvinfo : EIATTR_EXIT_INSTR_OFFSETS
	.align		4
        /*00a4*/ 	.byte	0x04, 0x1c
        /*00a6*/ 	.short	(.L_893 - .L_892)


	//   ....[0]....
.L_892:
        /*00a8*/ 	.word	0x00001c00


	//----- nvinfo : EIATTR_MAX_THREADS
	.align		4
.L_893:
        /*00ac*/ 	.byte	0x04, 0x05
        /*00ae*/ 	.short	(.L_895 - .L_894)
.L_894:
        /*00b0*/ 	.word	0x00000080
        /*00b4*/ 	.word	0x00000001
        /*00b8*/ 	.word	0x00000001


	//----- nvinfo : EIATTR_CRS_STACK_SIZE
	.align		4
.L_895:
        /*00bc*/ 	.byte	0x04, 0x1e
        /*00be*/ 	.short	(.L_897 - .L_896)
.L_896:
        /*00c0*/ 	.word	0x00000000


	//----- nvinfo : EIATTR_CBANK_PARAM_SIZE
	.align		4
.L_897:
        /*00c4*/ 	.byte	0x03, 0x19
        /*00c6*/ 	.short	0x0018


	//----- nvinfo : EIATTR_PARAM_CBANK
	.align		4
        /*00c8*/ 	.byte	0x04, 0x0a
        /*00ca*/ 	.short	(.L_899 - .L_898)
	.align		4
.L_898:
        /*00cc*/ 	.word	index@(.nv.constant0._Z30router_gemm_kernel_bf16_outputI13__nv_bfloat16Li128ELi8ELi2ELi256ELi7168EEvPS0_PKT_S4_)
        /*00d0*/ 	.short	0x0380
        /*00d2*/ 	.short	0x0018


	//----- nvinfo : EIATTR_SW_WAR
	.align		4
.L_899:
        /*00d4*/ 	.byte	0x04, 0x36
        /*00d6*/ 	.short	(.L_901 - .L_900)
.L_900:
        /*00d8*/ 	.word	0x00000008
.L_901:


//--------------------- .nv.info._Z30router_gemm_kernel_bf16_outputI13__nv_bfloat16Li128ELi8ELi1ELi256ELi7168EEvPS0_PKT_S4_ --------------------------
	.section	.nv.info._Z30router_gemm_kernel_bf16_outputI13__nv_bfloat16Li128ELi8ELi1ELi256ELi7168EEvPS0_PKT_S4_,"",@"SHT_CUDA_INFO"
	.sectionflags	@""
	.align	4


	//----- nvinfo : EIATTR_CUDA_API_VERSION
	.align		4
        /*0000*/ 	.byte	0x04, 0x37
        /*0002*/ 	.short	(.L_903 - .L_902)
.L_902:
        /*0004*/ 	.word	0x00000082


	//----- nvinfo : EIATTR_KPARAM_INFO
	.align		4
.L_903:
        /*0008*/ 	.byte	0x04, 0x17
        /*000a*/ 	.short	(.L_905 - .L_904)
.L_904:
        /*000c*/ 	.word	0x00000000
        /*0010*/ 	.short	0x0002
        /*0012*/ 	.short	0x0010
        /*0014*/ 	.byte	0x00, 0xf5, 0x21, 0x00


	//----- nvinfo : EIATTR_KPARAM_INFO
	.align		4
.L_905:
        /*0018*/ 	.byte	0x04, 0x17
        /*001a*/ 	.short	(.L_907 - .L_906)
.L_906:
        /*001c*/ 	.word	0x00000000
        /*0020*/ 	.short	0x0001
        /*0022*/ 	.short	0x0008
        /*0024*/ 	.byte	0x00, 0xf5, 0x21, 0x00


	//----- nvinfo : EIATTR_KPARAM_INFO
	.align		4
.L_907:
        /*0028*/ 	.byte	0x04, 0x17
        /*002a*/ 	.short	(.L_909 - .L_908)
.L_908:
        /*002c*/ 	.word	0x00000000
        /*0030*/ 	.short	0x0000
        /*0032*/ 	.short	0x0000
        /*0034*/ 	.byte	0x00, 0xf5, 0x21, 0x00


	//----- nvinfo : EIATTR_SPARSE_MMA_MASK
	.align		4
.L_909:
        /*0038*/ 	.byte	0x03, 0x50
        /*003a*/ 	.short	0x0000


	//----- nvinfo : EIATTR_MAXREG_COUNT
	.align		4
        /*003c*/ 	.byte	0x03, 0x1b
        /*003e*/ 	.short	0x00ff


	//----- nvinfo : EIATTR_NUM_BARRIERS
	.align		4
        /*0040*/ 	.byte	0x02, 0x4c
        /*0042*/ 	.byte	0x01
	.zero		1


	//----- nvinfo : EIATTR_MERCURY_ISA_VERSION
	.align		4
        /*0044*/ 	.byte	0x03, 0x5f
        /*0046*/ 	.short	0x0101


	//----- nvinfo : EIATTR_COOP_GROUP_MASK_REGIDS
	.align		4
        /*0048*/ 	.byte	0x04, 0x29
        /*004a*/ 	.short	(.L_911 - .L_910)


	//   ....[0]....
.L_910:
        /*004c*/ 	.word	0xffffffff


	//   ....[1]....
        /*0050*/ 	.word	0xffffffff


	//   ....[2]....
        /*0054*/ 	.word	0xffffffff


	//   ....[3]....
        /*0058*/ 	.word	0xffffffff


	//   ....[4]....
        /*005c*/ 	.word	0xffffffff


	//----- nvinfo : EIATTR_COOP_GROUP_INSTR_OFFSETS
	.align		4
.L_911:
        /*0060*/ 	.byte	0x04, 0x28
        /*0062*/ 	.short	(.L_913 - .L_912)


	//   ....[0]....
.L_912:
        /*0064*/ 	.word	0x00000fa0


	//   ....[1]....
        /*0068*/ 	.word	0x00000fc0


	//   ....[2]....
        /*006c*/ 	.word	0x00000fe0


	//   ....[3]....
        /*0070*/ 	.word	0x00001010


	//   ....[4]....
        /*0074*/ 	.word	0x00001040


	//----- nvinfo : EIATTR_VRC_CTA_INIT_COUNT
	.align		4
.L_913:
        /*0078*/ 	.byte	0x02, 0x4a
	.zero		1
	.zero		1


	//----- nvinfo : EIATTR_EXIT_INSTR_OFFSETS
	.align		4
        /*007c*/ 	.byte	0x04, 0x1c
        /*007e*/ 	.short	(.L_915 - .L_914)


	//   ....[0]....
.L_914:
        /*0080*/ 	.word	0x000011c0


	//----- nvinfo : EIATTR_MAX_THREADS
	.align		4
.L_915:
        /*0084*/ 	.byte	0x04, 0x05
        /*0086*/ 	.short	(.L_917 - .L_916)
.L_916:
        /*0088*/ 	.word	0x00000080
        /*008c*/ 	.word	0x00000001
        /*0090*/ 	.word	0x00000001


	//----- nvinfo : EIATTR_CRS_STACK_SIZE
	.align		4
.L_917:
        /*0094*/ 	.byte	0x04, 0x1e
        /*0096*/ 	.short	(.L_919 - .L_918)
.L_918:
        /*0098*/ 	.word	0x00000000


	//----- nvinfo : EIATTR_CBANK_PARAM_SIZE
	.align		4
.L_919:
        /*009c*/ 	.byte	0x03, 0x19
        /*009e*/ 	.short	0x0018


	//----- nvinfo : EIATTR_PARAM_CBANK
	.align		4
        /*00a0*/ 	.byte	0x04, 0x0a
        /*00a2*/ 	.short	(.L_921 - .L_920)
	.align		4
.L_920:
        /*00a4*/ 	.word	index@(.nv.constant0._Z30router_gemm_kernel_bf16_outputI13__nv_bfloat16Li128ELi8ELi1ELi256ELi7168EEvPS0_PKT_S4_)
        /*00a8*/ 	.short	0x0380
        /*00aa*/ 	.short	0x0018


	//----- nvinfo : EIATTR_SW_WAR
	.align		4
.L_921:
        /*00ac*/ 	.byte	0x04, 0x36
        /*00ae*/ 	.short	(.L_923 - .L_922)
.L_922:
        /*00b0*/ 	.word	0x00000008
.L_923:


//--------------------- .nv.callgraph             --------------------------
	.section	.nv.callgraph,"",@"SHT_CUDA_CALLGRAPH"
	.align	4
	.sectionentsize	8
	.align		4
        /*0000*/ 	.word	0x00000000
	.align		4
        /*0004*/ 	.word	0xffffffff
	.align		4
        /*0008*/ 	.word	0x00000000
	.align		4
        /*000c*/ 	.word	0xfffffffe
	.align		4
        /*0010*/ 	.word	0x00000000
	.align		4
        /*0014*/ 	.word	0xfffffffd
	.align		4
        /*0018*/ 	.word	0x00000000
	.align		4
        /*001c*/ 	.word	0xfffffffc


//--------------------- .nv.constant4             --------------------------
	.section	.nv.constant4,"a",@progbits
	.align	8
	.align		8
.nv.constant4:
        /*0000*/ 	.dword	_ZN64_INTERNAL_f6dee865_28_dsv3_router_gemm_bf16_out_cu_80ed9e0e_34674cuda3std3__45__cpo5beginE
	.align		8
        /*0008*/ 	.dword	_ZN64_INTERNAL_f6dee865_28_dsv3_router_gemm_bf16_out_cu_80ed9e0e_34674cuda3std3__45__cpo3endE
	.align		8
        /*0010*/ 	.dword	_ZN64_INTERNAL_f6dee865_28_dsv3_router_gemm_bf16_out_cu_80ed9e0e_34674cuda3std3__45__cpo6cbeginE
	.align		8
        /*0018*/ 	.dword	_ZN64_INTERNAL_f6dee865_28_dsv3_router_gemm_bf16_out_cu_80ed9e0e_34674cuda3std3__45__cpo4cendE
	.align		8
        /*0020*/ 	.dword	_ZN64_INTERNAL_f6dee865_28_dsv3_router_gemm_bf16_out_cu_80ed9e0e_34674cuda3std3__45__cpo6rbeginE
	.align		8
        /*0028*/ 	.dword	_ZN64_INTERNAL_f6dee865_28_dsv3_router_gemm_bf16_out_cu_80ed9e0e_34674cuda3std3__45__cpo4rendE
	.align		8
        /*0030*/ 	.dword	_ZN64_INTERNAL_f6dee865_28_dsv3_router_gemm_bf16_out_cu_80ed9e0e_34674cuda3std3__45__cpo7crbeginE
	.align		8
        /*0038*/ 	.dword	_ZN64_INTERNAL_f6dee865_28_dsv3_router_gemm_bf16_out_cu_80ed9e0e_34674cuda3std3__45__cpo5crendE
	.align		8
        /*0040*/ 	.dword	_ZN64_INTERNAL_f6dee865_28_dsv3_router_gemm_bf16_out_cu_80ed9e0e_34674cuda3std3__466_GLOBAL__N__f6dee865_28_dsv3_router_gemm_bf16_out_cu_80ed9e0e_34676ignoreE
	.align		8
        /*0048*/ 	.dword	_ZN64_INTERNAL_f6dee865_28_dsv3_router_gemm_bf16_out_cu_80ed9e0e_34674cuda3std3__419piecewise_constructE
	.align		8
        /*0050*/ 	.dword	_ZN64_INTERNAL_f6dee865_28_dsv3_router_gemm_bf16_out_cu_80ed9e0e_34674cuda3std3__48in_placeE
	.align		8
        /*0058*/ 	.dword	_ZN64_INTERNAL_f6dee865_28_dsv3_router_gemm_bf16_out_cu_80ed9e0e_34674cuda3std3__420unreachable_sentinelE
	.align		8
        /*0060*/ 	.dword	_ZN64_INTERNAL_f6dee865_28_dsv3_router_gemm_bf16_out_cu_80ed9e0e_34674cuda3std6ranges3__45__cpo4swapE
	.align		8
        /*0068*/ 	.dword	_ZN64_INTERNAL_f6dee865_28_dsv3_router_gemm_bf16_out_cu_80ed9e0e_34674cuda3std6ranges3__45__cpo9iter_moveE
	.align		8
        /*0070*/ 	.dword	_ZN64_INTERNAL_f6dee865_28_dsv3_router_gemm_bf16_out_cu_80ed9e0e_34674cuda3std6ranges3__45__cpo5beginE
	.align		8
        /*0078*/ 	.dword	_ZN64_INTERNAL_f6dee865_28_dsv3_router_gemm_bf16_out_cu_80ed9e0e_34674cuda3std6ranges3__45__cpo3endE
	.align		8
        /*0080*/ 	.dword	_ZN64_INTERNAL_f6dee865_28_dsv3_router_gemm_bf16_out_cu_80ed9e0e_34674cuda3std6ranges3__45__cpo6cbeginE
	.align		8
        /*0088*/ 	.dword	_ZN64_INTERNAL_f6dee865_28_dsv3_router_gemm_bf16_out_cu_80ed9e0e_34674cuda3std6ranges3__45__cpo4cendE
	.align		8
        /*0090*/ 	.dword	_ZN64_INTERNAL_f6dee865_28_dsv3_router_gemm_bf16_out_cu_80ed9e0e_34674cuda3std6ranges3__45__cpo7advanceE
	.align		8
        /*0098*/ 	.dword	_ZN64_INTERNAL_f6dee865_28_dsv3_router_gemm_bf16_out_cu_80ed9e0e_34674cuda3std6ranges3__45__cpo9iter_swapE
	.align		8
        /*00a0*/ 	.dword	_ZN64_INTERNAL_f6dee865_28_dsv3_router_gemm_bf16_out_cu_80ed9e0e_34674cuda3std6ranges3__45__cpo4nextE
	.align		8
        /*00a8*/ 	.dword	_ZN64_INTERNAL_f6dee865_28_dsv3_router_gemm_bf16_out_cu_80ed9e0e_34674cuda3std6ranges3__45__cpo4prevE
	.align		8
        /*00b0*/ 	.dword	_ZN64_INTERNAL_f6dee865_28_dsv3_router_gemm_bf16_out_cu_80ed9e0e_34674cuda3std6ranges3__45__cpo4dataE
	.align		8
        /*00b8*/ 	.dword	_ZN64_INTERNAL_f6dee865_28_dsv3_router_gemm_bf16_out_cu_80ed9e0e_34674cuda3std6ranges3__45__cpo5cdataE
	.align		8
        /*00c0*/ 	.dword	_ZN64_INTERNAL_f6dee865_28_dsv3_router_gemm_bf16_out_cu_80ed9e0e_34674cuda3std6ranges3__45__cpo4sizeE
	.align		8
        /*00c8*/ 	.dword	_ZN64_INTERNAL_f6dee865_28_dsv3_router_gemm_bf16_out_cu_80ed9e0e_34674cuda3std6ranges3__45__cpo5ssizeE
	.align		8
        /*00d0*/ 	.dword	_ZN64_INTERNAL_f6dee865_28_dsv3_router_gemm_bf16_out_cu_80ed9e0e_34674cuda3std6ranges3__45__cpo8distanceE
	.align		8
        /*00d8*/ 	.dword	_ZN64_INTERNAL_f6dee865_28_dsv3_router_gemm_bf16_out_cu_80ed9e0e_34676thrust24THRUST_300001_SM_1000_NS6system6detail10sequential3seqE


//--------------------- .text._Z30router_gemm_kernel_bf16_outputI13__nv_bfloat16Li128ELi8ELi16ELi384ELi7168EEvPS0_PKT_S4_ --------------------------
	.section	.text._Z30router_gemm_kernel_bf16_outputI13__nv_bfloat16Li128ELi8ELi16ELi384ELi7168EEvPS0_PKT_S4_,"ax",@progbits
	.align	128
        .global         _Z30router_gemm_kernel_bf16_outputI13__nv_bfloat16Li128ELi8ELi16ELi384ELi7168EEvPS0_PKT_S4_
        .type           _Z30router_gemm_kernel_bf16_outputI13__nv_bfloat16Li128ELi8ELi16ELi384ELi7168EEvPS0_PKT_S4_,@function
        .size           _Z30router_gemm_kernel_bf16_outputI13__nv_bfloat16Li128ELi8ELi16ELi384ELi7168EEvPS0_PKT_S4_,(.L_x_112 - _Z30router_gemm_kernel_bf16_outputI13__nv_bfloat16Li128ELi8ELi16ELi384ELi7168EEvPS0_PKT_S4_)
        .other          _Z30router_gemm_kernel_bf16_outputI13__nv_bfloat16Li128ELi8ELi16ELi384ELi7168EEvPS0_PKT_S4_,@"STO_CUDA_ENTRY STV_DEFAULT"
_Z30router_gemm_kernel_bf16_outputI13__nv_bfloat16Li128ELi8ELi16ELi384ELi7168EEvPS0_PKT_S4_:
.text._Z30router_gemm_kernel_bf16_outputI13__nv_bfloat16Li128ELi8ELi16ELi384ELi7168EEvPS0_PKT_S4_:
[----:B------:R-:W0:Y:S01]  /*0000*/  LDC R1, c[0x0][0x37c] ;  /* 0x0000df00ff017b82 */ /* 0x000e220000000800 */
[----:B------:R-:W1:Y:S07]  /*0010*/  S2R R86, SR_TID.X ;  /* 0x0000000000567919 */ /* 0x000e6e0000002100 */
[----:B------:R-:W2:Y:S01]  /*0020*/  LDC.64 R2, c[0x0][0x388] ;  /* 0x0000e200ff027b82 */ /* 0x000ea20000000a00 */
[----:B0-----:R-:W-:Y:S01]  /*0030*/  IADD3 R1, PT, PT, R1, -0x20, RZ ;  /* 0xffffffe001017810 */ /* 0x001fe20007ffe0ff */
[----:B------:R-:W-:Y:S01]  /*0040*/  HFMA2 R76, -RZ, RZ, 0, 0 ;  /* 0x00000000ff4c7431 */ /* 0x000fe200000001ff */
[----:B------:R-:W0:Y:S01]  /*0050*/  S2R R80, SR_CTAID.X ;  /* 0x0000000000507919 */ /* 0x000e220000002500 */
[----:B------:R-:W-:Y:S01]  /*0060*/  HFMA2 R87, -RZ, RZ, 0, 0 ;  /* 0x00000000ff577431 */ /* 0x000fe200000001ff */
[----:B------:R-:W-:-:S02]  /*0070*/  MOV R77, R1 ;  /* 0x00000001004d7202 */ /* 0x000fc40000000f00 */
[----:B------:R-:W-:Y:S02]  /*0080*/  CS2R R6, SRZ ;  /* 0x0000000000067805 */ /* 0x000fe4000001ff00 */
[----:B------:R-:W-:Y:S02]  /*0090*/  CS2R R4, SRZ ;  /* 0x0000000000047805 */ /* 0x000fe4000001ff00 */
[----:B------:R-:W-:Y:S02]  /*00a0*/  MOV R0, RZ ;  /* 0x000000ff00007202 */ /* 0x000fe40000000f00 */
[----:B------:R-:W-:Y:S02]  /*00b0*/  CS2R R88, SRZ ;  /* 0x0000000000587805 */ /* 0x000fe4000001ff00 */
[----:B------:R-:W-:Y:S02]  /*00c0*/  CS2R R84, SRZ ;  /* 0x0000000000547805 */ /* 0x000fe4000001ff00 */
[----:B------:R-:W-:-:S02]  /*00d0*/  CS2R R82, SRZ ;  /* 0x0000000000527805 */ /* 0x000fc4000001ff00 */
[----:B------:R-:W-:Y:S02]  /*00e0*/  MOV R81, RZ ;  /* 0x000000ff00517202 */ /* 0x000fe40000000f00 */
[----:B------:R-:W-:Y:S01]  /*00f0*/  CS2R R90, SRZ ;  /* 0x00000000005a7805 */ /* 0x000fe2000001ff00 */
[----:B------:R-:W3:Y:S01]  /*0100*/  LDCU.64 UR6, c[0x0][0x358] ;  /* 0x00006b00ff0677ac */ /* 0x000ee20008000a00 */
[----:B------:R-:W4:Y:S01]  /*0110*/  LDCU.64 UR8, c[0x0][0x390] ;  /* 0x00007200ff0877ac */ /* 0x000f220008000a00 */
[----:B------:R-:W-:Y:S01]  /*0120*/  UMOV UR4, URZ ;  /* 0x000000ff00047c82 */ /* 0x000fe20008000000 */
[----:B-1----:R-:W-:-:S04]  /*0130*/  SHF.L.U32 R8, R86, 0x3, RZ ;  /* 0x0000000356087819 */ /* 0x002fc800000006ff */
[C---:B------:R-:W-:Y:S02]  /*0140*/  LOP3.LUT R10, R8.reuse, 0x800, RZ, 0xfc, !PT ;  /* 0x00000800080a7812 */ /* 0x040fe400078efcff */
[C---:B------:R-:W-:Y:S02]  /*0150*/  LOP3.LUT R11, R8.reuse, 0xc00, RZ, 0xfc, !PT ;  /* 0x00000c00080b7812 */ /* 0x040fe400078efcff */
[C---:B------:R-:W-:Y:S02]  /*0160*/  LOP3.LUT R12, R8.reuse, 0x1000, RZ, 0xfc, !PT ;  /* 0x00001000080c7812 */ /* 0x040fe400078efcff */
[C---:B------:R-:W-:Y:S01]  /*0170*/  LOP3.LUT R13, R8.reuse, 0x1400, RZ, 0xfc, !PT ;  /* 0x00001400080d7812 */ /* 0x040fe200078efcff */
[----:B------:R1:W-:Y:S01]  /*0180*/  STL.64 [R1+0x8], R10 ;  /* 0x0000080a01007387 */ /* 0x0003e20000100a00 */
[C---:B------:R-:W-:Y:S02]  /*0190*/  LOP3.LUT R9, R8.reuse, 0x400, RZ, 0xfc, !PT ;  /* 0x0000040008097812 */ /* 0x040fe400078efcff */
[----:B------:R-:W-:Y:S01]  /*01a0*/  LOP3.LUT R14, R8, 0x1800, RZ, 0xfc, !PT ;  /* 0x00001800080e7812 */ /* 0x000fe200078efcff */
[----:B------:R1:W-:Y:S04]  /*01b0*/  STL.64 [R1+0x10], R12 ;  /* 0x0000100c01007387 */ /* 0x0003e80000100a00 */
[----:B------:R1:W-:Y:S04]  /*01c0*/  STL.64 [R1], R8 ;  /* 0x0000000801007387 */ /* 0x0003e80000100a00 */
[----:B------:R1:W-:Y:S01]  /*01d0*/  STL [R1+0x18], R14 ;  /* 0x0000180e01007387 */ /* 0x0003e20000100800 */
[----:B0-234-:R-:W-:Y:S01]  /*01e0*/  ACQBULK ;  /* 0x000000000000782e */ /* 0x01dfe20000000000 */
.L_x_0:
[----:B------:R-:W2:Y:S01]  /*01f0*/  LDL R79, [R77] ;  /* 0x000000004d4f7983 */ /* 0x000ea20000100800 */
[----:B-1----:R-:W-:-:S05]  /*0200*/  IMAD R8, R80, 0x1c00, RZ ;  /* 0x00001c0050087824 */ /* 0x002fca00078e02ff */
[----:B--2---:R-:W-:-:S04]  /*0210*/  IADD3 R8, P0, PT, R8, R79, RZ ;  /* 0x0000004f08087210 */ /* 0x004fc80007f1e0ff */
[C---:B------:R-:W-:Y:S01]  /*0220*/  LEA.HI.X.SX32 R9, R79.reuse, RZ, 0x1, P0 ;  /* 0x000000ff4f097211 */ /* 0x040fe200000f0eff */
[----:B------:R-:W-:Y:S01]  /*0230*/  IMAD.WIDE R78, R79, 0x2, R2 ;  /* 0x000000024f4e7825 */ /* 0x000fe200078e0202 */
[----:B------:R-:W-:-:S04]  /*0240*/  LEA R12, P0, R8, UR8, 0x1 ;  /* 0x00000008080c7c11 */ /* 0x000fc8000f8008ff */
[----:B------:R-:W-:Y:S01]  /*0250*/  LEA.HI.X R13, R8, UR9, R9, 0x1, P0 ;  /* 0x00000009080d7c11 */ /* 0x000fe200080f0c09 */
[----:B------:R-:W2:Y:S04]  /*0260*/  LDG.E.128 R16, desc[UR6][R78.64+0x3800] ;  /* 0x003800064e107981 */ /* 0x000ea8000c1e1d00 */
[----:B------:R-:W3:Y:S04]  /*0270*/  LDG.E.128 R8, desc[UR6][R78.64] ;  /* 0x000000064e087981 */ /* 0x000ee8000c1e1d00 */
[----:B------:R-:W4:Y:S04]  /*0280*/  LDG.E.128 R12, desc[UR6][R12.64] ;  /* 0x000000060c0c7981 */ /* 0x000f28000c1e1d00 */
[----:B------:R-:W5:Y:S04]  /*0290*/  LDG.E.128 R20, desc[UR6][R78.64+0x7000] ;  /* 0x007000064e147981 */ /* 0x000f68000c1e1d00 */
        /* <DEDUP_REMOVED lines=12> */
[----:B------:R0:W5:Y:S01]  /*0360*/  LDG.E.128 R72, desc[UR6][R78.64+0x34800] ;  /* 0x034800064e487981 */ /* 0x000162000c1e1d00 */
[----:B---3--:R-:W-:-:S02]  /*0370*/  SHF.L.U32 R93, R8, 0x10, RZ ;  /* 0x00000010085d7819 */ /* 0x008fc400000006ff */
[----:B----4-:R-:W-:Y:S02]  /*0380*/  SHF.L.U32 R92, R12, 0x10, RZ ;  /* 0x000000100c5c7819 */ /* 0x010fe400000006ff */
[----:B------:R-:W-:-:S04]  /*0390*/  PRMT R12, R8, 0x7632, R12 ;  /* 0x00007632080c7816 */ /* 0x000fc8000000000c */
[----:B------:R-:W-:Y:S01]  /*03a0*/  PRMT R8, R12, 0x7632, R8 ;  /* 0x000076320c087816 */ /* 0x000fe20000000008 */
[----:B------:R-:W-:Y:S01]  /*03b0*/  FFMA.FTZ R93, R92, R93, R76 ;  /* 0x0000005d5c5d7223 */ /* 0x000fe2000001004c */
[----:B0-----:R-:W-:Y:S02]  /*03c0*/  SHF.L.U32 R78, R12, 0x10, RZ ;  /* 0x000000100c4e7819 */ /* 0x001fe400000006ff */
[----:B------:R-:W-:Y:S02]  /*03d0*/  SHF.L.U32 R8, R8, 0x10, RZ ;  /* 0x0000001008087819 */ /* 0x000fe400000006ff */
[C---:B------:R-:W-:Y:S02]  /*03e0*/  PRMT R12, R9.reuse, 0x7632, R12 ;  /* 0x00007632090c7816 */ /* 0x040fe4000000000c */
[----:B------:R-:W-:Y:S02]  /*03f0*/  SHF.L.U32 R76, R9, 0x10, RZ ;  /* 0x00000010094c7819 */ /* 0x000fe400000006ff */
[C---:B------:R-:W-:Y:S01]  /*0400*/  PRMT R9, R13.reuse, 0x7632, R9 ;  /* 0x000076320d097816 */ /* 0x040fe20000000009 */
[----:B------:R-:W-:Y:S01]  /*0410*/  FFMA.FTZ R78, R8, R78, R93 ;  /* 0x0000004e084e7223 */ /* 0x000fe2000001005d */
[----:B------:R-:W-:-:S02]  /*0420*/  SHF.L.U32 R13, R13, 0x10, RZ ;  /* 0x000000100d0d7819 */ /* 0x000fc400000006ff */
[----:B------:R-:W-:Y:S02]  /*0430*/  SHF.L.U32 R12, R12, 0x10, RZ ;  /* 0x000000100c0c7819 */ /* 0x000fe400000006ff */
[----:B------:R-:W-:Y:S01]  /*0440*/  SHF.L.U32 R9, R9, 0x10, RZ ;  /* 0x0000001009097819 */ /* 0x000fe200000006ff */
[----:B------:R-:W-:Y:S01]  /*0450*/  FFMA.FTZ R76, R13, R76, R78 ;  /* 0x0000004c0d4c7223 */ /* 0x000fe2000001004e */
[C---:B--2---:R-:W-:Y:S02]  /*0460*/  SHF.L.U32 R78, R16.reuse, 0x10, RZ ;  /* 0x00000010104e7819 */ /* 0x044fe400000006ff */
[----:B------:R-:W-:Y:S01]  /*0470*/  PRMT R16, R16, 0x7632, R16 ;  /* 0x0000763210107816 */ /* 0x000fe20000000010 */
[----:B------:R-:W-:Y:S01]  /*0480*/  FFMA.FTZ R79, R9, R12, R76 ;  /* 0x0000000c094f7223 */ /* 0x000fe2000001004c */
[----:B------:R-:W-:Y:S01]  /*0490*/  SHF.L.U32 R76, R10, 0x10, RZ ;  /* 0x000000100a4c7819 */ /* 0x000fe200000006ff */
[----:B------:R-:W-:Y:S01]  /*04a0*/  FFMA.FTZ R7, R92, R78, R7 ;  /* 0x0000004e5c077223 */ /* 0x000fe20000010007 */
[----:B------:R-:W-:-:S02]  /*04b0*/  SHF.L.U32 R12, R14, 0x10, RZ ;  /* 0x000000100e0c7819 */ /* 0x000fc400000006ff */
[----:B------:R-:W-:Y:S02]  /*04c0*/  SHF.L.U32 R16, R16, 0x10, RZ ;  /* 0x0000001010107819 */ /* 0x000fe400000006ff */
[----:B------:R-:W-:Y:S01]  /*04d0*/  PRMT R10, R15, 0x7632, R10 ;  /* 0x000076320f0a7816 */ /* 0x000fe2000000000a */
[----:B------:R-:W-:Y:S01]  /*04e0*/  FFMA.FTZ R76, R12, R76, R79 ;  /* 0x0000004c0c4c7223 */ /* 0x000fe2000001004f */
[----:B------:R-:W-:Y:S01]  /*04f0*/  PRMT R14, R14, 0x7632, R14 ;  /* 0x000076320e0e7816 */ /* 0x000fe2000000000e */
[--C-:B------:R-:W-:Y:S01]  /*0500*/  FFMA.FTZ R16, R8, R16, R7.reuse ;  /* 0x0000001008107223 */ /* 0x100fe20000010007 */
[----:B------:R-:W-:Y:S02]  /*0510*/  PRMT R78, R10, 0x7632, R78 ;  /* 0x000076320a4e7816 */ /* 0x000fe4000000004e */
[C---:B------:R-:W-:Y:S02]  /*0520*/  PRMT R7, R17.reuse, 0x7632, R7 ;  /* 0x0000763211077816 */ /* 0x040fe40000000007 */
[----:B------:R-:W-:-:S02]  /*0530*/  SHF.L.U32 R79, R17, 0x10, RZ ;  /* 0x00000010114f7819 */ /* 0x000fc400000006ff */
[----:B------:R-:W-:Y:S02]  /*0540*/  SHF.L.U32 R78, R78, 0x10, RZ ;  /* 0x000000104e4e7819 */ /* 0x000fe400000006ff */
[----:B------:R-:W-:Y:S01]  /*0550*/  SHF.L.U32 R17, R14, 0x10, RZ ;  /* 0x000000100e117819 */ /* 0x000fe200000006ff */
[----:B------:R-:W-:Y:S01]  /*0560*/  FFMA.FTZ R16, R13, R79, R16 ;  /* 0x0000004f0d107223 */ /* 0x000fe20000010010 */
[----:B------:R-:W-:Y:S02]  /*0570*/  SHF.L.U32 R7, R7, 0x10, RZ ;  /* 0x0000001007077819 */ /* 0x000fe400000006ff */
[C---:B------:R-:W-:Y:S01]  /*0580*/  SHF.L.U32 R79, R18.reuse, 0x10, RZ ;  /* 0x00000010124f7819 */ /* 0x040fe200000006ff */
[----:B------:R-:W-:Y:S01]  /*0590*/  FFMA.FTZ R76, R17, R78, R76 ;  /* 0x0000004e114c7223 */ /* 0x000fe2000001004c */
[----:B------:R-:W-:Y:S01]  /*05a0*/  PRMT R78, R18, 0x7632, R78 ;  /* 0x00007632124e7816 */ /* 0x000fe2000000004e */
[----:B------:R-:W-:Y:S01]  /*05b0*/  FFMA.FTZ R16, R9, R7, R16 ;  /* 0x0000000709107223 */ /* 0x000fe20000010010 */
[----:B-----5:R-:W-:-:S02]  /*05c0*/  PRMT R7, R20, 0x7632, R7 ;  /* 0x0000763214077816 */ /* 0x020fc40000000007 */
[----:B------:R-:W-:Y:S01]  /*05d0*/  SHF.L.U32 R93, R20, 0x10, RZ ;  /* 0x00000010145d7819 */ /* 0x000fe200000006ff */
[----:B------:R-:W-:Y:S01]  /*05e0*/  FFMA.FTZ R16, R12, R79, R16 ;  /* 0x0000004f0c107223 */ /* 0x000fe20000010010 */
[----:B------:R-:W-:Y:S02]  /*05f0*/  SHF.L.U32 R78, R78, 0x10, RZ ;  /* 0x000000104e4e7819 */ /* 0x000fe400000006ff */
[----:B------:R-:W-:Y:S01]  /*0600*/  SHF.L.U32 R7, R7, 0x10, RZ ;  /* 0x0000001007077819 */ /* 0x000fe200000006ff */
[----:B------:R-:W-:Y:S01]  /*0610*/  FFMA.FTZ R93, R92, R93, R6 ;  /* 0x0000005d5c5d7223 */ /* 0x000fe20000010006 */
[----:B------:R-:W-:Y:S01]  /*0620*/  SHF.L.U32 R15, R15, 0x10, RZ ;  /* 0x000000100f0f7819 */ /* 0x000fe200000006ff */
[----:B------:R-:W-:Y:S01]  /*0630*/  FFMA.FTZ R16, R17, R78, R16 ;  /* 0x0000004e11107223 */ /* 0x000fe20000010010 */
[----:B------:R-:W-:Y:S02]  /*0640*/  PRMT R14, R11, 0x7632, R14 ;  /* 0x000076320b0e7816 */ /* 0x000fe4000000000e */
[----:B------:R-:W-:-:S02]  /*0650*/  SHF.L.U32 R6, R19, 0x10, RZ ;  /* 0x0000001013067819 */ /* 0x000fc400000006ff */
[----:B------:R-:W-:Y:S02]  /*0660*/  SHF.L.U32 R11, R11, 0x10, RZ ;  /* 0x000000100b0b7819 */ /* 0x000fe400000006ff */
[C---:B------:R-:W-:Y:S01]  /*0670*/  SHF.L.U32 R18, R21.reuse, 0x10, RZ ;  /* 0x0000001015127819 */ /* 0x040fe200000006ff */
[----:B------:R-:W-:Y:S01]  /*0680*/  FFMA.FTZ R20, R8, R7, R93 ;  /* 0x0000000708147223 */ /* 0x000fe2000001005d */
[----:B------:R-:W-:Y:S01]  /*0690*/  PRMT R21, R21, 0x7632, R21 ;  /* 0x0000763215157816 */ /* 0x000fe20000000015 */
[----:B------:R-:W-:Y:S01]  /*06a0*/  FFMA.FTZ R7, R15, R6, R16 ;  /* 0x000000060f077223 */ /* 0x000fe20000010010 */
[----:B------:R-:W-:Y:S01]  /*06b0*/  PRMT R19, R19, 0x7632, R19 ;  /* 0x0000763213137816 */ /* 0x000fe20000000013 */
[----:B------:R-:W-:Y:S01]  /*06c0*/  FFMA.FTZ R11, R15, R11, R76 ;  /* 0x0000000b0f0b7223 */ /* 0x000fe2000001004c */
[----:B------:R-:W-:Y:S02]  /*06d0*/  SHF.L.U32 R14, R14, 0x10, RZ ;  /* 0x000000100e0e7819 */ /* 0x000fe400000006ff */
[----:B------:R-:W-:Y:S01]  /*06e0*/  SHF.L.U32 R10, R10, 0x10, RZ ;  /* 0x000000100a0a7819 */ /* 0x000fe200000006ff */
[----:B------:R-:W-:Y:S01]  /*06f0*/  FFMA.FTZ R18, R13, R18, R20 ;  /* 0x000000120d127223 */ /* 0x000fe20000010014 */
[----:B------:R-:W-:-:S02]  /*0700*/  SHF.L.U32 R16, R21, 0x10, RZ ;  /* 0x0000001015107819 */ /* 0x000fc400000006ff */
[----:B------:R-:W-:Y:S01]  /*0710*/  SHF.L.U32 R6, R19, 0x10, RZ ;  /* 0x0000001013067819 */ /* 0x000fe200000006ff */
[----:B------:R-:W-:Y:S01]  /*0720*/  FFMA.FTZ R76, R10, R14, R11 ;  /* 0x0000000e0a4c7223 */ /* 0x000fe2000001000b */
[----:B------:R-:W-:Y:S01]  /*0730*/  SHF.L.U32 R19, R22, 0x10, RZ ;  /* 0x0000001016137819 */ /* 0x000fe200000006ff */
[----:B------:R-:W-:Y:S01]  /*0740*/  FFMA.FTZ R21, R9, R16, R18 ;  /* 0x0000001009157223 */ /* 0x000fe20000010012 */
[----:B------:R-:W-:Y:S02]  /*0750*/  SHF.L.U32 R11, R24, 0x10, RZ ;  /* 0x00000010180b7819 */ /* 0x000fe400000006ff */
[----:B------:R-:W-:Y:S02]  /*0760*/  PRMT R22, R22, 0x7632, R22 ;  /* 0x0000763216167816 */ /* 0x000fe40000000016 */
[----:B------:R-:W-:Y:S01]  /*0770*/  PRMT R24, R24, 0x7632, R24 ;  /* 0x0000763218187816 */ /* 0x000fe20000000018 */
[----:B------:R-:W-:Y:S01]  /*0780*/  FFMA.FTZ R18, R12, R19, R21 ;  /* 0x000000130c127223 */ /* 0x000fe20000010015 */
[----:B------:R-:W-:Y:S01]  /*0790*/  FFMA.FTZ R19, R92, R11, R5 ;  /* 0x0000000b5c137223 */ /* 0x000fe20000010005 */
[----:B------:R-:W-:-:S02]  /*07a0*/  SHF.L.U32 R16, R22, 0x10, RZ ;  /* 0x0000001016107819 */ /* 0x000fc400000006ff */
[----:B------:R-:W-:Y:S02]  /*07b0*/  SHF.L.U32 R5, R24, 0x10, RZ ;  /* 0x0000001018057819 */ /* 0x000fe400000006ff */
[C---:B------:R-:W-:Y:S02]  /*07c0*/  SHF.L.U32 R21, R28.reuse, 0x10, RZ ;  /* 0x000000101c157819 */ /* 0x040fe400000006ff */
[----:B------:R-:W-:Y:S01]  /*07d0*/  PRMT R28, R28, 0x7632, R28 ;  /* 0x000076321c1c7816 */ /* 0x000fe2000000001c */
[----:B------:R-:W-:Y:S01]  /*07e0*/  FFMA.FTZ R16, R17, R16, R18 ;  /* 0x0000001011107223 */ /* 0x000fe20000010012 */
[----:B------:R-:W-:Y:S01]  /*07f0*/  SHF.L.U32 R14, R23, 0x10, RZ ;  /* 0x00000010170e7819 */ /* 0x000fe200000006ff */
[----:B------:R-:W-:Y:S01]  /*0800*/  FFMA.FTZ R20, R8, R5, R19 ;  /* 0x0000000508147223 */ /* 0x000fe20000010013 */
[C---:B------:R-:W-:Y:S01]  /*0810*/  PRMT R11, R25.reuse, 0x7632, R11 ;  /* 0x00007632190b7816 */ /* 0x040fe2000000000b */
[----:B------:R-:W-:Y:S01]  /*0820*/  FFMA.FTZ R21, R92, R21, R4 ;  /* 0x000000155c157223 */ /* 0x000fe20000010004 */
[----:B------:R-:W-:-:S02]  /*0830*/  SHF.L.U32 R18, R25, 0x10, RZ ;  /* 0x0000001019127819 */ /* 0x000fc400000006ff */
[----:B------:R-:W-:Y:S01]  /*0840*/  SHF.L.U32 R19, R28, 0x10, RZ ;  /* 0x000000101c137819 */ /* 0x000fe200000006ff */
[----:B------:R-:W-:Y:S01]  /*0850*/  FFMA.FTZ R5, R15, R14, R16 ;  /* 0x0000000e0f057223 */ /* 0x000fe20000010010 */
[----:B------:R-:W-:Y:S01]  /*0860*/  SHF.L.U32 R4, R11, 0x10, RZ ;  /* 0x000000100b047819 */ /* 0x000fe200000006ff */
[----:B------:R-:W-:Y:S01]  /*0870*/  FFMA.FTZ R18, R13, R18, R20 ;  /* 0x000000120d127223 */ /* 0x000fe20000010014 */
[C---:B------:R-:W-:Y:S01]  /*0880*/  SHF.L.U32 R14, R29.reuse, 0x10, RZ ;  /* 0x000000101d0e7819 */ /* 0x040fe200000006ff */
[----:B------:R-:W-:Y:S01]  /*0890*/  FFMA.FTZ R16, R8, R19, R21 ;  /* 0x0000001308107223 */ /* 0x000fe20000010015 */
[----:B------:R-:W-:Y:S01]  /*08a0*/  PRMT R29, R29, 0x7632, R29 ;  /* 0x000076321d1d7816 */ /* 0x000fe2000000001d */
[----:B------:R-:W-:Y:S01]  /*08b0*/  FFMA.FTZ R19, R9, R4, R18 ;  /* 0x0000000409137223 */ /* 0x000fe20000010012 */
[----:B------:R-:W-:Y:S01]  /*08c0*/  SHF.L.U32 R11, R26, 0x10, RZ ;  /* 0x000000101a0b7819 */ /* 0x000fe200000006ff */
[----:B------:R-:W-:Y:S01]  /*08d0*/  FFMA.FTZ R16, R13, R14, R16 ;  /* 0x0000000e0d107223 */ /* 0x000fe20000010010 */
[----:B------:R-:W-:-:S02]  /*08e0*/  SHF.L.U32 R14, R29, 0x10, RZ ;  /* 0x000000101d0e7819 */ /* 0x000fc400000006ff */
[----:B------:R-:W-:Y:S01]  /*08f0*/  PRMT R26, R26, 0x7632, R26 ;  /* 0x000076321a1a7816 */ /* 0x000fe2000000001a */
[----:B------:R-:W-:Y:S01]  /*0900*/  FFMA.FTZ R4, R12, R11, R19 ;  /* 0x0000000b0c047223 */ /* 0x000fe20000010013 */
[----:B------:R-:W-:Y:S01]  /*0910*/  SHF.L.U32 R11, R30, 0x10, RZ ;  /* 0x000000101e0b7819 */ /* 0x000fe200000006ff */
[----:B------:R-:W-:Y:S01]  /*0920*/  FFMA.FTZ R19, R9, R14, R16 ;  /* 0x0000000e09137223 */ /* 0x000fe20000010010 */
[----:B------:R-:W-:Y:S01]  /*0930*/  FFMA.FTZ R7, R10, R6, R7 ;  /* 0x000000060a077223 */ /* 0x000fe20000010007 */
[----:B------:R-:W-:Y:S02]  /*0940*/  SHF.L.U32 R26, R26, 0x10, RZ ;  /* 0x000000101a1a7819 */ /* 0x000fe400000006ff */
[----:B------:R-:W-:Y:S01]  /*0950*/  PRMT R6, R23, 0x7632, R6 ;  /* 0x0000763217067816 */ /* 0x000fe20000000006 */
[----:B------:R-:W-:Y:S01]  /*0960*/  FFMA.FTZ R14, R12, R11, R19 ;  /* 0x0000000b0c0e7223 */ /* 0x000fe20000010013 */
[C---:B------:R-:W-:Y:S01]  /*0970*/  PRMT R11, R32.reuse, 0x7632, R11 ;  /* 0x00007632200b7816 */ /* 0x040fe2000000000b */
[----:B------:R-:W-:Y:S01]  /*0980*/  FFMA.FTZ R26, R17, R26, R4 ;  /* 0x0000001a111a7223 */ /* 0x000fe20000010004 */
[----:B------:R-:W-:-:S02]  /*0990*/  SHF.L.U32 R19, R32, 0x10, RZ ;  /* 0x0000001020137819 */ /* 0x000fc400000006ff */
[----:B------:R-:W-:Y:S02]  /*09a0*/  SHF.L.U32 R6, R6, 0x10, RZ ;  /* 0x0000001006067819 */ /* 0x000fe400000006ff */
[----:B------:R-:W-:Y:S01]  /*09b0*/  SHF.L.U32 R4, R27, 0x10, RZ ;  /* 0x000000101b047819 */ /* 0x000fe200000006ff */
[----:B------:R-:W-:Y:S01]  /*09c0*/  FFMA.FTZ R19, R92, R19, R0 ;  /* 0x000000135c137223 */ /* 0x000fe20000010000 */
[----:B------:R-:W-:Y:S01]  /*09d0*/  SHF.L.U32 R11, R11, 0x10, RZ ;  /* 0x000000100b0b7819 */ /* 0x000fe200000006ff */
[----:B------:R-:W-:Y:S01]  /*09e0*/  FFMA.FTZ R6, R10, R6, R5 ;  /* 0x000000060a067223 */ /* 0x000fe20000010005 */
[----:B------:R-:W-:Y:S01]  /*09f0*/  SHF.L.U32 R16, R33, 0x10, RZ ;  /* 0x0000001021107819 */ /* 0x000fe200000006ff */
[----:B------:R-:W-:Y:S01]  /*0a00*/  FFMA.FTZ R5, R15, R4, R26 ;  /* 0x000000040f057223 */ /* 0x000fe2000001001a */
[----:B------:R-:W-:Y:S01]  /*0a10*/  PRMT R4, R33, 0x7632, R4 ;  /* 0x0000763221047816 */ /* 0x000fe20000000004 */
[----:B------:R-:W-:-:S03]  /*0a20*/  FFMA.FTZ R18, R8, R11, R19 ;  /* 0x0000000b08127223 */ /* 0x000fc60000010013 */
[----:B------:R-:W-:Y:S01]  /*0a30*/  SHF.L.U32 R4, R4, 0x10, RZ ;  /* 0x0000001004047819 */ /* 0x000fe200000006ff */
[----:B------:R-:W-:Y:S01]  /*0a40*/  FFMA.FTZ R16, R13, R16, R18 ;  /* 0x000000100d107223 */ /* 0x000fe20000010012 */
[----:B------:R-:W-:Y:S02]  /*0a50*/  PRMT R30, R30, 0x7632, R30 ;  /* 0x000076321e1e7816 */ /* 0x000fe4000000001e */
[----:B------:R-:W-:Y:S01]  /*0a60*/  SHF.L.U32 R11, R34, 0x10, RZ ;  /* 0x00000010220b7819 */ /* 0x000fe200000006ff */
[----:B------:R-:W-:Y:S01]  /*0a70*/  FFMA.FTZ R19, R9, R4, R16 ;  /* 0x0000000409137223 */ /* 0x000fe20000010010 */
[----:B------:R-:W-:Y:S02]  /*0a80*/  SHF.L.U32 R30, R30, 0x10, RZ ;  /* 0x000000101e1e7819 */ /* 0x000fe400000006ff */
[----:B------:R-:W-:Y:S01]  /*0a90*/  PRMT R34, R34, 0x7632, R34 ;  /* 0x0000763222227816 */ /* 0x000fe20000000022 */
[----:B------:R-:W-:Y:S01]  /*0aa0*/  FFMA.FTZ R16, R12, R11, R19 ;  /* 0x0000000b0c107223 */ /* 0x000fe20000010013 */
[----:B------:R-:W-:-:S02]  /*0ab0*/  PRMT R11, R36, 0x7632, R11 ;  /* 0x00007632240b7816 */ /* 0x000fc4000000000b */
[----:B------:R-:W-:Y:S02]  /*0ac0*/  SHF.L.U32 R19, R36, 0x10, RZ ;  /* 0x0000001024137819 */ /* 0x000fe400000006ff */
[C---:B------:R-:W-:Y:S01]  /*0ad0*/  PRMT R21, R40.reuse, 0x7632, R21 ;  /* 0x0000763228157816 */ /* 0x040fe20000000015 */
[----:B------:R-:W-:Y:S01]  /*0ae0*/  FFMA.FTZ R14, R17, R30, R14 ;  /* 0x0000001e110e7223 */ /* 0x000fe2000001000e */
[----:B------:R-:W-:Y:S02]  /*0af0*/  SHF.L.U32 R0, R31, 0x10, RZ ;  /* 0x000000101f007819 */ /* 0x000fe400000006ff */
[----:B------:R-:W-:Y:S01]  /*0b00*/  SHF.L.U32 R40, R40, 0x10, RZ ;  /* 0x0000001028287819 */ /* 0x000fe200000006ff */
[----:B------:R-:W-:Y:S01]  /*0b10*/  FFMA.FTZ R19, R92, R19, R88 ;  /* 0x000000135c137223 */ /* 0x000fe20000010058 */
[----:B------:R-:W-:Y:S02]  /*0b20*/  SHF.L.U32 R34, R34, 0x10, RZ ;  /* 0x0000001022227819 */ /* 0x000fe400000006ff */
[----:B------:R-:W-:Y:S01]  /*0b30*/  SHF.L.U32 R11, R11, 0x10, RZ ;  /* 0x000000100b0b7819 */ /* 0x000fe200000006ff */
[----:B------:R-:W-:Y:S01]  /*0b40*/  FFMA.FTZ R0, R15, R0, R14 ;  /* 0x000000000f007223 */ /* 0x000fe2000001000e */
[----:B------:R-:W-:Y:S01]  /*0b50*/  SHF.L.U32 R21, R21, 0x10, RZ ;  /* 0x0000001015157819 */ /* 0x000fe200000006ff */
[----:B------:R-:W-:Y:S01]  /*0b60*/  FFMA.FTZ R87, R92, R40, R87 ;  /* 0x000000285c577223 */ /* 0x000fe20000010057 */
[----:B------:R-:W-:Y:S01]  /*0b70*/  SHF.L.U32 R14, R35, 0x10, RZ ;  /* 0x00000010230e7819 */ /* 0x000fe200000006ff */
[----:B------:R-:W-:Y:S01]  /*0b80*/  FFMA.FTZ R16, R17, R34, R16 ;  /* 0x0000002211107223 */ /* 0x000fe20000010010 */
[----:B------:R-:W-:Y:S01]  /*0b90*/  SHF.L.U32 R18, R37, 0x10, RZ ;  /* 0x0000001025127819 */ /* 0x000fe200000006ff */
[C---:B------:R-:W-:Y:S01]  /*0ba0*/  FFMA.FTZ R20, R8.reuse, R11, R19 ;  /* 0x0000000b08147223 */ /* 0x040fe20000010013 */
[----:B------:R-:W-:Y:S01]  /*0bb0*/  SHF.L.U32 R22, R41, 0x10, RZ ;  /* 0x0000001029167819 */ /* 0x000fe200000006ff */
[----:B------:R-:W-:Y:S01]  /*0bc0*/  FFMA.FTZ R24, R8, R21, R87 ;  /* 0x0000001508187223 */ /* 0x000fe20000010057 */
[----:B------:R-:W-:-:S02]  /*0bd0*/  PRMT R37, R37, 0x7632, R37 ;  /* 0x0000763225257816 */ /* 0x000fc40000000025 */
[----:B------:R-:W-:Y:S01]  /*0be0*/  PRMT R41, R41, 0x7632, R41 ;  /* 0x0000763229297816 */ /* 0x000fe20000000029 */
[----:B------:R-:W-:Y:S01]  /*0bf0*/  FFMA.FTZ R20, R13, R18, R20 ;  /* 0x000000120d147223 */ /* 0x000fe20000010014 */
[----:B------:R-:W-:Y:S01]  /*0c00*/  FFMA.FTZ R11, R15, R14, R16 ;  /* 0x0000000e0f0b7223 */ /* 0x000fe20000010010 */
[----:B------:R-:W-:Y:S01]  /*0c10*/  SHF.L.U32 R18, R37, 0x10, RZ ;  /* 0x0000001025127819 */ /* 0x000fe200000006ff */
[----:B------:R-:W-:Y:S01]  /*0c20*/  FFMA.FTZ R22, R13, R22, R24 ;  /* 0x000000160d167223 */ /* 0x000fe20000010018 */
[----:B------:R-:W-:Y:S02]  /*0c30*/  SHF.L.U32 R14, R41, 0x10, RZ ;  /* 0x00000010290e7819 */ /* 0x000fe400000006ff */
[----:B------:R-:W-:Y:S01]  /*0c40*/  SHF.L.U32 R19, R38, 0x10, RZ ;  /* 0x0000001026137819 */ /* 0x000fe200000006ff */
[C---:B------:R-:W-:Y:S01]  /*0c50*/  FFMA.FTZ R21, R9.reuse, R18, R20 ;  /* 0x0000001209157223 */ /* 0x040fe20000010014 */
[C---:B------:R-:W-:Y:S01]  /*0c60*/  PRMT R16, R42.reuse, 0x7632, R16 ;  /* 0x000076322a107816 */ /* 0x040fe20000000010 */
[----:B------:R-:W-:Y:S01]  /*0c70*/  FFMA.FTZ R14, R9, R14, R22 ;  /* 0x0000000e090e7223 */ /* 0x000fe20000010016 */
[----:B------:R-:W-:-:S02]  /*0c80*/  SHF.L.U32 R23, R42, 0x10, RZ ;  /* 0x000000102a177819 */ /* 0x000fc400000006ff */
[----:B------:R-:W-:Y:S01]  /*0c90*/  PRMT R38, R38, 0x7632, R38 ;  /* 0x0000763226267816 */ /* 0x000fe20000000026 */
[----:B------:R-:W-:Y:S01]  /*0ca0*/  FFMA.FTZ R18, R12, R19, R21 ;  /* 0x000000130c127223 */ /* 0x000fe20000010015 */
[----:B------:R-:W-:Y:S01]  /*0cb0*/  SHF.L.U32 R20, R16, 0x10, RZ ;  /* 0x0000001010147819 */ /* 0x000fe200000006ff */
[----:B------:R-:W-:Y:S01]  /*0cc0*/  FFMA.FTZ R23, R12, R23, R14 ;  /* 0x000000170c177223 */ /* 0x000fe2000001000e */
[----:B------:R-:W-:Y:S02]  /*0cd0*/  PRMT R31, R31, 0x7632, R31 ;  /* 0x000076321f1f7816 */ /* 0x000fe4000000001f */
[----:B------:R-:W-:Y:S02]  /*0ce0*/  SHF.L.U32 R38, R38, 0x10, RZ ;  /* 0x0000001026267819 */ /* 0x000fe400000006ff */
[C---:B------:R-:W-:Y:S02]  /*0cf0*/  SHF.L.U32 R19, R44.reuse, 0x10, RZ ;  /* 0x000000102c137819 */ /* 0x040fe400000006ff */
[----:B------:R-:W-:Y:S01]  /*0d00*/  PRMT R44, R44, 0x7632, R44 ;  /* 0x000076322c2c7816 */ /* 0x000fe2000000002c */
[----:B------:R-:W-:Y:S01]  /*0d10*/  FFMA.FTZ R23, R17, R20, R23 ;  /* 0x0000001411177223 */ /* 0x000fe20000010017 */
[----:B------:R-:W-:Y:S01]  /*0d20*/  SHF.L.U32 R31, R31, 0x10, RZ ;  /* 0x000000101f1f7819 */ /* 0x000fe200000006ff */
[----:B------:R-:W-:Y:S01]  /*0d30*/  FFMA.FTZ R18, R17, R38, R18 ;  /* 0x0000002611127223 */ /* 0x000fe20000010012 */
[----:B------:R-:W-:-:S02]  /*0d40*/  SHF.L.U32 R16, R39, 0x10, RZ ;  /* 0x0000001027107819 */ /* 0x000fc400000006ff */
[----:B------:R-:W-:Y:S01]  /*0d50*/  SHF.L.U32 R20, R43, 0x10, RZ ;  /* 0x000000102b147819 */ /* 0x000fe200000006ff */
[----:B------:R-:W-:Y:S01]  /*0d60*/  FFMA.FTZ R85, R92, R19, R85 ;  /* 0x000000135c557223 */ /* 0x000fe20000010055 */
[----:B------:R-:W-:Y:S02]  /*0d70*/  PRMT R14, R39, 0x7632, R14 ;  /* 0x00007632270e7816 */ /* 0x000fe4000000000e */
[----:B------:R-:W-:Y:S02]  /*0d80*/  PRMT R43, R43, 0x7632, R43 ;  /* 0x000076322b2b7816 */ /* 0x000fe4000000002b */
[----:B------:R-:W-:Y:S01]  /*0d90*/  SHF.L.U32 R21, R44, 0x10, RZ ;  /* 0x000000102c157819 */ /* 0x000fe200000006ff */
[--C-:B------:R-:W-:Y:S01]  /*0da0*/  FFMA.FTZ R4, R10, R31, R0.reuse ;  /* 0x0000001f0a047223 */ /* 0x100fe20000010000 */
[----:B------:R-:W-:Y:S01]  /*0db0*/  PRMT R0, R35, 0x7632, R0 ;  /* 0x0000763223007816 */ /* 0x000fe20000000000 */
[C---:B------:R-:W-:Y:S01]  /*0dc0*/  FFMA.FTZ R16, R15.reuse, R16, R18 ;  /* 0x000000100f107223 */ /* 0x040fe20000010012 */
[----:B------:R-:W-:Y:S01]  /*0dd0*/  SHF.L.U32 R19, R14, 0x10, RZ ;  /* 0x000000100e137819 */ /* 0x000fe200000006ff */
[----:B------:R-:W-:Y:S01]  /*0de0*/  FFMA.FTZ R20, R15, R20, R23 ;  /* 0x000000140f147223 */ /* 0x000fe20000010017 */
[----:B------:R-:W-:Y:S01]  /*0df0*/  SHF.L.U32 R43, R43, 0x10, RZ ;  /* 0x000000102b2b7819 */ /* 0x000fe200000006ff */
[----:B------:R-:W-:Y:S01]  /*0e00*/  FFMA.FTZ R18, R8, R21, R85 ;  /* 0x0000001508127223 */ /* 0x000fe20000010055 */
[----:B------:R-:W-:-:S02]  /*0e10*/  SHF.L.U32 R14, R45, 0x10, RZ ;  /* 0x000000102d0e7819 */ /* 0x000fc400000006ff */
[C---:B------:R-:W-:Y:S02]  /*0e20*/  PRMT R21, R48.reuse, 0x7632, R21 ;  /* 0x0000763230157816 */ /* 0x040fe40000000015 */
[----:B------:R-:W-:Y:S02]  /*0e30*/  SHF.L.U32 R23, R48, 0x10, RZ ;  /* 0x0000001030177819 */ /* 0x000fe400000006ff */
[----:B------:R-:W-:Y:S01]  /*0e40*/  PRMT R45, R45, 0x7632, R45 ;  /* 0x000076322d2d7816 */ /* 0x000fe2000000002d */
[----:B------:R-:W-:Y:S01]  /*0e50*/  FFMA.FTZ R87, R10, R43, R20 ;  /* 0x0000002b0a577223 */ /* 0x000fe20000010014 */
[----:B------:R-:W-:Y:S01]  /*0e60*/  SHF.L.U32 R0, R0, 0x10, RZ ;  /* 0x0000001000007819 */ /* 0x000fe200000006ff */
[----:B------:R-:W-:Y:S01]  /*0e70*/  FFMA.FTZ R20, R13, R14, R18 ;  /* 0x0000000e0d147223 */ /* 0x000fe20000010012 */
[----:B------:R-:W-:Y:S01]  /*0e80*/  SHF.L.U32 R25, R21, 0x10, RZ ;  /* 0x0000001015197819 */ /* 0x000fe200000006ff */
[----:B------:R-:W-:Y:S01]  /*0e90*/  FFMA.FTZ R23, R92, R23, R84 ;  /* 0x000000175c177223 */ /* 0x000fe20000010054 */
[----:B------:R-:W-:Y:S01]  /*0ea0*/  SHF.L.U32 R14, R45, 0x10, RZ ;  /* 0x000000102d0e7819 */ /* 0x000fe200000006ff */
[C-C-:B------:R-:W-:Y:S01]  /*0eb0*/  FFMA.FTZ R0, R10.reuse, R0, R11.reuse ;  /* 0x000000000a007223 */ /* 0x140fe2000001000b */
[----:B------:R-:W-:Y:S01]  /*0ec0*/  FFMA.FTZ R88, R10, R19, R16 ;  /* 0x000000130a587223 */ /* 0x000fe20000010010 */
[----:B------:R-:W-:Y:S01]  /*0ed0*/  PRMT R11, R46, 0x7632, R11 ;  /* 0x000076322e0b7816 */ /* 0x000fe2000000000b */
[----:B------:R-:W-:Y:S01]  /*0ee0*/  FFMA.FTZ R26, R8, R25, R23 ;  /* 0x00000019081a7223 */ /* 0x000fe20000010017 */
[----:B------:R-:W-:-:S02]  /*0ef0*/  PRMT R22, R49, 0x7632, R22 ;  /* 0x0000763231167816 */ /* 0x000fc40000000016 */
[----:B------:R-:W-:Y:S01]  /*0f00*/  SHF.L.U32 R24, R49, 0x10, RZ ;  /* 0x0000001031187819 */ /* 0x000fe200000006ff */
[----:B------:R-:W-:Y:S01]  /*0f10*/  FFMA.FTZ R21, R9, R14, R20 ;  /* 0x0000000e09157223 */ /* 0x000fe20000010014 */
[----:B------:R-:W-:Y:S02]  /*0f20*/  SHF.L.U32 R19, R46, 0x10, RZ ;  /* 0x000000102e137819 */ /* 0x000fe400000006ff */
[----:B------:R-:W-:Y:S01]  /*0f30*/  SHF.L.U32 R14, R11, 0x10, RZ ;  /* 0x000000100b0e7819 */ /* 0x000fe200000006ff */
[----:B------:R-:W-:Y:S01]  /*0f40*/  FFMA.FTZ R24, R13, R24, R26 ;  /* 0x000000180d187223 */ /* 0x000fe2000001001a */
[----:B------:R-:W-:Y:S01]  /*0f50*/  SHF.L.U32 R22, R22, 0x10, RZ ;  /* 0x0000001016167819 */ /* 0x000fe200000006ff */
[----:B------:R-:W-:Y:S01]  /*0f60*/  FFMA.FTZ R20, R12, R19, R21 ;  /* 0x000000130c147223 */ /* 0x000fe20000010015 */
[C---:B------:R-:W-:Y:S02]  /*0f70*/  PRMT R11, R52.reuse, 0x7632, R11 ;  /* 0x00007632340b7816 */ /* 0x040fe4000000000b */
[----:B------:R-:W-:-:S02]  /*0f80*/  SHF.L.U32 R52, R52, 0x10, RZ ;  /* 0x0000001034347819 */ /* 0x000fc400000006ff */
[C---:B------:R-:W-:Y:S01]  /*0f90*/  SHF.L.U32 R19, R50.reuse, 0x10, RZ ;  /* 0x0000001032137819 */ /* 0x040fe200000006ff */
[----:B------:R-:W-:Y:S01]  /*0fa0*/  FFMA.FTZ R21, R9, R22, R24 ;  /* 0x0000001609157223 */ /* 0x000fe20000010018 */
[----:B------:R-:W-:Y:S01]  /*0fb0*/  PRMT R50, R50, 0x7632, R50 ;  /* 0x0000763232327816 */ /* 0x000fe20000000032 */
[----:B------:R-:W-:Y:S01]  /*0fc0*/  FFMA.FTZ R14, R17, R14, R20 ;  /* 0x0000000e110e7223 */ /* 0x000fe20000010014 */
[----:B------:R-:W-:Y:S01]  /*0fd0*/  SHF.L.U32 R18, R47, 0x10, RZ ;  /* 0x000000102f127819 */ /* 0x000fe200000006ff */
[----:B------:R-:W-:Y:S01]  /*0fe0*/  FFMA.FTZ R83, R92, R52, R83 ;  /* 0x000000345c537223 */ /* 0x000fe20000010053 */
        /* <DEDUP_REMOVED lines=14> */
[----:B------:R-:W-:Y:S01]  /*10d0*/  PRMT R16, R47, 0x7632, R16 ;  /* 0x000076322f107816 */ /* 0x000fe20000000010 */
[----:B------:R-:W-:Y:S01]  /*10e0*/  FFMA.FTZ R23, R9, R22, R24 ;  /* 0x0000001609177223 */ /* 0x000fe20000010018 */
[----:B------:R-:W-:Y:S01]  /*10f0*/  SHF.L.U32 R21, R54, 0x10, RZ ;  /* 0x0000001036157819 */ /* 0x000fe200000006ff */
[--C-:B------:R-:W-:Y:S01]  /*1100*/  FFMA.FTZ R84, R10, R19, R18.reuse ;  /* 0x000000130a547223 */ /* 0x100fe20000010012 */
[----:B------:R-:W-:-:S02]  /*1110*/  PRMT R18, R56, 0x7632, R18 ;  /* 0x0000763238127816 */ /* 0x000fc40000000012 */
[----:B------:R-:W-:Y:S02]  /*1120*/  SHF.L.U32 R19, R56, 0x10, RZ ;  /* 0x0000001038137819 */ /* 0x000fe400000006ff */
[----:B------:R-:W-:Y:S01]  /*1130*/  SHF.L.U32 R85, R16, 0x10, RZ ;  /* 0x0000001010557819 */ /* 0x000fe200000006ff */
[----:B------:R-:W-:Y:S01]  /*1140*/  FFMA.FTZ R16, R12, R21, R23 ;  /* 0x000000150c107223 */ /* 0x000fe20000010017 */
[----:B------:R-:W-:Y:S01]  /*1150*/  SHF.L.U32 R21, R18, 0x10, RZ ;  /* 0x0000001012157819 */ /* 0x000fe200000006ff */
[----:B------:R-:W-:Y:S01]  /*1160*/  FFMA.FTZ R19, R92, R19, R82 ;  /* 0x000000135c137223 */ /* 0x000fe20000010052 */
[----:B------:R-:W-:Y:S02]  /*1170*/  PRMT R54, R54, 0x7632, R54 ;  /* 0x0000763236367816 */ /* 0x000fe40000000036 */
[----:B------:R-:W-:Y:S01]  /*1180*/  PRMT R18, R57, 0x7632, R18 ;  /* 0x0000763239127816 */ /* 0x000fe20000000012 */
[----:B------:R-:W-:Y:S01]  /*1190*/  FFMA.FTZ R22, R8, R21, R19 ;  /* 0x0000001508167223 */ /* 0x000fe20000010013 */
[----:B------:R-:W-:-:S02]  /*11a0*/  SHF.L.U32 R54, R54, 0x10, RZ ;  /* 0x0000001036367819 */ /* 0x000fc400000006ff */
[----:B------:R-:W-:Y:S02]  /*11b0*/  SHF.L.U32 R20, R57, 0x10, RZ ;  /* 0x0000001039147819 */ /* 0x000fe400000006ff */
[C---:B------:R-:W-:Y:S02]  /*11c0*/  PRMT R19, R60.reuse, 0x7632, R19 ;  /* 0x000076323c137816 */ /* 0x040fe40000000013 */
[----:B------:R-:W-:Y:S01]  /*11d0*/  SHF.L.U32 R60, R60, 0x10, RZ ;  /* 0x000000103c3c7819 */ /* 0x000fe200000006ff */
[----:B------:R-:W-:Y:S01]  /*11e0*/  FFMA.FTZ R16, R17, R54, R16 ;  /* 0x0000003611107223 */ /* 0x000fe20000010010 */
[----:B------:R-:W-:Y:S01]  /*11f0*/  SHF.L.U32 R14, R55, 0x10, RZ ;  /* 0x00000010370e7819 */ /* 0x000fe200000006ff */
[----:B------:R-:W-:Y:S01]  /*1200*/  FFMA.FTZ R20, R13, R20, R22 ;  /* 0x000000140d147223 */ /* 0x000fe20000010016 */
[----:B------:R-:W-:Y:S01]  /*1210*/  SHF.L.U32 R18, R18, 0x10, RZ ;  /* 0x0000001012127819 */ /* 0x000fe200000006ff */
[----:B------:R-:W-:Y:S01]  /*1220*/  FFMA.FTZ R81, R92, R60, R81 ;  /* 0x0000003c5c517223 */ /* 0x000fe20000010051 */
[----:B------:R-:W-:Y:S01]  /*1230*/  SHF.L.U32 R19, R19, 0x10, RZ ;  /* 0x0000001013137819 */ /* 0x000fe200000006ff */
        /* <DEDUP_REMOVED lines=10> */
[----:B------:R-:W-:Y:S02]  /*12e0*/  SHF.L.U32 R58, R58, 0x10, RZ ;  /* 0x000000103a3a7819 */ /* 0x000fe400000006ff */
[C---:B------:R-:W-:Y:S01]  /*12f0*/  SHF.L.U32 R19, R62.reuse, 0x10, RZ ;  /* 0x000000103e137819 */ /* 0x040fe200000006ff */
[----:B------:R-:W-:Y:S01]  /*1300*/  FFMA.FTZ R21, R9, R14, R18 ;  /* 0x0000000e09157223 */ /* 0x000fe20000010012 */
[----:B------:R-:W-:Y:S01]  /*1310*/  PRMT R62, R62, 0x7632, R62 ;  /* 0x000076323e3e7816 */ /* 0x000fe2000000003e */
[--C-:B------:R-:W-:Y:S01]  /*1320*/  FFMA.FTZ R85, R10, R85, R11.reuse ;  /* 0x000000550a557223 */ /* 0x100fe2000001000b */
[----:B------:R-:W-:Y:S01]  /*1330*/  SHF.L.U32 R14, R59, 0x10, RZ ;  /* 0x000000103b0e7819 */ /* 0x000fe200000006ff */
[----:B------:R-:W-:Y:S01]  /*1340*/  FFMA.FTZ R16, R17, R58, R16 ;  /* 0x0000003a11107223 */ /* 0x000fe20000010010 */
[----:B------:R-:W-:Y:S01]  /*1350*/  PRMT R11, R55, 0x7632, R11 ;  /* 0x00007632370b7816 */ /* 0x000fe2000000000b */
[----:B------:R-:W-:Y:S01]  /*1360*/  FFMA.FTZ R18, R12, R19, R21 ;  /* 0x000000130c127223 */ /* 0x000fe20000010015 */
[----:B------:R-:W-:-:S02]  /*1370*/  SHF.L.U32 R62, R62, 0x10, RZ ;  /* 0x000000103e3e7819 */ /* 0x000fc400000006ff */
        /* <DEDUP_REMOVED lines=11> */
[C---:B------:R-:W-:Y:S01]  /*1430*/  SHF.L.U32 R16, R65.reuse, 0x10, RZ ;  /* 0x0000001041107819 */ /* 0x040fe200000006ff */
        /* <DEDUP_REMOVED lines=10> */
[----:B------:R-:W-:Y:S01]  /*14e0*/  FFMA.FTZ R91, R92, R20, R91 ;  /* 0x000000145c5b7223 */ /* 0x000fe2000001005b */
[----:B------:R-:W-:-:S02]  /*14f0*/  SHF.L.U32 R21, R68, 0x10, RZ ;  /* 0x0000001044157819 */ /* 0x000fc400000006ff */
[C---:B------:R-:W-:Y:S01]  /*1500*/  SHF.L.U32 R20, R69.reuse, 0x10, RZ ;  /* 0x0000001045147819 */ /* 0x040fe200000006ff */
[----:B------:R-:W-:Y:S01]  /*1510*/  FFMA.FTZ R18, R12, R11, R19 ;  /* 0x0000000b0c127223 */ /* 0x000fe20000010013 */
[----:B------:R-:W-:Y:S01]  /*1520*/  PRMT R11, R69, 0x7632, R11 ;  /* 0x00007632450b7816 */ /* 0x000fe2000000000b */
[----:B------:R-:W-:Y:S01]  /*1530*/  FFMA.FTZ R24, R8, R21, R91 ;  /* 0x0000001508187223 */ /* 0x000fe2000001005b */
[C---:B------:R-:W-:Y:S02]  /*1540*/  PRMT R19, R72.reuse, 0x7632, R19 ;  /* 0x0000763248137816 */ /* 0x040fe40000000013 */
[----:B------:R-:W-:Y:S01]  /*1550*/  SHF.L.U32 R21, R72, 0x10, RZ ;  /* 0x0000001048157819 */ /* 0x000fe200000006ff */
[----:B------:R-:W-:Y:S01]  /*1560*/  FFMA.FTZ R20, R13, R20, R24 ;  /* 0x000000140d147223 */ /* 0x000fe20000010018 */
[----:B------:R-:W-:Y:S02]  /*1570*/  PRMT R66, R66, 0x7632, R66 ;  /* 0x0000763242427816 */ /* 0x000fe40000000042 */
[----:B------:R-:W-:Y:S01]  /*1580*/  SHF.L.U32 R22, R11, 0x10, RZ ;  /* 0x000000100b167819 */ /* 0x000fe200000006ff */
[----:B------:R-:W-:Y:S01]  /*1590*/  FFMA.FTZ R23, R92, R21, R90 ;  /* 0x000000155c177223 */ /* 0x000fe2000001005a */
[----:B------:R-:W-:-:S02]  /*15a0*/  SHF.L.U32 R19, R19, 0x10, RZ ;  /* 0x0000001013137819 */ /* 0x000fc400000006ff */
[----:B------:R-:W-:Y:S01]  /*15b0*/  SHF.L.U32 R66, R66, 0x10, RZ ;  /* 0x0000001042427819 */ /* 0x000fe200000006ff */
[----:B------:R-:W-:Y:S01]  /*15c0*/  FFMA.FTZ R21, R9, R22, R20 ;  /* 0x0000001609157223 */ /* 0x000fe20000010014 */
[C---:B------:R-:W-:Y:S01]  /*15d0*/  PRMT R11, R73.reuse, 0x7632, R11 ;  /* 0x00007632490b7816 */ /* 0x040fe2000000000b */
[----:B------:R-:W-:Y:S01]  /*15e0*/  FFMA.FTZ R22, R8, R19, R23 ;  /* 0x0000001308167223 */ /* 0x000fe20000010017 */
[----:B------:R-:W-:Y:S01]  /*15f0*/  SHF.L.U32 R20, R73, 0x10, RZ ;  /* 0x0000001049147819 */ /* 0x000fe200000006ff */
[----:B------:R-:W-:Y:S01]  /*1600*/  FFMA.FTZ R18, R17, R66, R18 ;  /* 0x0000004211127223 */ /* 0x000fe20000010012 */
[----:B------:R-:W-:Y:S02]  /*1610*/  SHF.L.U32 R16, R67, 0x10, RZ ;  /* 0x0000001043107819 */ /* 0x000fe400000006ff */
[----:B------:R-:W-:Y:S01]  /*1620*/  SHF.L.U32 R19, R70, 0x10, RZ ;  /* 0x0000001046137819 */ /* 0x000fe200000006ff */
[----:B------:R-:W-:Y:S01]  /*1630*/  FFMA.FTZ R20, R13, R20, R22 ;  /* 0x000000140d147223 */ /* 0x000fe20000010016 */
[----:B------:R-:W-:Y:S01]  /*1640*/  SHF.L.U32 R8, R11, 0x10, RZ ;  /* 0x000000100b087819 */ /* 0x000fe200000006ff */
[----:B------:R-:W-:Y:S01]  /*1650*/  FFMA.FTZ R11, R15, R16, R18 ;  /* 0x000000100f0b7223 */ /* 0x000fe20000010012 */
[----:B------:R-:W-:Y:S01]  /*1660*/  PRMT R63, R63, 0x7632, R63 ;  /* 0x000076323f3f7816 */ /* 0x000fe2000000003f */
[----:B------:R-:W-:Y:S01]  /*1670*/  FFMA.FTZ R16, R12, R19, R21 ;  /* 0x000000130c107223 */ /* 0x000fe20000010015 */
[----:B------:R-:W-:Y:S01]  /*1680*/  PRMT R70, R70, 0x7632, R70 ;  /* 0x0000763246467816 */ /* 0x000fe20000000046 */
[----:B------:R-:W-:Y:S01]  /*1690*/  FFMA.FTZ R19, R9, R8, R20 ;  /* 0x0000000809137223 */ /* 0x000fe20000010014 */
[----:B------:R-:W-:-:S02]  /*16a0*/  PRMT R9, R74, 0x7632, R9 ;  /* 0x000076324a097816 */ /* 0x000fc40000000009 */
[----:B------:R-:W-:Y:S01]  /*16b0*/  SHF.L.U32 R13, R74, 0x10, RZ ;  /* 0x000000104a0d7819 */ /* 0x000fe200000006ff */
[----:B------:R-:W-:Y:S01]  /*16c0*/  UIADD3 UR4, UPT, UPT, UR4, 0x1, URZ ;  /* 0x0000000104047890 */ /* 0x000fe2000fffe0ff */
[----:B------:R-:W-:Y:S02]  /*16d0*/  SHF.L.U32 R63, R63, 0x10, RZ ;  /* 0x000000103f3f7819 */ /* 0x000fe400000006ff */
[----:B------:R-:W-:Y:S01]  /*16e0*/  SHF.L.U32 R70, R70, 0x10, RZ ;  /* 0x0000001046467819 */ /* 0x000fe200000006ff */
[----:B------:R-:W-:Y:S01]  /*16f0*/  FFMA.FTZ R20, R12, R13, R19 ;  /* 0x0000000d0c147223 */ /* 0x000fe20000010013 */
[----:B------:R-:W-:Y:S01]  /*1700*/  SHF.L.U32 R18, R9, 0x10, RZ ;  /* 0x0000001009127819 */ /* 0x000fe200000006ff */
[----:B------:R-:W-:Y:S01]  /*1710*/  UISETP.NE.AND UP0, UPT, UR4, 0x7, UPT ;  /* 0x000000070400788c */ /* 0x000fe2000bf05270 */
[----:B------:R-:W-:Y:S01]  /*1720*/  FFMA.FTZ R81, R10, R63, R14 ;  /* 0x0000003f0a517223 */ /* 0x000fe2000001000e */
[----:B------:R-:W-:Y:S01]  /*1730*/  SHF.L.U32 R8, R71, 0x10, RZ ;  /* 0x0000001047087819 */ /* 0x000fe200000006ff */
[----:B------:R-:W-:Y:S01]  /*1740*/  FFMA.FTZ R16, R17, R70, R16 ;  /* 0x0000004611107223 */ /* 0x000fe20000010010 */
[----:B------:R-:W-:Y:S01]  /*1750*/  PRMT R27, R27, 0x7632, R27 ;  /* 0x000076321b1b7816 */ /* 0x000fe2000000001b */
[----:B------:R-:W-:Y:S01]  /*1760*/  FFMA.FTZ R18, R17, R18, R20 ;  /* 0x0000001211127223 */ /* 0x000fe20000010014 */
[----:B------:R-:W-:-:S02]  /*1770*/  PRMT R14, R67, 0x7632, R14 ;  /* 0x00007632430e7816 */ /* 0x000fc4000000000e */
[----:B------:R-:W-:Y:S02]  /*1780*/  PRMT R71, R71, 0x7632, R71 ;  /* 0x0000763247477816 */ /* 0x000fe40000000047 */
[C---:B------:R-:W-:Y:S02]  /*1790*/  PRMT R9, R75.reuse, 0x7632, R9 ;  /* 0x000076324b097816 */ /* 0x040fe40000000009 */
[----:B------:R-:W-:Y:S01]  /*17a0*/  SHF.L.U32 R12, R75, 0x10, RZ ;  /* 0x000000104b0c7819 */ /* 0x000fe200000006ff */
[----:B------:R-:W-:Y:S01]  /*17b0*/  FFMA.FTZ R8, R15, R8, R16 ;  /* 0x000000080f087223 */ /* 0x000fe20000010010 */
[----:B------:R-:W-:Y:S02]  /*17c0*/  SHF.L.U32 R27, R27, 0x10, RZ ;  /* 0x000000101b1b7819 */ /* 0x000fe400000006ff */
[----:B------:R-:W-:Y:S01]  /*17d0*/  SHF.L.U32 R89, R14, 0x10, RZ ;  /* 0x000000100e597819 */ /* 0x000fe200000006ff */
[----:B------:R-:W-:Y:S01]  /*17e0*/  FFMA.FTZ R12, R15, R12, R18 ;  /* 0x0000000c0f0c7223 */ /* 0x000fe20000010012 */
[----:B------:R-:W-:-:S02]  /*17f0*/  SHF.L.U32 R71, R71, 0x10, RZ ;  /* 0x0000001047477819 */ /* 0x000fc400000006ff */
[----:B------:R-:W-:Y:S01]  /*1800*/  SHF.L.U32 R9, R9, 0x10, RZ ;  /* 0x0000001009097819 */ /* 0x000fe200000006ff */
[C---:B------:R-:W-:Y:S01]  /*1810*/  FFMA.FTZ R5, R10.reuse, R27, R5 ;  /* 0x0000001b0a057223 */ /* 0x040fe20000010005 */
[C---:B------:R-:W-:Y:S01]  /*1820*/  FFMA.FTZ R89, R10.reuse, R89, R11 ;  /* 0x000000590a597223 */ /* 0x040fe2000001000b */
[C---:B------:R-:W-:Y:S01]  /*1830*/  FFMA.FTZ R91, R10.reuse, R71, R8 ;  /* 0x000000470a5b7223 */ /* 0x040fe20000010008 */
[----:B------:R-:W-:Y:S01]  /*1840*/  IADD3 R77, PT, PT, R77, 0x4, RZ ;  /* 0x000000044d4d7810 */ /* 0x000fe20007ffe0ff */
[----:B------:R-:W-:Y:S01]  /*1850*/  FFMA.FTZ R90, R10, R9, R12 ;  /* 0x000000090a5a7223 */ /* 0x000fe2000001000c */
[----:B------:R-:W-:Y:S06]  /*1860*/  BRA.U UP0, `(.L_x_0) ;  /* 0xffffffe900607547 */ /* 0x000fec000b83ffff */
[----:B------:R-:W0:Y:S01]  /*1870*/  SHFL.BFLY PT, R3, R76, 0x10, 0x1f ;  /* 0x0e001f004c037f89 */ /* 0x000e2200000e0000 */
[----:B------:R-:W1:Y:S01]  /*1880*/  S2UR UR5, SR_CgaCtaId ;  /* 0x00000000000579c3 */ /* 0x000e620000008800 */
[----:B------:R-:W-:Y:S01]  /*1890*/  UMOV UR4, 0x400 ;  /* 0x0000040000047882 */ /* 0x000fe20000000000 */
[----:B------:R-:W-:Y:S01]  /*18a0*/  BSSY.RECONVERGENT B0, `(.L_x_1) ;  /* 0x000012f000007945 */ /* 0x000fe20003800200 */
[----:B------:R-:W2:Y:S04]  /*18b0*/  SHFL.BFLY PT, R2, R7, 0x10, 0x1f ;  /* 0x0e001f0007027f89 */ /* 0x000ea800000e0000 */
[----:B------:R-:W3:Y:S04]  /*18c0*/  SHFL.BFLY PT, R13, R0, 0x10, 0x1f ;  /* 0x0e001f00000d7f89 */ /* 0x000ee800000e0000 */
[----:B------:R-:W4:Y:S04]  /*18d0*/  SHFL.BFLY PT, R8, R5, 0x10, 0x1f ;  /* 0x0e001f0005087f89 */ /* 0x000f2800000e0000 */
[----:B------:R-:W5:Y:S04]  /*18e0*/  SHFL.BFLY PT, R9, R6, 0x10, 0x1f ;  /* 0x0e001f0006097f89 */ /* 0x000f6800000e0000 */
[----:B------:R-:W5:Y:S04]  /*18f0*/  SHFL.BFLY PT, R11, R4, 0x10, 0x1f ;  /* 0x0e001f00040b7f89 */ /* 0x000f6800000e0000 */
[----:B------:R-:W5:Y:S01]  /*1900*/  SHFL.BFLY PT, R15, R88, 0x10, 0x1f ;  /* 0x0e001f00580f7f89 */ /* 0x000f6200000e0000 */
[----:B0-----:R-:W-:Y:S01]  /*1910*/  FADD.FTZ R3, R76, R3 ;  /* 0x000000034c037221 */ /* 0x001fe20000010000 */
[----:B-1----:R-:W-:-:S02]  /*1920*/  ULEA UR4, UR5, UR4, 0x18 ;  /* 0x0000000405047291 */ /* 0x002fc4000f8ec0ff */
[----:B------:R-:W0:Y:S01]  /*1930*/  SHFL.BFLY PT, R10, R87, 0x10, 0x1f ;  /* 0x0e001f00570a7f89 */ /* 0x000e2200000e0000 */
[----:B--2---:R-:W-:-:S03]  /*1940*/  FADD.FTZ R2, R7, R2 ;  /* 0x0000000207027221 */ /* 0x004fc60000010000 */
[----:B------:R-:W1:Y:S01]  /*1950*/  SHFL.BFLY PT, R12, R85, 0x10, 0x1f ;  /* 0x0e001f00550c7f89 */ /* 0x000e6200000e0000 */
[----:B---3--:R-:W-:-:S03]  /*1960*/  FADD.FTZ R13, R0, R13 ;  /* 0x0000000d000d7221 */ /* 0x008fc60000010000 */
[----:B------:R-:W2:Y:S01]  /*1970*/  SHFL.BFLY PT, R17, R84, 0x10, 0x1f ;  /* 0x0e001f0054117f89 */ /* 0x000ea200000e0000 */
[----:B----4-:R-:W-:-:S03]  /*1980*/  FADD.FTZ R8, R5, R8 ;  /* 0x0000000805087221 */ /* 0x010fc60000010000 */
[----:B------:R-:W3:Y:S01]  /*1990*/  SHFL.BFLY PT, R14, R83, 0x10, 0x1f ;  /* 0x0e001f00530e7f89 */ /* 0x000ee200000e0000 */
[----:B-----5:R-:W-:-:S03]  /*19a0*/  FADD.FTZ R9, R6, R9 ;  /* 0x0000000906097221 */ /* 0x020fc60000010000 */
[----:B------:R-:W4:Y:S01]  /*19b0*/  SHFL.BFLY PT, R19, R82, 0x10, 0x1f ;  /* 0x0e001f0052137f89 */ /* 0x000f2200000e0000 */
[----:B------:R-:W-:-:S03]  /*19c0*/  FADD.FTZ R11, R4, R11 ;  /* 0x0000000b040b7221 */ /* 0x000fc60000010000 */
[----:B------:R-:W5:Y:S01]  /*19d0*/  SHFL.BFLY PT, R24, R81, 0x10, 0x1f ;  /* 0x0e001f0051187f89 */ /* 0x000f6200000e0000 */
[----:B------:R-:W-:-:S03]  /*19e0*/  FADD.FTZ R15, R88, R15 ;  /* 0x0000000f580f7221 */ /* 0x000fc60000010000 */
[----:B------:R-:W5:Y:S01]  /*19f0*/  SHFL.BFLY PT, R26, R89, 0x10, 0x1f ;  /* 0x0e001f00591a7f89 */ /* 0x000f6200000e0000 */
[----:B0-----:R-:W-:-:S03]  /*1a00*/  FADD.FTZ R87, R87, R10 ;  /* 0x0000000a57577221 */ /* 0x001fc60000010000 */
[----:B------:R-:W0:Y:S01]  /*1a10*/  SHFL.BFLY PT, R28, R91, 0x10, 0x1f ;  /* 0x0e001f005b1c7f89 */ /* 0x000e2200000e0000 */
[----:B-1----:R-:W-:-:S03]  /*1a20*/  FADD.FTZ R85, R85, R12 ;  /* 0x0000000c55557221 */ /* 0x002fc60000010000 */
[----:B------:R-:W1:Y:S01]  /*1a30*/  SHFL.BFLY PT, R21, R90, 0x10, 0x1f ;  /* 0x0e001f005a157f89 */ /* 0x000e6200000e0000 */
[----:B--2---:R-:W-:-:S03]  /*1a40*/  FADD.FTZ R17, R84, R17 ;  /* 0x0000001154117221 */ /* 0x004fc60000010000 */
[----:B------:R-:W2:Y:S01]  /*1a50*/  SHFL.BFLY PT, R0, R3, 0x8, 0x1f ;  /* 0x0d001f0003007f89 */ /* 0x000ea200000e0000 */
[----:B---3--:R-:W-:-:S03]  /*1a60*/  FADD.FTZ R83, R83, R14 ;  /* 0x0000000e53537221 */ /* 0x008fc60000010000 */
[----:B------:R-:W3:Y:S01]  /*1a70*/  SHFL.BFLY PT, R5, R2, 0x8, 0x1f ;  /* 0x0d001f0002057f89 */ /* 0x000ee200000e0000 */
[----:B----4-:R-:W-:Y:S01]  /*1a80*/  FADD.FTZ R19, R82, R19 ;  /* 0x0000001352137221 */ /* 0x010fe20000010000 */
[----:B-----5:R-:W-:Y:S02]  /*1a90*/  FADD.FTZ R24, R81, R24 ;  /* 0x0000001851187221 */ /* 0x020fe40000010000 */
[----:B------:R-:W4:Y:S01]  /*1aa0*/  SHFL.BFLY PT, R4, R9, 0x8, 0x1f ;  /* 0x0d001f0009047f89 */ /* 0x000f2200000e0000 */
        /* <DEDUP_REMOVED lines=9> */
[----:B------:R-:W3:Y:S04]  /*1b40*/  SHFL.BFLY PT, R14, R87, 0x8, 0x1f ;  /* 0x0d001f00570e7f89 */ /* 0x000ee800000e0000 */
[----:B------:R-:W3:Y:S01]  /*1b50*/  SHFL.BFLY PT, R16, R85, 0x8, 0x1f ;  /* 0x0d001f0055107f89 */ /* 0x000ee200000e0000 */
[----:B----4-:R-:W-:-:S03]  /*1b60*/  FADD.FTZ R4, R9, R4 ;  /* 0x0000000409047221 */ /* 0x010fc60000010000 */
[----:B------:R-:W4:Y:S01]  /*1b70*/  SHFL.BFLY PT, R18, R17, 0x8, 0x1f ;  /* 0x0d001f0011127f89 */ /* 0x000f2200000e0000 */
[----:B-----5:R-:W-:-:S03]  /*1b80*/  FADD.FTZ R8, R8, R7 ;  /* 0x0000000708087221 */ /* 0x020fc60000010000 */
        /* <DEDUP_REMOVED lines=9> */
[----:B------:R-:W-:-:S03]  /*1c20*/  FADD.FTZ R16, R85, R16 ;  /* 0x0000001055107221 */ /* 0x000fc60000010000 */
[----:B------:R-:W3:Y:S01]  /*1c30*/  SHFL.BFLY PT, R33, R90, 0x8, 0x1f ;  /* 0x0d001f005a217f89 */ /* 0x000ee200000e0000 */
[----:B----4-:R-:W-:-:S03]  /*1c40*/  FADD.FTZ R18, R17, R18 ;  /* 0x0000001211127221 */ /* 0x010fc60000010000 */
[----:B------:R-:W4:Y:S01]  /*1c50*/  SHFL.BFLY PT, R3, R0, 0x4, 0x1f ;  /* 0x0c801f0000037f89 */ /* 0x000f2200000e0000 */
[----:B-----5:R-:W-:-:S03]  /*1c60*/  FADD.FTZ R20, R83, R20 ;  /* 0x0000001453147221 */ /* 0x020fc60000010000 */
[----:B------:R-:W5:Y:S01]  /*1c70*/  SHFL.BFLY PT, R2, R5, 0x4, 0x1f ;  /* 0x0c801f0005027f89 */ /* 0x000f6200000e0000 */
[----:B0-----:R-:W-:Y:S01]  /*1c80*/  FADD.FTZ R22, R19, R22 ;  /* 0x0000001613167221 */ /* 0x001fe20000010000 */
[----:B-1----:R-:W-:Y:S02]  /*1c90*/  FADD.FTZ R24, R24, R23 ;  /* 0x0000001718187221 */ /* 0x002fe40000010000 */
[----:B------:R-:W0:Y:S01]  /*1ca0*/  SHFL.BFLY PT, R7, R4, 0x4, 0x1f ;  /* 0x0c801f0004077f89 */ /* 0x000e2200000e0000 */
[----:B--2---:R-:W-:-:S03]  /*1cb0*/  FADD.FTZ R26, R26, R25 ;  /* 0x000000191a1a7221 */ /* 0x004fc60000010000 */
[----:B------:R-:W1:Y:S01]  /*1cc0*/  SHFL.BFLY PT, R9, R8, 0x4, 0x1f ;  /* 0x0c801f0008097f89 */ /* 0x000e6200000e0000 */
[----:B---3--:R-:W-:-:S03]  /*1cd0*/  FADD.FTZ R31, R28, R31 ;  /* 0x0000001f1c1f7221 */ /* 0x008fc60000010000 */
[----:B------:R-:W2:Y:S01]  /*1ce0*/  SHFL.BFLY PT, R11, R6, 0x4, 0x1f ;  /* 0x0c801f00060b7f89 */ /* 0x000ea200000e0000 */
[----:B------:R-:W-:-:S03]  /*1cf0*/  FADD.FTZ R33, R90, R33 ;  /* 0x000000215a217221 */ /* 0x000fc60000010000 */
[----:B------:R-:W3:Y:S01]  /*1d00*/  SHFL.BFLY PT, R13, R10, 0x4, 0x1f ;  /* 0x0c801f000a0d7f89 */ /* 0x000ee200000e0000 */
[----:B----4-:R-:W-:-:S03]  /*1d10*/  FADD.FTZ R3, R0, R3 ;  /* 0x0000000300037221 */ /* 0x010fc60000010000 */
[----:B------:R-:W4:Y:S01]  /*1d20*/  SHFL.BFLY PT, R15, R12, 0x4, 0x1f ;  /* 0x0c801f000c0f7f89 */ /* 0x000f2200000e0000 */
[----:B-----5:R-:W-:-:S03]  /*1d30*/  FADD.FTZ R2, R5, R2 ;  /* 0x0000000205027221 */ /* 0x020fc60000010000 */
[----:B------:R-:W5:Y:S04]  /*1d40*/  SHFL.BFLY PT, R17, R14, 0x4, 0x1f ;  /* 0x0c801f000e117f89 */ /* 0x000f6800000e0000 */
        /* <DEDUP_REMOVED lines=9> */
[----:B----4-:R-:W-:-:S03]  /*1de0*/  FADD.FTZ R15, R12, R15 ;  /* 0x0000000f0c0f7221 */ /* 0x010fc60000010000 */
[----:B------:R-:W4:Y:S01]  /*1df0*/  SHFL.BFLY PT, R29, R26, 0x4, 0x1f ;  /* 0x0c801f001a1d7f89 */ /* 0x000f2200000e0000 */
[----:B-----5:R-:W-:-:S03]  /*1e00*/  FADD.FTZ R17, R14, R17 ;  /* 0x000000110e117221 */ /* 0x020fc60000010000 */
[----:B------:R-:W5:Y:S01]  /*1e10*/  SHFL.BFLY PT, R28, R31, 0x4, 0x1f ;  /* 0x0c801f001f1c7f89 */ /* 0x000f6200000e0000 */
[----:B------:R-:W-:-:S03]  /*1e20*/  FADD.FTZ R19, R16, R19 ;  /* 0x0000001310137221 */ /* 0x000fc60000010000 */
[----:B------:R-:W5:Y:S01]  /*1e30*/  SHFL.BFLY PT, R30, R33, 0x4, 0x1f ;  /* 0x0c801f00211e7f89 */ /* 0x000f6200000e0000 */
[----:B0-----:R-:W-:-:S03]  /*1e40*/  FADD.FTZ R21, R18, R21 ;  /* 0x0000001512157221 */ /* 0x001fc60000010000 */
[----:B------:R-:W0:Y:S01]  /*1e50*/  SHFL.BFLY PT, R0, R3, 0x2, 0x1f ;  /* 0x0c401f0003007f89 */ /* 0x000e2200000e0000 */
[----:B-1----:R-:W-:-:S03]  /*1e60*/  FADD.FTZ R23, R20, R23 ;  /* 0x0000001714177221 */ /* 0x002fc60000010000 */
[----:B------:R-:W1:Y:S01]  /*1e70*/  SHFL.BFLY PT, R5, R2, 0x2, 0x1f ;  /* 0x0c401f0002057f89 */ /* 0x000e6200000e0000 */
[----:B--2---:R-:W-:Y:S01]  /*1e80*/  FADD.FTZ R25, R22, R25 ;  /* 0x0000001916197221 */ /* 0x004fe20000010000 */
[----:B---3--:R-:W-:Y:S02]  /*1e90*/  FADD.FTZ R27, R24, R27 ;  /* 0x0000001b181b7221 */ /* 0x008fe40000010000 */
[----:B------:R-:W2:Y:S01]  /*1ea0*/  SHFL.BFLY PT, R4, R7, 0x2, 0x1f ;  /* 0x0c401f0007047f89 */ /* 0x000ea200000e0000 */
[----:B----4-:R-:W-:-:S03]  /*1eb0*/  FADD.FTZ R29, R26, R29 ;  /* 0x0000001d1a1d7221 */ /* 0x010fc60000010000 */
[----:B------:R-:W3:Y:S01]  /*1ec0*/  SHFL.BFLY PT, R6, R9, 0x2, 0x1f ;  /* 0x0c401f0009067f89 */ /* 0x000ee200000e0000 */
[----:B-----5:R-:W-:-:S03]  /*1ed0*/  FADD.FTZ R28, R31, R28 ;  /* 0x0000001c1f1c7221 */ /* 0x020fc60000010000 */
[----:B------:R-:W4:Y:S01]  /*1ee0*/  SHFL.BFLY PT, R8, R11, 0x2, 0x1f ;  /* 0x0c401f000b087f89 */ /* 0x000f2200000e0000 */
[----:B------:R-:W-:-:S03]  /*1ef0*/  FADD.FTZ R30, R33, R30 ;  /* 0x0000001e211e7221 */ /* 0x000fc60000010000 */
[----:B------:R-:W5:Y:S01]  /*1f00*/  SHFL.BFLY PT, R10, R13, 0x2, 0x1f ;  /* 0x0c401f000d0a7f89 */ /* 0x000f6200000e0000 */
[----:B0-----:R-:W-:-:S03]  /*1f10*/  FADD.FTZ R3, R3, R0 ;  /* 0x0000000003037221 */ /* 0x001fc60000010000 */
[----:B------:R-:W0:Y:S01]  /*1f20*/  SHFL.BFLY PT, R12, R15, 0x2, 0x1f ;  /* 0x0c401f000f0c7f89 */ /* 0x000e2200000e0000 */
[----:B------:R-:W-:Y:S01]  /*1f30*/  LOP3.LUT P0, R0, R86, 0x1f, RZ, 0xc0, !PT ;  /* 0x0000001f56007812 */ /* 0x000fe2000780c0ff */
[----:B-1----:R-:W-:Y:S02]  /*1f40*/  FADD.FTZ R5, R2, R5 ;  /* 0x0000000502057221 */ /* 0x002fe40000010000 */
[----:B------:R-:W1:Y:S01]  /*1f50*/  SHFL.BFLY PT, R14, R17, 0x2, 0x1f ;  /* 0x0c401f00110e7f89 */ /* 0x000e6200000e0000 */
[----:B------:R-:W-:Y:S02]  /*1f60*/  ISETP.NE.AND P1, PT, R0, RZ, PT ;  /* 0x000000ff0000720c */ /* 0x000fe40003f25270 */
[----:B------:R-:W-:Y:S01]  /*1f70*/  SHF.R.U32.HI R0, RZ, 0x3, R86 ;  /* 0x00000003ff007819 */ /* 0x000fe20000011656 */
[----:B------:R-:W1:Y:S01]  /*1f80*/  SHFL.BFLY PT, R16, R19, 0x2, 0x1f ;  /* 0x0c401f0013107f89 */ /* 0x000e6200000e0000 */
[----:B--2---:R-:W-:Y:S02]  /*1f90*/  FADD.FTZ R7, R7, R4 ;  /* 0x0000000407077221 */ /* 0x004fe40000010000 */
[----:B------:R-:W-:Y:S01]  /*1fa0*/  LOP3.LUT R0, R0, 0xc, RZ, 0xc0, !PT ;  /* 0x0000000c00007812 */ /* 0x000fe200078ec0ff */
[----:B------:R-:W2:Y:S01]  /*1fb0*/  SHFL.BFLY PT, R18, R21, 0x2, 0x1f ;  /* 0x0c401f0015127f89 */ /* 0x000ea200000e0000 */
[----:B---3--:R-:W-:-:S03]  /*1fc0*/  FADD.FTZ R9, R9, R6 ;  /* 0x0000000609097221 */ /* 0x008fc60000010000 */
        /* <DEDUP_REMOVED lines=9> */
[----:B------:R-:W-:-:S03]  /*2060*/  FADD.FTZ R19, R19, R16 ;  /* 0x0000001013137221 */ /* 0x000fc60000010000 */
[----:B------:R-:W1:Y:S01]  /*2070*/  SHFL.BFLY PT, R33, R30, 0x2, 0x1f ;  /* 0x0c401f001e217f89 */ /* 0x000e6200000e0000 */
[----:B--2---:R-:W-:-:S03]  /*2080*/  FADD.FTZ R21, R21, R18 ;  /* 0x0000001215157221 */ /* 0x004fc60000010000 */
[----:B------:R-:W2:Y:S01]  /*2090*/  SHFL.BFLY PT, R2, R3, 0x1, 0x1f ;  /* 0x0c201f0003027f89 */ /* 0x000ea200000e0000 */
[----:B---3--:R-:W-:Y:S01]  /*20a0*/  FADD.FTZ R23, R23, R20 ;  /* 0x0000001417177221 */ /* 0x008fe20000010000 */
[----:B----4-:R-:W-:Y:S02]  /*20b0*/  FADD.FTZ R25, R25, R22 ;  /* 0x0000001619197221 */ /* 0x010fe40000010000 */
[----:B------:R-:W3:Y:S01]  /*20c0*/  SHFL.BFLY PT, R4, R5, 0x1, 0x1f ;  /* 0x0c201f0005047f89 */ /* 0x000ee200000e0000 */
[----:B-----5:R-:W-:-:S03]  /*20d0*/  FADD.FTZ R27, R27, R24 ;  /* 0x000000181b1b7221 */ /* 0x020fc60000010000 */
[----:B------:R-:W4:Y:S01]  /*20e0*/  SHFL.BFLY PT, R6, R7, 0x1, 0x1f ;  /* 0x0c201f0007067f89 */ /* 0x000f2200000e0000 */
[----:B0-----:R-:W-:-:S03]  /*20f0*/  FADD.FTZ R29, R29, R26 ;  /* 0x0000001a1d1d7221 */ /* 0x001fc60000010000 */
[----:B------:R-:W0:Y:S01]  /*2100*/  SHFL.BFLY PT, R8, R9, 0x1, 0x1f ;  /* 0x0c201f0009087f89 */ /* 0x000e2200000e0000 */
[----:B-1----:R-:W-:-:S03]  /*2110*/  FADD.FTZ R31, R28, R31 ;  /* 0x0000001f1c1f7221 */ /* 0x002fc60000010000 */
[----:B------:R-:W1:Y:S01]  /*2120*/  SHFL.BFLY PT, R10, R11, 0x1, 0x1f ;  /* 0x0c201f000b0a7f89 */ /* 0x000e6200000e0000 */
[----:B------:R-:W-:-:S03]  /*2130*/  FADD.FTZ R33, R30, R33 ;  /* 0x000000211e217221 */ /* 0x000fc60000010000 */
[----:B------:R-:W5:Y:S01]  /*2140*/  SHFL.BFLY PT, R12, R13, 0x1, 0x1f ;  /* 0x0c201f000d0c7f89 */ /* 0x000f6200000e0000 */
[----:B--2---:R-:W-:-:S03]  /*2150*/  FADD.FTZ R3, R3, R2 ;  /* 0x0000000203037221 */ /* 0x004fc60000010000 */
[----:B------:R-:W2:Y:S04]  /*2160*/  SHFL.BFLY PT, R14, R15, 0x1, 0x1f ;  /* 0x0c201f000f0e7f89 */ /* 0x000ea800000e0000 */
[----:B------:R-:W2:Y:S01]  /*2170*/  SHFL.BFLY PT, R16, R17, 0x1, 0x1f ;  /* 0x0c201f0011107f89 */ /* 0x000ea200000e0000 */
[----:B---3--:R-:W-:-:S03]  /*2180*/  FADD.FTZ R5, R5, R4 ;  /* 0x0000000405057221 */ /* 0x008fc60000010000 */
[----:B------:R-:W3:Y:S01]  /*2190*/  SHFL.BFLY PT, R18, R19, 0x1, 0x1f ;  /* 0x0c201f0013127f89 */ /* 0x000ee200000e0000 */
[----:B----4-:R-:W-:-:S03]  /*21a0*/  FADD.FTZ R7, R7, R6 ;  /* 0x0000000607077221 */ /* 0x010fc60000010000 */
[----:B------:R-:W4:Y:S01]  /*21b0*/  SHFL.BFLY PT, R20, R21, 0x1, 0x1f ;  /* 0x0c201f0015147f89 */ /* 0x000f2200000e0000 */
[----:B0-----:R-:W-:-:S03]  /*21c0*/  FADD.FTZ R9, R9, R8 ;  /* 0x0000000809097221 */ /* 0x001fc60000010000 */
[----:B------:R-:W0:Y:S01]  /*21d0*/  SHFL.BFLY PT, R22, R23, 0x1, 0x1f ;  /* 0x0c201f0017167f89 */ /* 0x000e2200000e0000 */
[----:B-1----:R-:W-:-:S03]  /*21e0*/  FADD.FTZ R11, R11, R10 ;  /* 0x0000000a0b0b7221 */ /* 0x002fc60000010000 */
[----:B------:R-:W1:Y:S01]  /*21f0*/  SHFL.BFLY PT, R24, R25, 0x1, 0x1f ;  /* 0x0c201f0019187f89 */ /* 0x000e6200000e0000 */
[----:B-----5:R-:W-:-:S03]  /*2200*/  FADD.FTZ R13, R13, R12 ;  /* 0x0000000c0d0d7221 */ /* 0x020fc60000010000 */
[----:B------:R-:W5:Y:S01]  /*2210*/  SHFL.BFLY PT, R26, R27, 0x1, 0x1f ;  /* 0x0c201f001b1a7f89 */ /* 0x000f6200000e0000 */
[----:B--2---:R-:W-:-:S03]  /*2220*/  FADD.FTZ R15, R15, R14 ;  /* 0x0000000e0f0f7221 */ /* 0x004fc60000010000 */
[----:B------:R-:W2:Y:S01]  /*2230*/  SHFL.BFLY PT, R28, R29, 0x1, 0x1f ;  /* 0x0c201f001d1c7f89 */ /* 0x000ea200000e0000 */
[----:B------:R-:W-:-:S03]  /*2240*/  FADD.FTZ R17, R17, R16 ;  /* 0x0000001011117221 */ /* 0x000fc60000010000 */
[----:B------:R-:W2:Y:S01]  /*2250*/  SHFL.BFLY PT, R30, R31, 0x1, 0x1f ;  /* 0x0c201f001f1e7f89 */ /* 0x000ea200000e0000 */
[----:B---3--:R-:W-:-:S03]  /*2260*/  FADD.FTZ R19, R19, R18 ;  /* 0x0000001213137221 */ /* 0x008fc60000010000 */
[----:B------:R-:W3:Y:S01]  /*2270*/  SHFL.BFLY PT, R32, R33, 0x1, 0x1f ;  /* 0x0c201f0021207f89 */ /* 0x000ee200000e0000 */
[----:B----4-:R-:W-:-:S03]  /*2280*/  FADD.FTZ R21, R21, R20 ;  /* 0x0000001415157221 */ /* 0x010fc60000010000 */
[----:B------:R4:W-:Y:S01]  /*2290*/  @!P0 STS [R0+UR4], R3 ;  /* 0x0000000300008988 */ /* 0x0009e20008000804 */
[----:B------:R-:W-:Y:S01]  /*22a0*/  ISETP.NE.AND P0, PT, R86, RZ, PT ;  /* 0x000000ff5600720c */ /* 0x000fe20003f05270 */
[----:B0-----:R-:W-:Y:S01]  /*22b0*/  FADD.FTZ R23, R23, R22 ;  /* 0x0000001617177221 */ /* 0x001fe20000010000 */
[----:B-1----:R-:W-:Y:S01]  /*22c0*/  FADD.FTZ R25, R25, R24 ;  /* 0x0000001819197221 */ /* 0x002fe20000010000 */
[----:B------:R4:W-:Y:S01]  /*22d0*/  @!P1 STS [R0+UR4+0x10], R5 ;  /* 0x0000100500009988 */ /* 0x0009e20008000804 */
[----:B-----5:R-:W-:-:S03]  /*22e0*/  FADD.FTZ R27, R27, R26 ;  /* 0x0000001a1b1b7221 */ /* 0x020fc60000010000 */
[----:B------:R4:W-:Y:S01]  /*22f0*/  @!P1 STS [R0+UR4+0x20], R7 ;  /* 0x0000200700009988 */ /* 0x0009e20008000804 */
[----:B--2---:R-:W-:-:S03]  /*2300*/  FADD.FTZ R29, R29, R28 ;  /* 0x0000001c1d1d7221 */ /* 0x004fc60000010000 */
[----:B------:R4:W-:Y:S01]  /*2310*/  @!P1 STS [R0+UR4+0x30], R9 ;  /* 0x0000300900009988 */ /* 0x0009e20008000804 */
[----:B------:R-:W-:-:S03]  /*2320*/  FADD.FTZ R31, R31, R30 ;  /* 0x0000001e1f1f7221 */ /* 0x000fc60000010000 */
[----:B------:R4:W-:Y:S01]  /*2330*/  @!P1 STS [R0+UR4+0x40], R11 ;  /* 0x0000400b00009988 */ /* 0x0009e20008000804 */
[----:B---3--:R-:W-:-:S03]  /*2340*/  FADD.FTZ R33, R33, R32 ;  /* 0x0000002021217221 */ /* 0x008fc60000010000 */
[----:B------:R4:W-:Y:S04]  /*2350*/  @!P1 STS [R0+UR4+0x50], R13 ;  /* 0x0000500d00009988 */ /* 0x0009e80008000804 */
        /* <DEDUP_REMOVED lines=9> */
[----:B------:R4:W-:Y:S01]  /*23f0*/  @!P1 STS [R0+UR4+0xf0], R33 ;  /* 0x0000f02100009988 */ /* 0x0009e20008000804 */
[----:B------:R-:W-:Y:S06]  /*2400*/  BAR.SYNC.DEFER_BLOCKING 0x0 ;  /* 0x0000000000007b1d */ /* 0x000fec0000010000 */
[----:B------:R-:W-:Y:S05]  /*2410*/  @P0 BRA `(.L_x_2) ;  /* 0x0000000400dc0947 */ /* 0x000fea0003800000 */
[----:B----4-:R-:W0:Y:S01]  /*2420*/  LDS.128 R8, [UR4+0x10] ;  /* 0x00001004ff087984 */ /* 0x010e220008000c00 */
[----:B------:R-:W1:Y:S03]  /*2430*/  LDC.64 R2, c[0x0][0x380] ;  /* 0x0000e000ff027b82 */ /* 0x000e660000000a00 */
[----:B------:R-:W2:Y:S04]  /*2440*/  LDS.128 R32, [UR4+0x20] ;  /* 0x00002004ff207984 */ /* 0x000ea80008000c00 */
[----:B------:R-:W3:Y:S04]  /*2450*/  LDS.128 R20, [UR4+0x30] ;  /* 0x00003004ff147984 */ /* 0x000ee80008000c00 */
[----:B------:R-:W4:Y:S04]  /*2460*/  LDS.128 R12, [UR4+0x40] ;  /* 0x00004004ff0c7984 */ /* 0x000f280008000c00 */
[----:B------:R-:W5:Y:S04]  /*2470*/  LDS.128 R16, [UR4+0x50] ;  /* 0x00005004ff107984 */ /* 0x000f680008000c00 */
[----:B------:R-:W5:Y:S04]  /*2480*/  LDS.128 R4, [UR4+0x60] ;  /* 0x00006004ff047984 */ /* 0x000f680008000c00 */
[----:B------:R-:W5:Y:S01]  /*2490*/  LDS.128 R24, [UR4+0x80] ;  /* 0x00008004ff187984 */ /* 0x000f620008000c00 */
[----:B-1----:R-:W-:-:S03]  /*24a0*/  IMAD.WIDE.U32 R80, R80, 0x2, R2 ;  /* 0x0000000250507825 */ /* 0x002fc600078e0002 */
[----:B------:R-:W1:Y:S04]  /*24b0*/  LDS.128 R28, [UR4+0x90] ;  /* 0x00009004ff1c7984 */ /* 0x000e680008000c00 */
[----:B------:R-:W1:Y:S01]  /*24c0*/  LDS.128 R36, [UR4+0xa0] ;  /* 0x0000a004ff247984 */ /* 0x000e620008000c00 */
[----:B0-----:R-:W-:-:S04]  /*24d0*/  FADD.FTZ R8, RZ, R8 ;  /* 0x00000008ff087221 */ /* 0x001fc80000010000 */
[----:B------:R-:W-:Y:S01]  /*24e0*/  FADD.FTZ R9, R8, R9 ;  /* 0x0000000908097221 */ /* 0x000fe20000010000 */
[----:B--2---:R-:W-:-:S03]  /*24f0*/  FADD.FTZ R32, RZ, R32 ;  /* 0x00000020ff207221 */ /* 0x004fc60000010000 */
[----:B------:R-:W-:Y:S01]  /*2500*/  FADD.FTZ R10, R9, R10 ;  /* 0x0000000a090a7221 */ /* 0x000fe20000010000 */
[----:B------:R-:W-:Y:S01]  /*2510*/  FADD.FTZ R33, R32, R33 ;  /* 0x0000002120217221 */ /* 0x000fe20000010000 */
[----:B---3--:R-:W-:Y:S02]  /*2520*/  FADD.FTZ R20, RZ, R20 ;  /* 0x00000014ff147221 */ /* 0x008fe40000010000 */
[----:B------:R-:W-:Y:S01]  /*2530*/  FADD.FTZ R0, R10, R11 ;  /* 0x0000000b0a007221 */ /* 0x000fe20000010000 */
[----:B----4-:R-:W-:Y:S01]  /*2540*/  FADD.FTZ R12, RZ, R12 ;  /* 0x0000000cff0c7221 */ /* 0x010fe20000010000 */
[----:B------:R-:W-:Y:S01]  /*2550*/  FADD.FTZ R34, R33, R34 ;  /* 0x0000002221227221 */ /* 0x000fe20000010000 */
[----:B------:R-:W-:Y:S01]  /*2560*/  FADD.FTZ R21, R20, R21 ;  /* 0x0000001514157221 */ /* 0x000fe20000010000 */
[----:B-----5:R-:W-:Y:S01]  /*2570*/  FADD.FTZ R16, RZ, R16 ;  /* 0x00000010ff107221 */ /* 0x020fe20000010000 */
[----:B------:R-:W-:Y:S01]  /*2580*/  F2FP.BF16.F32.PACK_AB R0, RZ, R0 ;  /* 0x00000000ff00723e */ /* 0x000fe200000010ff */
[----:B------:R-:W-:Y:S01]  /*2590*/  FADD.FTZ R13, R12, R13 ;  /* 0x0000000d0c0d7221 */ /* 0x000fe20000010000 */
[----:B------:R-:W-:Y:S01]  /*25a0*/  FADD.FTZ R22, R21, R22 ;  /* 0x0000001615167221 */ /* 0x000fe20000010000 */
[----:B------:R-:W-:Y:S01]  /*25b0*/  FADD.FTZ R17, R16, R17 ;  /* 0x0000001110117221 */ /* 0x000fe20000010000 */
[----:B------:R-:W-:Y:S01]  /*25c0*/  FADD.FTZ R4, RZ, R4 ;  /* 0x00000004ff047221 */ /* 0x000fe20000010000 */
[----:B------:R-:W-:Y:S01]  /*25d0*/  PRMT R40, R0, 0x7610, R40 ;  /* 0x0000761000287816 */ /* 0x000fe20000000028 */
[----:B------:R-:W-:Y:S01]  /*25e0*/  FADD.FTZ R0, R34, R35 ;  /* 0x0000002322007221 */ /* 0x000fe20000010000 */
[----:B------:R-:W-:Y:S01]  /*25f0*/  FADD.FTZ R14, R13, R14 ;  /* 0x0000000e0d0e7221 */ /* 0x000fe20000010000 */
[----:B------:R-:W-:Y:S01]  /*2600*/  FADD.FTZ R18, R17, R18 ;  /* 0x0000001211127221 */ /* 0x000fe20000010000 */
[----:B------:R-:W-:Y:S01]  /*2610*/  FADD.FTZ R5, R4, R5 ;  /* 0x0000000504057221 */ /* 0x000fe20000010000 */
[----:B------:R-:W-:Y:S01]  /*2620*/  FADD.FTZ R22, R22, R23 ;  /* 0x0000001716167221 */ /* 0x000fe20000010000 */
[----:B------:R-:W-:Y:S01]  /*2630*/  F2FP.BF16.F32.PACK_AB R0, RZ, R0 ;  /* 0x00000000ff00723e */ /* 0x000fe200000010ff */
[----:B------:R-:W-:Y:S01]  /*2640*/  FADD.FTZ R14, R14, R15 ;  /* 0x0000000f0e0e7221 */ /* 0x000fe20000010000 */
[----:B------:R-:W-:Y:S01]  /*2650*/  FADD.FTZ R18, R18, R19 ;  /* 0x0000001312127221 */ /* 0x000fe20000010000 */
[----:B------:R-:W-:Y:S01]  /*2660*/  FADD.FTZ R6, R5, R6 ;  /* 0x0000000605067221 */ /* 0x000fe20000010000 */
[----:B------:R0:W-:Y:S01]  /*2670*/  STG.E.U16 desc[UR6][R80.64+0x300], R40 ;  /* 0x0003002850007986 */ /* 0x0001e2000c101506 */
[----:B------:R-:W-:Y:S01]  /*2680*/  F2FP.BF16.F32.PACK_AB R22, RZ, R22 ;  /* 0x00000016ff16723e */ /* 0x000fe200000010ff */
[----:B------:R-:W-:Y:S01]  /*2690*/  FADD.FTZ R24, RZ, R24 ;  /* 0x00000018ff187221 */ /* 0x000fe20000010000 */
[----:B------:R-:W-:Y:S01]  /*26a0*/  F2FP.BF16.F32.PACK_AB R18, RZ, R18 ;  /* 0x00000012ff12723e */ /* 0x000fe200000010ff */
[----:B------:R-:W-:Y:S01]  /*26b0*/  FADD.FTZ R6, R6, R7 ;  /* 0x0000000706067221 */ /* 0x000fe20000010000 */
[----:B------:R-:W-:Y:S01]  /*26c0*/  PRMT R2, R22, 0x7610, R2 ;  /* 0x0000761016027816 */ /* 0x000fe20000000002 */
[----:B------:R-:W2:Y:S01]  /*26d0*/  LDS.128 R8, [UR4+0x70] ;  /* 0x00007004ff087984 */ /* 0x000ea20008000c00 */
[----:B------:R-:W-:Y:S01]  /*26e0*/  PRMT R44, R18, 0x7610, R44 ;  /* 0x00007610122c7816 */ /* 0x000fe2000000002c */
[----:B-1----:R-:W-:Y:S01]  /*26f0*/  FADD.FTZ R28, RZ, R28 ;  /* 0x0000001cff1c7221 */ /* 0x002fe20000010000 */
[----:B------:R-:W-:Y:S01]  /*2700*/  FADD.FTZ R36, RZ, R36 ;  /* 0x00000024ff247221 */ /* 0x000fe20000010000 */
[----:B------:R-:W1:Y:S01]  /*2710*/  LDS.128 R32, [UR4+0xb0] ;  /* 0x0000b004ff207984 */ /* 0x000e620008000c00 */
[----:B------:R-:W-:Y:S01]  /*2720*/  FADD.FTZ R25, R24, R25 ;  /* 0x0000001918197221 */ /* 0x000fe20000010000 */
[----:B0-----:R-:W-:Y:S01]  /*2730*/  PRMT R40, R0, 0x7610, R40 ;  /* 0x0000761000287816 */ /* 0x001fe20000000028 */
[----:B------:R-:W-:Y:S01]  /*2740*/  FADD.FTZ R29, R28, R29 ;  /* 0x0000001d1c1d7221 */ /* 0x000fe20000010000 */
[----:B------:R-:W-:Y:S01]  /*2750*/  F2FP.BF16.F32.PACK_AB R0, RZ, R14 ;  /* 0x0000000eff00723e */ /* 0x000fe200000010ff */
[----:B------:R-:W0:Y:S01]  /*2760*/  LDS.128 R20, [UR4+0xe0] ;  /* 0x0000e004ff147984 */ /* 0x000e220008000c00 */
[----:B------:R-:W-:Y:S01]  /*2770*/  FADD.FTZ R37, R36, R37 ;  /* 0x0000002524257221 */ /* 0x000fe20000010000 */
[----:B------:R-:W-:Y:S01]  /*2780*/  FADD.FTZ R26, R25, R26 ;  /* 0x0000001a191a7221 */ /* 0x000fe20000010000 */
[----:B------:R-:W-:Y:S01]  /*2790*/  PRMT R3, R0, 0x7610, R3 ;  /* 0x0000761000037816 */ /* 0x000fe20000000003 */
[----:B------:R-:W-:Y:S01]  /*27a0*/  STG.E.U16 desc[UR6][R80.64+0x600], R40 ;  /* 0x0006002850007986 */ /* 0x000fe2000c101506 */
[----:B------:R-:W-:Y:S01]  /*27b0*/  F2FP.BF16.F32.PACK_AB R0, RZ, R6 ;  /* 0x00000006ff00723e */ /* 0x000fe200000010ff */
[----:B------:R-:W-:Y:S01]  /*27c0*/  FADD.FTZ R30, R29, R30 ;  /* 0x0000001e1d1e7221 */ /* 0x000fe20000010000 */
[----:B------:R-:W-:Y:S01]  /*27d0*/  FADD.FTZ R38, R37, R38 ;  /* 0x0000002625267221 */ /* 0x000fe20000010000 */
[----:B------:R-:W3:Y:S01]  /*27e0*/  LDS.128 R12, [UR4+0xc0] ;  /* 0x0000c004ff0c7984 */ /* 0x000ee20008000c00 */
[----:B------:R-:W-:Y:S01]  /*27f0*/  FADD.FTZ R26, R26, R27 ;  /* 0x0000001b1a1a7221 */ /* 0x000fe20000010000 */
[----:B------:R-:W-:Y:S01]  /*2800*/  FADD.FTZ R30, R30, R31 ;  /* 0x0000001f1e1e7221 */ /* 0x000fe20000010000 */
[----:B------:R-:W-:Y:S01]  /*2810*/  FADD.FTZ R38, R38, R39 ;  /* 0x0000002726267221 */ /* 0x000fe20000010000 */
[----:B------:R-:W4:Y:S02]  /*2820*/  LDS.128 R4, [UR4+0xd0] ;  /* 0x0000d004ff047984 */ /* 0x000f240008000c00 */
[----:B------:R-:W-:-:S02]  /*2830*/  F2FP.BF16.F32.PACK_AB R26, RZ, R26 ;  /* 0x0000001aff1a723e */ /* 0x000fc400000010ff */
[----:B------:R-:W5:Y:S01]  /*2840*/  LDS.128 R40, [UR4] ;  /* 0x00000004ff287984 */ /* 0x000f620008000c00 */
[----:B------:R-:W-:Y:S02]  /*2850*/  F2FP.BF16.F32.PACK_AB R30, RZ, R30 ;  /* 0x0000001eff1e723e */ /* 0x000fe400000010ff */
[----:B------:R-:W-:Y:S01]  /*2860*/  F2FP.BF16.F32.PACK_AB R38, RZ, R38 ;  /* 0x00000026ff26723e */ /* 0x000fe200000010ff */
[----:B------:R-:W5:Y:S04]  /*2870*/  LDS.128 R16, [UR4+0xf0] ;  /* 0x0000f004ff107984 */ /* 0x000f680008000c00 */
[----:B------:R0:W-:Y:S04]  /*2880*/  STG.E.U16 desc[UR6][R80.64+0x900], R2 ;  /* 0x0009000250007986 */ /* 0x0001e8000c101506 */
[----:B------:R0:W-:Y:S01]  /*2890*/  STG.E.U16 desc[UR6][R80.64+0xc00], R3 ;  /* 0x000c000350007986 */ /* 0x0001e2000c101506 */
[----:B--2---:R-:W-:-:S03]  /*28a0*/  FADD.FTZ R8, RZ, R8 ;  /* 0x00000008ff087221 */ /* 0x004fc60000010000 */
[----:B------:R2:W-:Y:S01]  /*28b0*/  STG.E.U16 desc[UR6][R80.64+0xf00], R44 ;  /* 0x000f002c50007986 */ /* 0x0005e2000c101506 */
[----:B-1----:R-:W-:Y:S01]  /*28c0*/  FADD.FTZ R32, RZ, R32 ;  /* 0x00000020ff207221 */ /* 0x002fe20000010000 */
[----:B------:R-:W-:Y:S02]  /*28d0*/  FADD.FTZ R9, R8, R9 ;  /* 0x0000000908097221 */ /* 0x000fe40000010000 */
[----:B------:R2:W-:Y:S01]  /*28e0*/  STG.E.U16 desc[UR6][R80.64+0x1200], R0 ;  /* 0x0012000050007986 */ /* 0x0005e2000c101506 */
[----:B------:R-:W-:Y:S01]  /*28f0*/  FADD.FTZ R33, R32, R33 ;  /* 0x0000002120217221 */ /* 0x000fe20000010000 */
[----:B0-----:R-:W-:Y:S01]  /*2900*/  FADD.FTZ R20, RZ, R20 ;  /* 0x00000014ff147221 */ /* 0x001fe20000010000 */
[----:B------:R-:W-:Y:S01]  /*2910*/  FADD.FTZ R10, R9, R10 ;  /* 0x0000000a090a7221 */ /* 0x000fe20000010000 */
[----:B------:R2:W-:Y:S01]  /*2920*/  STG.E.U16 desc[UR6][R80.64+0x1800], R26 ;  /* 0x0018001a50007986 */ /* 0x0005e2000c101506 */
[----:B------:R-:W-:Y:S01]  /*2930*/  FADD.FTZ R34, R33, R34 ;  /* 0x0000002221227221 */ /* 0x000fe20000010000 */
[----:B------:R-:W-:Y:S01]  /*2940*/  FADD.FTZ R21, R20, R21 ;  /* 0x0000001514157221 */ /* 0x000fe20000010000 */
[----:B------:R-:W-:Y:S01]  /*2950*/  FADD.FTZ R10, R10, R11 ;  /* 0x0000000b0a0a7221 */ /* 0x000fe20000010000 */
[----:B------:R2:W-:Y:S01]  /*2960*/  STG.E.U16 desc[UR6][R80.64+0x1b00], R30 ;  /* 0x001b001e50007986 */ /* 0x0005e2000c101506 */
[----:B------:R-:W-:Y:S01]  /*2970*/  FADD.FTZ R34, R34, R35 ;  /* 0x0000002322227221 */ /* 0x000fe20000010000 */
[----:B---3--:R-:W-:Y:S01]  /*2980*/  FADD.FTZ R12, RZ, R12 ;  /* 0x0000000cff0c7221 */ /* 0x008fe20000010000 */
[----:B------:R-:W-:Y:S01]  /*2990*/  FADD.FTZ R22, R21, R22 ;  /* 0x0000001615167221 */ /* 0x000fe20000010000 */
[----:B------:R-:W-:Y:S01]  /*29a0*/  F2FP.BF16.F32.PACK_AB R10, RZ, R10 ;  /* 0x0000000aff0a723e */ /* 0x000fe200000010ff */
[----:B------:R2:W-:Y:S01]  /*29b0*/  STG.E.U16 desc[UR6][R80.64+0x1e00], R38 ;  /* 0x001e002650007986 */ /* 0x0005e2000c101506 */
[----:B----4-:R-:W-:Y:S01]  /*29c0*/  FADD.FTZ R4, RZ, R4 ;  /* 0x00000004ff047221 */ /* 0x010fe20000010000 */
[----:B------:R-:W-:Y:S01]  /*29d0*/  FADD.FTZ R13, R12, R13 ;  /* 0x0000000d0c0d7221 */ /* 0x000fe20000010000 */
[----:B------:R-:W-:Y:S01]  /*29e0*/  FADD.FTZ R22, R22, R23 ;  /* 0x0000001716167221 */ /* 0x000fe20000010000 */
[----:B------:R-:W-:Y:S01]  /*29f0*/  F2FP.BF16.F32.PACK_AB R34, RZ, R34 ;  /* 0x00000022ff22723e */ /* 0x000fe200000010ff */
[----:B-----5:R-:W-:Y:S01]  /*2a00*/  FADD.FTZ R40, RZ, R40 ;  /* 0x00000028ff287221 */ /* 0x020fe20000010000 */
[----:B------:R-:W-:Y:S01]  /*2a10*/  FADD.FTZ R5, R4, R5 ;  /* 0x0000000504057221 */ /* 0x000fe20000010000 */
[----:B------:R-:W-:Y:S01]  /*2a20*/  FADD.FTZ R14, R13, R14 ;  /* 0x0000000e0d0e7221 */ /* 0x000fe20000010000 */
[----:B------:R-:W-:Y:S01]  /*2a30*/  F2FP.BF16.F32.PACK_AB R22, RZ, R22 ;  /* 0x00000016ff16723e */ /* 0x000fe200000010ff */
[----:B------:R-:W-:Y:S01]  /*2a40*/  FADD.FTZ R16, RZ, R16 ;  /* 0x00000010ff107221 */ /* 0x000fe20000010000 */
[----:B------:R-:W-:Y:S01]  /*2a50*/  FADD.FTZ R41, R40, R41 ;  /* 0x0000002928297221 */ /* 0x000fe20000010000 */
[----:B------:R-:W-:Y:S01]  /*2a60*/  FADD.FTZ R6, R5, R6 ;  /* 0x0000000605067221 */ /* 0x000fe20000010000 */
[----:B------:R-:W-:Y:S01]  /*2a70*/  FADD.FTZ R14, R14, R15 ;  /* 0x0000000f0e0e7221 */ /* 0x000fe20000010000 */
[----:B------:R-:W-:Y:S01]  /*2a80*/  FADD.FTZ R17, R16, R17 ;  /* 0x0000001110117221 */ /* 0x000fe20000010000 */
[----:B------:R-:W-:Y:S01]  /*2a90*/  FADD.FTZ R42, R41, R42 ;  /* 0x0000002a292a7221 */ /* 0x000fe20000010000 */
[----:B------:R-:W-:Y:S01]  /*2aa0*/  FADD.FTZ R6, R6, R7 ;  /* 0x0000000706067221 */ /* 0x000fe20000010000 */
[----:B------:R2:W-:Y:S01]  /*2ab0*/  STG.E.U16 desc[UR6][R80.64+0x1500], R10 ;  /* 0x0015000a50007986 */ /* 0x0005e2000c101506 */
[----:B------:R-:W-:Y:S01]  /*2ac0*/  FADD.FTZ R18, R17, R18 ;  /* 0x0000001211127221 */ /* 0x000fe20000010000 */
[----:B------:R-:W-:Y:S01]  /*2ad0*/  FADD.FTZ R42, R42, R43 ;  /* 0x0000002b2a2a7221 */ /* 0x000fe20000010000 */
[----:B------:R-:W-:Y:S01]  /*2ae0*/  F2FP.BF16.F32.PACK_AB R14, RZ, R14 ;  /* 0x0000000eff0e723e */ /* 0x000fe200000010ff */
[----:B------:R2:W-:Y:S01]  /*2af0*/  STG.E.U16 desc[UR6][R80.64+0x2100], R34 ;  /* 0x0021002250007986 */ /* 0x0005e2000c101506 */
[----:B------:R-:W-:Y:S01]  /*2b00*/  FADD.FTZ R18, R18, R19 ;  /* 0x0000001312127221 */ /* 0x000fe20000010000 */
[----:B------:R-:W-:-:S02]  /*2b10*/  F2FP.BF16.F32.PACK_AB R6, RZ, R6 ;  /* 0x00000006ff06723e */ /* 0x000fc400000010ff */
[----:B------:R-:W-:Y:S01]  /*2b20*/  F2FP.BF16.F32.PACK_AB R42, RZ, R42 ;  /* 0x0000002aff2a723e */ /* 0x000fe200000010ff */
[----:B------:R2:W-:Y:S01]  /*2b30*/  STG.E.U16 desc[UR6][R80.64+0x2400], R14 ;  /* 0x0024000e50007986 */ /* 0x0005e2000c101506 */
[----:B------:R-:W-:-:S03]  /*2b40*/  F2FP.BF16.F32.PACK_AB R18, RZ, R18 ;  /* 0x00000012ff12723e */ /* 0x000fc600000010ff */
[----:B------:R2:W-:Y:S04]  /*2b50*/  STG.E.U16 desc[UR6][R80.64+0x2700], R6 ;  /* 0x0027000650007986 */ /* 0x0005e8000c101506 */
[----:B------:R2:W-:Y:S04]  /*2b60*/  STG.E.U16 desc[UR6][R80.64+0x2a00], R22 ;  /* 0x002a001650007986 */ /* 0x0005e8000c101506 */
[----:B------:R2:W-:Y:S04]  /*2b70*/  STG.E.U16 desc[UR6][R80.64], R42 ;  /* 0x0000002a50007986 */ /* 0x0005e8000c101506 */
[----:B------:R2:W-:Y:S02]  /*2b80*/  STG.E.U16 desc[UR6][R80.64+0x2d00], R18 ;  /* 0x002d001250007986 */ /* 0x0005e4000c101506 */
.L_x_2:
[----:B------:R-:W-:Y:S05]  /*2b90*/  BSYNC.RECONVERGENT B0 ;  /* 0x0000000000007941 */ /* 0x000fea0003800200 */
.L_x_1:
[----:B------:R-:W-:Y:S01]  /*2ba0*/  PREEXIT ;  /* 0x000000000000782d */ /* 0x000fe20000000000 */
[----:B------:R-:W-:Y:S05]  /*2bb0*/  EXIT ;  /* 0x000000000000794d */ /* 0x000fea0003800000 */
.L_x_3:
[----:B------:R-:W-:-:S00]  /*2bc0*/  BRA `(.L_x_3) ;  /* 0xfffffffc00fc7947 */ /* 0x000fc0000383ffff */
[----:B------:R-:W-:-:S00]  /*2bd0*/  NOP ;  /* 0x0000000000007918 */ /* 0x000fc00000000000 */
        /* <DEDUP_REMOVED lines=10> */
.L_x_112:


//--------------------- .text._Z30router_gemm_kernel_bf16_outputI13__nv_bfloat16Li128ELi8ELi15ELi384ELi7168EEvPS0_PKT_S4_ --------------------------
	.section	.text._Z30router_gemm_kernel_bf16_outputI13__nv_bfloat16Li128ELi8ELi15ELi384ELi7168EEvPS0_PKT_S4_,"ax",@progbits
	.align	128
        .global         _Z30router_gemm_kernel_bf16_outputI13__nv_bfloat16Li128ELi8ELi15ELi384ELi7168EEvPS0_PKT_S4_
        .type           _Z30router_gemm_kernel_bf16_outputI13__nv_bfloat16Li128ELi8ELi15ELi384ELi7168EEvPS0_PKT_S4_,@function
        .size           _Z30router_gemm_kernel_bf16_outputI13__nv_bfloat16Li128ELi8ELi15ELi384ELi7168EEvPS0_PKT_S4_,(.L_x_113 - _Z30router_gemm_kernel_bf16_outputI13__nv_bfloat16Li128ELi8ELi15ELi384ELi7168EEvPS0_PKT_S4_)
        .other          _Z30router_gemm_kernel_bf16_outputI13__nv_bfloat16Li128ELi8ELi15ELi384ELi7168EEvPS0_PKT_S4_,@"STO_CUDA_ENTRY STV_DEFAULT"
_Z30router_gemm_kernel_bf16_outputI13__nv_bfloat16Li128ELi8ELi15ELi384ELi7168EEvPS0_PKT_S4_:
.text._Z30router_gemm_kernel_bf16_outputI13__nv_bfloat16Li128ELi8ELi15ELi384ELi7168EEvPS0_PKT_S4_:
[----:B------:R-:W0:Y:S01]  /*0000*/  LDC R1, c[0x0][0x37c] ;  /* 0x0000df00ff017b82 */ /* 0x000e220000000800 */
[----:B------:R-:W1:Y:S07]  /*0010*/  S2R R86, SR_TID.X ;  /* 0x0000000000567919 */ /* 0x000e6e0000002100 */
[----:B------:R-:W2:Y:S01]  /*0020*/  LDC.64 R2, c[0x0][0x388] ;  /* 0x0000e200ff027b82 */ /* 0x000ea20000000a00 */
[----:B0-----:R-:W-:Y:S01]  /*0030*/  IADD3 R1, PT, PT, R1, -0x20, RZ ;  /* 0xffffffe001017810 */ /* 0x001fe20007ffe0ff */
[----:B------:R-:W-:Y:S01]  /*0040*/  HFMA2 R77, -RZ, RZ, 0, 0 ;  /* 0x00000000ff4d7431 */ /* 0x000fe200000001ff */
[----:B------:R-:W0:Y:S01]  /*0050*/  S2R R76, SR_CTAID.X ;  /* 0x00000000004c7919 */ /* 0x000e220000002500 */
[----:B------:R-:W-:-:S02]  /*0060*/  CS2R R72, SRZ ;  /* 0x0000000000487805 */ /* 0x000fc4000001ff00 */
[----:B------:R-:W-:Y:S02]  /*0070*/  MOV R0, R1 ;  /* 0x0000000100007202 */ /* 0x000fe40000000f00 */
[----:B------:R-:W-:Y:S02]  /*0080*/  CS2R R6, SRZ ;  /* 0x0000000000067805 */ /* 0x000fe4000001ff00 */
[----:B------:R-:W-:Y:S02]  /*0090*/  CS2R R84, SRZ ;  /* 0x0000000000547805 */ /* 0x000fe4000001ff00 */
[----:B------:R-:W-:Y:S02]  /*00a0*/  CS2R R82, SRZ ;  /* 0x0000000000527805 */ /* 0x000fe4000001ff00 */
[----:B------:R-:W-:Y:S02]  /*00b0*/  CS2R R78, SRZ ;  /* 0x00000000004e7805 */ /* 0x000fe4000001ff00 */
        /* <DEDUP_REMOVED lines=15> */
[----:B-1----:R-:W-:Y:S01]  /*01b0*/  CS2R R4, SRZ ;  /* 0x0000000000047805 */ /* 0x002fe2000001ff00 */
[----:B--234-:R-:W-:-:S06]  /*01c0*/  ACQBULK ;  /* 0x000000000000782e */ /* 0x01cfcc0000000000 */
.L_x_4:
[----:B------:R-:W2:Y:S01]  /*01d0*/  LDL R75, [R0] ;  /* 0x00000000004b7983 */ /* 0x000ea20000100800 */
[----:B0-----:R-:W-:-:S05]  /*01e0*/  IMAD R8, R76, 0x1c00, RZ ;  /* 0x00001c004c087824 */ /* 0x001fca00078e02ff */
        /* <DEDUP_REMOVED lines=26> */
[----:B------:R-:W-:Y:S02]  /*0390*/  SHF.L.U32 R73, R12, 0x10, RZ ;  /* 0x000000100c497819 */ /* 0x000fe400000006ff */
[----:B------:R-:W-:Y:S02]  /*03a0*/  SHF.L.U32 R8, R8, 0x10, RZ ;  /* 0x0000001008087819 */ /* 0x000fe400000006ff */
[----:B------:R-:W-:Y:S02]  /*03b0*/  PRMT R12, R13, 0x7632, R12 ;  /* 0x000076320d0c7816 */ /* 0x000fe4000000000c */
[C---:B------:R-:W-:Y:S01]  /*03c0*/  PRMT R87, R9.reuse, 0x7632, R87 ;  /* 0x0000763209577816 */ /* 0x040fe20000000057 */
[----:B0-----:R-:W-:Y:S01]  /*03d0*/  FFMA.FTZ R74, R8, R73, R89 ;  /* 0x00000049084a7223 */ /* 0x001fe20000010059 */
[----:B------:R-:W-:-:S02]  /*03e0*/  SHF.L.U32 R90, R9, 0x10, RZ ;  /* 0x00000010095a7819 */ /* 0x000fc400000006ff */
[----:B------:R-:W-:Y:S02]  /*03f0*/  SHF.L.U32 R13, R13, 0x10, RZ ;  /* 0x000000100d0d7819 */ /* 0x000fe400000006ff */
[----:B------:R-:W-:Y:S02]  /*0400*/  SHF.L.U32 R87, R87, 0x10, RZ ;  /* 0x0000001057577819 */ /* 0x000fe400000006ff */
[----:B------:R-:W-:Y:S01]  /*0410*/  SHF.L.U32 R12, R12, 0x10, RZ ;  /* 0x000000100c0c7819 */ /* 0x000fe200000006ff */
[----:B------:R-:W-:Y:S01]  /*0420*/  FFMA.FTZ R73, R13, R90, R74 ;  /* 0x0000005a0d497223 */ /* 0x000fe2000001004a */
[----:B------:R-:W-:Y:S02]  /*0430*/  SHF.L.U32 R9, R14, 0x10, RZ ;  /* 0x000000100e097819 */ /* 0x000fe400000006ff */
[----:B------:R-:W-:Y:S01]  /*0440*/  PRMT R14, R10, 0x7632, R14 ;  /* 0x000076320a0e7816 */ /* 0x000fe2000000000e */
[----:B------:R-:W-:Y:S01]  /*0450*/  FFMA.FTZ R90, R12, R87, R73 ;  /* 0x000000570c5a7223 */ /* 0x000fe20000010049 */
[----:B------:R-:W-:-:S02]  /*0460*/  SHF.L.U32 R74, R10, 0x10, RZ ;  /* 0x000000100a4a7819 */ /* 0x000fc400000006ff */
[C---:B--2---:R-:W-:Y:S02]  /*0470*/  PRMT R87, R16.reuse, 0x7632, R87 ;  /* 0x0000763210577816 */ /* 0x044fe40000000057 */
[----:B------:R-:W-:Y:S02]  /*0480*/  SHF.L.U32 R89, R16, 0x10, RZ ;  /* 0x0000001010597819 */ /* 0x000fe400000006ff */
[----:B------:R-:W-:Y:S02]  /*0490*/  PRMT R10, R14, 0x7632, R10 ;  /* 0x000076320e0a7816 */ /* 0x000fe4000000000a */
[----:B------:R-:W-:Y:S01]  /*04a0*/  SHF.L.U32 R87, R87, 0x10, RZ ;  /* 0x0000001057577819 */ /* 0x000fe200000006ff */
[----:B------:R-:W-:Y:S01]  /*04b0*/  FFMA.FTZ R89, R88, R89, R72 ;  /* 0x0000005958597223 */ /* 0x000fe20000010048 */
[----:B------:R-:W-:Y:S01]  /*04c0*/  SHF.L.U32 R73, R14, 0x10, RZ ;  /* 0x000000100e497819 */ /* 0x000fe200000006ff */
[----:B------:R-:W-:Y:S01]  /*04d0*/  FFMA.FTZ R75, R9, R74, R90 ;  /* 0x0000004a094b7223 */ /* 0x000fe2000001005a */
[----:B------:R-:W-:Y:S01]  /*04e0*/  SHF.L.U32 R10, R10, 0x10, RZ ;  /* 0x000000100a0a7819 */ /* 0x000fe200000006ff */
[----:B------:R-:W-:Y:S01]  /*04f0*/  FFMA.FTZ R92, R8, R87, R89 ;  /* 0x00000057085c7223 */ /* 0x000fe20000010059 */
[----:B------:R-:W-:-:S02]  /*0500*/  PRMT R14, R15, 0x7632, R14 ;  /* 0x000076320f0e7816 */ /* 0x000fc4000000000e */
[C---:B------:R-:W-:Y:S02]  /*0510*/  PRMT R72, R17.reuse, 0x7632, R72 ;  /* 0x0000763211487816 */ /* 0x040fe40000000048 */
[----:B------:R-:W-:Y:S01]  /*0520*/  SHF.L.U32 R90, R17, 0x10, RZ ;  /* 0x00000010115a7819 */ /* 0x000fe200000006ff */
[----:B------:R-:W-:Y:S01]  /*0530*/  FFMA.FTZ R74, R10, R73, R75 ;  /* 0x000000490a4a7223 */ /* 0x000fe2000001004b */
[----:B------:R-:W-:Y:S02]  /*0540*/  SHF.L.U32 R15, R15, 0x10, RZ ;  /* 0x000000100f0f7819 */ /* 0x000fe400000006ff */
[----:B------:R-:W-:Y:S01]  /*0550*/  SHF.L.U32 R16, R11, 0x10, RZ ;  /* 0x000000100b107819 */ /* 0x000fe200000006ff */
[----:B------:R-:W-:Y:S01]  /*0560*/  FFMA.FTZ R75, R13, R90, R92 ;  /* 0x0000005a0d4b7223 */ /* 0x000fe2000001005c */
[----:B------:R-:W-:-:S03]  /*0570*/  SHF.L.U32 R17, R72, 0x10, RZ ;  /* 0x0000001048117819 */ /* 0x000fc600000006ff */
[----:B------:R-:W-:Y:S01]  /*0580*/  FFMA.FTZ R73, R15, R16, R74 ;  /* 0x000000100f497223 */ /* 0x000fe2000001004a */
[----:B------:R-:W-:Y:S01]  /*0590*/  SHF.L.U32 R16, R18, 0x10, RZ ;  /* 0x0000001012107819 */ /* 0x000fe200000006ff */
[----:B------:R-:W-:Y:S01]  /*05a0*/  FFMA.FTZ R72, R12, R17, R75 ;  /* 0x000000110c487223 */ /* 0x000fe2000001004b */
[----:B------:R-:W-:Y:S02]  /*05b0*/  PRMT R18, R18, 0x7632, R18 ;  /* 0x0000763212127816 */ /* 0x000fe40000000012 */
[----:B------:R-:W-:Y:S01]  /*05c0*/  PRMT R11, R11, 0x7632, R11 ;  /* 0x000076320b0b7816 */ /* 0x000fe2000000000b */
[----:B------:R-:W-:Y:S01]  /*05d0*/  FFMA.FTZ R75, R9, R16, R72 ;  /* 0x00000010094b7223 */ /* 0x000fe20000010048 */
[----:B------:R-:W-:Y:S02]  /*05e0*/  SHF.L.U32 R17, R18, 0x10, RZ ;  /* 0x0000001012117819 */ /* 0x000fe400000006ff */
[----:B------:R-:W-:Y:S02]  /*05f0*/  SHF.L.U32 R11, R11, 0x10, RZ ;  /* 0x000000100b0b7819 */ /* 0x000fe400000006ff */
[----:B------:R-:W-:-:S02]  /*0600*/  SHF.L.U32 R14, R14, 0x10, RZ ;  /* 0x000000100e0e7819 */ /* 0x000fc400000006ff */
[C---:B-----5:R-:W-:Y:S02]  /*0610*/  SHF.L.U32 R87, R20.reuse, 0x10, RZ ;  /* 0x0000001014577819 */ /* 0x060fe400000006ff */
[----:B------:R-:W-:Y:S01]  /*0620*/  PRMT R20, R20, 0x7632, R20 ;  /* 0x0000763214147816 */ /* 0x000fe20000000014 */
[----:B------:R-:W-:Y:S01]  /*0630*/  FFMA.FTZ R18, R10, R17, R75 ;  /* 0x000000110a127223 */ /* 0x000fe2000001004b */
[----:B------:R-:W-:Y:S01]  /*0640*/  FFMA.FTZ R73, R14, R11, R73 ;  /* 0x0000000b0e497223 */ /* 0x000fe20000010049 */
[C---:B------:R-:W-:Y:S01]  /*0650*/  PRMT R11, R19.reuse, 0x7632, R11 ;  /* 0x00007632130b7816 */ /* 0x040fe2000000000b */
[----:B------:R-:W-:Y:S01]  /*0660*/  FFMA.FTZ R87, R88, R87, R6 ;  /* 0x0000005758577223 */ /* 0x000fe20000010006 */
[----:B------:R-:W-:Y:S02]  /*0670*/  SHF.L.U32 R17, R20, 0x10, RZ ;  /* 0x0000001014117819 */ /* 0x000fe400000006ff */
[----:B------:R-:W-:Y:S02]  /*0680*/  SHF.L.U32 R16, R19, 0x10, RZ ;  /* 0x0000001013107819 */ /* 0x000fe400000006ff */
[----:B------:R-:W-:-:S02]  /*0690*/  SHF.L.U32 R72, R24, 0x10, RZ ;  /* 0x0000001018487819 */ /* 0x000fc400000006ff */
[----:B------:R-:W-:Y:S01]  /*06a0*/  PRMT R19, R24, 0x7632, R19 ;  /* 0x0000763218137816 */ /* 0x000fe20000000013 */
[----:B------:R-:W-:Y:S01]  /*06b0*/  FFMA.FTZ R24, R8, R17, R87 ;  /* 0x0000001108187223 */ /* 0x000fe20000010057 */
[C---:B------:R-:W-:Y:S02]  /*06c0*/  PRMT R6, R21.reuse, 0x7632, R6 ;  /* 0x0000763215067816 */ /* 0x040fe40000000006 */
        /* <DEDUP_REMOVED lines=10> */
[----:B------:R-:W-:-:S02]  /*0770*/  SHF.L.U32 R6, R22, 0x10, RZ ;  /* 0x0000001016067819 */ /* 0x000fc400000006ff */
[----:B------:R-:W-:Y:S01]  /*0780*/  PRMT R22, R22, 0x7632, R22 ;  /* 0x0000763216167816 */ /* 0x000fe20000000016 */
        /* <DEDUP_REMOVED lines=13> */
[C---:B------:R-:W-:Y:S02]  /*0860*/  PRMT R18, R28.reuse, 0x7632, R18 ;  /* 0x000076321c127816 */ /* 0x040fe40000000012 */
[----:B------:R-:W-:Y:S01]  /*0870*/  SHF.L.U32 R28, R28, 0x10, RZ ;  /* 0x000000101c1c7819 */ /* 0x000fe200000006ff */
[----:B------:R-:W-:Y:S01]  /*0880*/  FFMA.FTZ R7, R15, R6, R16 ;  /* 0x000000060f077223 */ /* 0x000fe20000010010 */
[----:B------:R-:W-:Y:S01]  /*0890*/  FFMA.FTZ R16, R10, R11, R17 ;  /* 0x0000000b0a107223 */ /* 0x000fe20000010011 */
[----:B------:R-:W-:Y:S02]  /*08a0*/  SHF.L.U32 R11, R18, 0x10, RZ ;  /* 0x00000010120b7819 */ /* 0x000fe400000006ff */
[--C-:B------:R-:W-:Y:S01]  /*08b0*/  FFMA.FTZ R17, R88, R28, R5.reuse ;  /* 0x0000001c58117223 */ /* 0x100fe20000010005 */
[C---:B------:R-:W-:Y:S02]  /*08c0*/  PRMT R5, R29.reuse, 0x7632, R5 ;  /* 0x000076321d057816 */ /* 0x040fe40000000005 */
[----:B------:R-:W-:Y:S01]  /*08d0*/  SHF.L.U32 R18, R29, 0x10, RZ ;  /* 0x000000101d127819 */ /* 0x000fe200000006ff */
[----:B------:R-:W-:Y:S01]  /*08e0*/  FFMA.FTZ R20, R8, R11, R17 ;  /* 0x0000000b08147223 */ /* 0x000fe20000010011 */
[----:B------:R-:W-:-:S03]  /*08f0*/  SHF.L.U32 R5, R5, 0x10, RZ ;  /* 0x0000001005057819 */ /* 0x000fc600000006ff */
[----:B------:R-:W-:Y:S01]  /*0900*/  FFMA.FTZ R11, R13, R18, R20 ;  /* 0x000000120d0b7223 */ /* 0x000fe20000010014 */
[C---:B------:R-:W-:Y:S02]  /*0910*/  SHF.L.U32 R18, R30.reuse, 0x10, RZ ;  /* 0x000000101e127819 */ /* 0x040fe400000006ff */
[----:B------:R-:W-:Y:S01]  /*0920*/  PRMT R30, R30, 0x7632, R30 ;  /* 0x000076321e1e7816 */ /* 0x000fe2000000001e */
[----:B------:R-:W-:Y:S01]  /*0930*/  FFMA.FTZ R20, R12, R5, R11 ;  /* 0x000000050c147223 */ /* 0x000fe2000001000b */
[----:B------:R-:W-:Y:S02]  /*0940*/  PRMT R19, R32, 0x7632, R19 ;  /* 0x0000763220137816 */ /* 0x000fe40000000013 */
[----:B------:R-:W-:Y:S01]  /*0950*/  SHF.L.U32 R11, R30, 0x10, RZ ;  /* 0x000000101e0b7819 */ /* 0x000fe200000006ff */
[----:B------:R-:W-:Y:S01]  /*0960*/  FFMA.FTZ R17, R9, R18, R20 ;  /* 0x0000001209117223 */ /* 0x000fe20000010014 */
[----:B------:R-:W-:Y:S02]  /*0970*/  SHF.L.U32 R21, R32, 0x10, RZ ;  /* 0x0000001020157819 */ /* 0x000fe400000006ff */
[----:B------:R-:W-:-:S02]  /*0980*/  PRMT R23, R23, 0x7632, R23 ;  /* 0x0000763217177816 */ /* 0x000fc40000000017 */
[C---:B------:R-:W-:Y:S02]  /*0990*/  SHF.L.U32 R6, R27.reuse, 0x10, RZ ;  /* 0x000000101b067819 */ /* 0x040fe400000006ff */
[----:B------:R-:W-:Y:S01]  /*09a0*/  PRMT R27, R27, 0x7632, R27 ;  /* 0x000076321b1b7816 */ /* 0x000fe2000000001b */
[----:B------:R-:W-:Y:S01]  /*09b0*/  FFMA.FTZ R18, R10, R11, R17 ;  /* 0x0000000b0a127223 */ /* 0x000fe20000010011 */
[----:B------:R-:W-:Y:S01]  /*09c0*/  SHF.L.U32 R19, R19, 0x10, RZ ;  /* 0x0000001013137819 */ /* 0x000fe200000006ff */
[----:B------:R-:W-:Y:S01]  /*09d0*/  FFMA.FTZ R21, R88, R21, R4 ;  /* 0x0000001558157223 */ /* 0x000fe20000010004 */
[----:B------:R-:W-:Y:S02]  /*09e0*/  SHF.L.U32 R23, R23, 0x10, RZ ;  /* 0x0000001017177819 */ /* 0x000fe400000006ff */
[----:B------:R-:W-:Y:S01]  /*09f0*/  PRMT R11, R36, 0x7632, R11 ;  /* 0x00007632240b7816 */ /* 0x000fe2000000000b */
[----:B------:R-:W-:Y:S01]  /*0a00*/  FFMA.FTZ R16, R15, R6, R16 ;  /* 0x000000060f107223 */ /* 0x000fe20000010010 */
[----:B------:R-:W-:-:S02]  /*0a10*/  SHF.L.U32 R27, R27, 0x10, RZ ;  /* 0x000000101b1b7819 */ /* 0x000fc400000006ff */
[----:B------:R-:W-:Y:S01]  /*0a20*/  SHF.L.U32 R36, R36, 0x10, RZ ;  /* 0x0000001024247819 */ /* 0x000fe200000006ff */
[----:B------:R-:W-:Y:S01]  /*0a30*/  FFMA.FTZ R20, R8, R19, R21 ;  /* 0x0000001308147223 */ /* 0x000fe20000010015 */
[C---:B------:R-:W-:Y:S01]  /*0a40*/  SHF.L.U32 R4, R33.reuse, 0x10, RZ ;  /* 0x0000001021047819 */ /* 0x040fe200000006ff */
[C---:B------:R-:W-:Y:S01]  /*0a50*/  FFMA.FTZ R6, R14.reuse, R23, R7 ;  /* 0x000000170e067223 */ /* 0x040fe20000010007 */
        /* <DEDUP_REMOVED lines=8> */
[----:B------:R-:W-:-:S02]  /*0ae0*/  SHF.L.U32 R4, R37, 0x10, RZ ;  /* 0x0000001025047819 */ /* 0x000fc400000006ff */
[----:B------:R-:W-:Y:S01]  /*0af0*/  PRMT R37, R37, 0x7632, R37 ;  /* 0x0000763225257816 */ /* 0x000fe20000000025 */
[----:B------:R-:W-:Y:S01]  /*0b00*/  FFMA.FTZ R11, R15, R16, R18 ;  /* 0x000000100f0b7223 */ /* 0x000fe20000010012 */
[----:B------:R-:W-:Y:S01]  /*0b10*/  FFMA.FTZ R16, R12, R33, R17 ;  /* 0x000000210c107223 */ /* 0x000fe20000010011 */
[----:B------:R-:W-:Y:S01]  /*0b20*/  FFMA.FTZ R17, R13, R4, R20 ;  /* 0x000000040d117223 */ /* 0x000fe20000010014 */
[----:B------:R-:W-:Y:S02]  /*0b30*/  SHF.L.U32 R37, R37, 0x10, RZ ;  /* 0x0000001025257819 */ /* 0x000fe400000006ff */
[C---:B------:R-:W-:Y:S02]  /*0b40*/  SHF.L.U32 R4, R34.reuse, 0x10, RZ ;  /* 0x0000001022047819 */ /* 0x040fe400000006ff */
[----:B------:R-:W-:Y:S01]  /*0b50*/  PRMT R34, R34, 0x7632, R34 ;  /* 0x0000763222227816 */ /* 0x000fe20000000022 */
[----:B------:R-:W-:Y:S01]  /*0b60*/  FFMA.FTZ R37, R12, R37, R17 ;  /* 0x000000250c257223 */ /* 0x000fe20000010011 */
[----:B------:R-:W-:Y:S01]  /*0b70*/  PRMT R18, R38, 0x7632, R18 ;  /* 0x0000763226127816 */ /* 0x000fe20000000012 */
[----:B------:R-:W-:Y:S01]  /*0b80*/  FFMA.FTZ R19, R9, R4, R16 ;  /* 0x0000000409137223 */ /* 0x000fe20000010010 */
[----:B------:R-:W-:-:S02]  /*0b90*/  SHF.L.U32 R17, R34, 0x10, RZ ;  /* 0x0000001022117819 */ /* 0x000fc400000006ff */
[----:B------:R-:W-:Y:S02]  /*0ba0*/  SHF.L.U32 R38, R38, 0x10, RZ ;  /* 0x0000001026267819 */ /* 0x000fe400000006ff */
[----:B------:R-:W-:Y:S01]  /*0bb0*/  SHF.L.U32 R21, R18, 0x10, RZ ;  /* 0x0000001012157819 */ /* 0x000fe200000006ff */
[----:B------:R-:W-:Y:S01]  /*0bc0*/  FFMA.FTZ R18, R10, R17, R19 ;  /* 0x000000110a127223 */ /* 0x000fe20000010013 */
[C---:B------:R-:W-:Y:S01]  /*0bd0*/  SHF.L.U32 R17, R40.reuse, 0x10, RZ ;  /* 0x0000001028117819 */ /* 0x040fe200000006ff */
[----:B------:R-:W-:Y:S01]  /*0be0*/  FFMA.FTZ R38, R9, R38, R37 ;  /* 0x0000002609267223 */ /* 0x000fe20000010025 */
[----:B------:R-:W-:Y:S02]  /*0bf0*/  PRMT R40, R40, 0x7632, R40 ;  /* 0x0000763228287816 */ /* 0x000fe40000000028 */
[----:B------:R-:W-:Y:S01]  /*0c00*/  SHF.L.U32 R20, R39, 0x10, RZ ;  /* 0x0000001027147819 */ /* 0x000fe200000006ff */
[----:B------:R-:W-:Y:S01]  /*0c10*/  FFMA.FTZ R21, R10, R21, R38 ;  /* 0x000000150a157223 */ /* 0x000fe20000010026 */
[----:B------:R-:W-:Y:S01]  /*0c20*/  SHF.L.U32 R19, R40, 0x10, RZ ;  /* 0x0000001028137819 */ /* 0x000fe200000006ff */
[----:B------:R-:W-:Y:S01]  /*0c30*/  FFMA.FTZ R77, R88, R17, R77 ;  /* 0x00000011584d7223 */ /* 0x000fe2000001004d */
[----:B------:R-:W-:-:S02]  /*0c40*/  SHF.L.U32 R16, R35, 0x10, RZ ;  /* 0x0000001023107819 */ /* 0x000fc400000006ff */
[----:B------:R-:W-:Y:S01]  /*0c50*/  PRMT R4, R35, 0x7632, R4 ;  /* 0x0000763223047816 */ /* 0x000fe20000000004 */
[C---:B------:R-:W-:Y:S01]  /*0c60*/  FFMA.FTZ R20, R15.reuse, R20, R21 ;  /* 0x000000140f147223 */ /* 0x040fe20000010015 */
[----:B------:R-:W-:Y:S01]  /*0c70*/  FFMA.FTZ R22, R8, R19, R77 ;  /* 0x0000001308167223 */ /* 0x000fe2000001004d */
[C---:B------:R-:W-:Y:S01]  /*0c80*/  PRMT R19, R44.reuse, 0x7632, R19 ;  /* 0x000076322c137816 */ /* 0x040fe20000000013 */
[----:B------:R-:W-:Y:S01]  /*0c90*/  FFMA.FTZ R16, R15, R16, R18 ;  /* 0x000000100f107223 */ /* 0x000fe20000010012 */
[----:B------:R-:W-:Y:S02]  /*0ca0*/  SHF.L.U32 R21, R44, 0x10, RZ ;  /* 0x000000102c157819 */ /* 0x000fe400000006ff */
[----:B------:R-:W-:Y:S02]  /*0cb0*/  PRMT R5, R31, 0x7632, R5 ;  /* 0x000076321f057816 */ /* 0x000fe40000000005 */
[----:B------:R-:W-:Y:S02]  /*0cc0*/  SHF.L.U32 R17, R4, 0x10, RZ ;  /* 0x0000001004117819 */ /* 0x000fe400000006ff */
[----:B------:R-:W-:-:S02]  /*0cd0*/  SHF.L.U32 R18, R41, 0x10, RZ ;  /* 0x0000001029127819 */ /* 0x000fc400000006ff */
[----:B------:R-:W-:Y:S01]  /*0ce0*/  PRMT R39, R39, 0x7632, R39 ;  /* 0x0000763227277816 */ /* 0x000fe20000000027 */
[----:B------:R-:W-:Y:S01]  /*0cf0*/  FFMA.FTZ R23, R88, R21, R84 ;  /* 0x0000001558177223 */ /* 0x000fe20000010054 */
[----:B------:R-:W-:Y:S02]  /*0d00*/  PRMT R41, R41, 0x7632, R41 ;  /* 0x0000763229297816 */ /* 0x000fe40000000029 */
[----:B------:R-:W-:Y:S01]  /*0d10*/  SHF.L.U32 R19, R19, 0x10, RZ ;  /* 0x0000001013137819 */ /* 0x000fe200000006ff */
[----:B------:R-:W-:Y:S01]  /*0d20*/  FFMA.FTZ R4, R14, R17, R16 ;  /* 0x000000110e047223 */ /* 0x000fe20000010010 */
[----:B------:R-:W-:Y:S01]  /*0d30*/  SHF.L.U32 R5, R5, 0x10, RZ ;  /* 0x0000001005057819 */ /* 0x000fe200000006ff */
[----:B------:R-:W-:Y:S01]  /*0d40*/  FFMA.FTZ R17, R13, R18, R22 ;  /* 0x000000120d117223 */ /* 0x000fe20000010016 */
[----:B------:R-:W-:Y:S01]  /*0d50*/  SHF.L.U32 R39, R39, 0x10, RZ ;  /* 0x0000001027277819 */ /* 0x000fe200000006ff */
[----:B------:R-:W-:Y:S01]  /*0d60*/  FFMA.FTZ R24, R8, R19, R23 ;  /* 0x0000001308187223 */ /* 0x000fe20000010017 */
[----:B------:R-:W-:-:S02]  /*0d70*/  SHF.L.U32 R41, R41, 0x10, RZ ;  /* 0x0000001029297819 */ /* 0x000fc400000006ff */
[C---:B------:R-:W-:Y:S02]  /*0d80*/  PRMT R21, R45.reuse, 0x7632, R21 ;  /* 0x000076322d157816 */ /* 0x040fe40000000015 */
[----:B------:R-:W-:Y:S01]  /*0d90*/  SHF.L.U32 R22, R45, 0x10, RZ ;  /* 0x000000102d167819 */ /* 0x000fe200000006ff */
[--C-:B------:R-:W-:Y:S01]  /*0da0*/  FFMA.FTZ R5, R14, R5, R11.reuse ;  /* 0x000000050e057223 */ /* 0x100fe2000001000b */
[----:B------:R-:W-:Y:S01]  /*0db0*/  PRMT R11, R42, 0x7632, R11 ;  /* 0x000076322a0b7816 */ /* 0x000fe2000000000b */
[----:B------:R-:W-:Y:S01]  /*0dc0*/  FFMA.FTZ R85, R14, R39, R20 ;  /* 0x000000270e557223 */ /* 0x000fe20000010014 */
[----:B------:R-:W-:Y:S01]  /*0dd0*/  SHF.L.U32 R42, R42, 0x10, RZ ;  /* 0x000000102a2a7819 */ /* 0x000fe200000006ff */
[----:B------:R-:W-:Y:S01]  /*0de0*/  FFMA.FTZ R20, R12, R41, R17 ;  /* 0x000000290c147223 */ /* 0x000fe20000010011 */
[----:B------:R-:W-:Y:S01]  /*0df0*/  SHF.L.U32 R21, R21, 0x10, RZ ;  /* 0x0000001015157819 */ /* 0x000fe200000006ff */
[----:B------:R-:W-:Y:S01]  /*0e00*/  FFMA.FTZ R19, R13, R22, R24 ;  /* 0x000000160d137223 */ /* 0x000fe20000010018 */
[----:B------:R-:W-:-:S02]  /*0e10*/  PRMT R23, R48, 0x7632, R23 ;  /* 0x0000763230177816 */ /* 0x000fc40000000017 */
[----:B------:R-:W-:Y:S01]  /*0e20*/  SHF.L.U32 R48, R48, 0x10, RZ ;  /* 0x0000001030307819 */ /* 0x000fe200000006ff */
[----:B------:R-:W-:Y:S01]  /*0e30*/  FFMA.FTZ R17, R9, R42, R20 ;  /* 0x0000002a09117223 */ /* 0x000fe20000010014 */
[----:B------:R-:W-:Y:S01]  /*0e40*/  SHF.L.U32 R11, R11, 0x10, RZ ;  /* 0x000000100b0b7819 */ /* 0x000fe200000006ff */
[----:B------:R-:W-:Y:S01]  /*0e50*/  FFMA.FTZ R24, R12, R21, R19 ;  /* 0x000000150c187223 */ /* 0x000fe20000010013 */
[C---:B------:R-:W-:Y:S02]  /*0e60*/  SHF.L.U32 R22, R46.reuse, 0x10, RZ ;  /* 0x000000102e167819 */ /* 0x040fe400000006ff */
[----:B------:R-:W-:Y:S01]  /*0e70*/  PRMT R46, R46, 0x7632, R46 ;  /* 0x000076322e2e7816 */ /* 0x000fe2000000002e */
[----:B------:R-:W-:Y:S01]  /*0e80*/  FFMA.FTZ R83, R88, R48, R83 ;  /* 0x0000003058537223 */ /* 0x000fe20000010053 */
[----:B------:R-:W-:Y:S01]  /*0e90*/  SHF.L.U32 R23, R23, 0x10, RZ ;  /* 0x0000001017177819 */ /* 0x000fe200000006ff */
        /* <DEDUP_REMOVED lines=8> */
[----:B------:R-:W-:Y:S01]  /*0f20*/  PRMT R16, R43, 0x7632, R16 ;  /* 0x000076322b107816 */ /* 0x000fe20000000010 */
[----:B------:R-:W-:Y:S01]  /*0f30*/  FFMA.FTZ R22, R10, R17, R19 ;  /* 0x000000110a167223 */ /* 0x000fe20000010013 */
[C---:B------:R-:W-:Y:S02]  /*0f40*/  PRMT R18, R47.reuse, 0x7632, R18 ;  /* 0x000076322f127816 */ /* 0x040fe40000000012 */
[----:B------:R-:W-:Y:S01]  /*0f50*/  SHF.L.U32 R20, R47, 0x10, RZ ;  /* 0x000000102f147819 */ /* 0x000fe200000006ff */
[----:B------:R-:W-:Y:S01]  /*0f60*/  FFMA.FTZ R19, R13, R24, R26 ;  /* 0x000000180d137223 */ /* 0x000fe2000001001a */
[----:B------:R-:W-:-:S02]  /*0f70*/  SHF.L.U32 R49, R49, 0x10, RZ ;  /* 0x0000001031317819 */ /* 0x000fc400000006ff */
[----:B------:R-:W-:Y:S01]  /*0f80*/  SHF.L.U32 R77, R16, 0x10, RZ ;  /* 0x00000010104d7819 */ /* 0x000fe200000006ff */
[----:B------:R-:W-:Y:S01]  /*0f90*/  FFMA.FTZ R20, R15, R20, R22 ;  /* 0x000000140f147223 */ /* 0x000fe20000010016 */
[----:B------:R-:W-:Y:S02]  /*0fa0*/  SHF.L.U32 R17, R18, 0x10, RZ ;  /* 0x0000001012117819 */ /* 0x000fe400000006ff */
[----:B------:R-:W-:Y:S01]  /*0fb0*/  SHF.L.U32 R16, R50, 0x10, RZ ;  /* 0x0000001032107819 */ /* 0x000fe200000006ff */
[----:B------:R-:W-:Y:S01]  /*0fc0*/  FFMA.FTZ R18, R12, R49, R19 ;  /* 0x000000310c127223 */ /* 0x000fe20000010013 */
        /* <DEDUP_REMOVED lines=20> */
[----:B------:R-:W-:Y:S01]  /*1110*/  SHF.L.U32 R21, R21, 0x10, RZ ;  /* 0x0000001015157819 */ /* 0x000fe200000006ff */
[----:B------:R-:W-:Y:S01]  /*1120*/  FFMA.FTZ R11, R15, R18, R20 ;  /* 0x000000120f0b7223 */ /* 0x000fe20000010014 */
[----:B------:R-:W-:Y:S01]  /*1130*/  FFMA.FTZ R18, R12, R17, R19 ;  /* 0x000000110c127223 */ /* 0x000fe20000010013 */
[----:B------:R-:W-:-:S02]  /*1140*/  PRMT R17, R57, 0x7632, R17 ;  /* 0x0000763239117816 */ /* 0x000fc40000000011 */
[----:B------:R-:W-:Y:S01]  /*1150*/  SHF.L.U32 R20, R57, 0x10, RZ ;  /* 0x0000001039147819 */ /* 0x000fe200000006ff */
[----:B------:R-:W-:Y:S01]  /*1160*/  FFMA.FTZ R22, R8, R21, R23 ;  /* 0x0000001508167223 */ /* 0x000fe20000010017 */
[----:B------:R-:W-:Y:S02]  /*1170*/  SHF.L.U32 R83, R16, 0x10, RZ ;  /* 0x0000001010537819 */ /* 0x000fe400000006ff */
[C---:B------:R-:W-:Y:S02]  /*1180*/  SHF.L.U32 R16, R54.reuse, 0x10, RZ ;  /* 0x0000001036107819 */ /* 0x040fe400000006ff */
        /* <DEDUP_REMOVED lines=13> */
[C---:B------:R-:W-:Y:S01]  /*1260*/  PRMT R21, R60.reuse, 0x7632, R21 ;  /* 0x000076323c157816 */ /* 0x040fe20000000015 */
[----:B------:R-:W-:Y:S01]  /*1270*/  FFMA.FTZ R17, R15, R18, R20 ;  /* 0x000000120f117223 */ /* 0x000fe20000010014 */
[----:B------:R-:W-:Y:S01]  /*1280*/  SHF.L.U32 R60, R60, 0x10, RZ ;  /* 0x000000103c3c7819 */ /* 0x000fe200000006ff */
[----:B------:R-:W-:Y:S01]  /*1290*/  FFMA.FTZ R20, R10, R11, R19 ;  /* 0x0000000b0a147223 */ /* 0x000fe20000010013 */
[----:B------:R-:W-:Y:S02]  /*12a0*/  SHF.L.U32 R18, R59, 0x10, RZ ;  /* 0x000000103b127819 */ /* 0x000fe400000006ff */
[----:B------:R-:W-:Y:S01]  /*12b0*/  SHF.L.U32 R21, R21, 0x10, RZ ;  /* 0x0000001015157819 */ /* 0x000fe200000006ff */
[----:B------:R-:W-:Y:S01]  /*12c0*/  FFMA.FTZ R79, R88, R60, R79 ;  /* 0x0000003c584f7223 */ /* 0x000fe2000001004f */
[----:B------:R-:W-:Y:S01]  /*12d0*/  PRMT R16, R55, 0x7632, R16 ;  /* 0x0000763237107816 */ /* 0x000fe20000000010 */
[----:B------:R-:W-:Y:S01]  /*12e0*/  FFMA.FTZ R18, R15, R18, R20 ;  /* 0x000000120f127223 */ /* 0x000fe20000010014 */
[C---:B------:R-:W-:Y:S01]  /*12f0*/  SHF.L.U32 R20, R61.reuse, 0x10, RZ ;  /* 0x000000103d147819 */ /* 0x040fe200000006ff */
[----:B------:R-:W-:Y:S01]  /*1300*/  FFMA.FTZ R22, R8, R21, R79 ;  /* 0x0000001508167223 */ /* 0x000fe2000001004f */
[----:B------:R-:W-:-:S02]  /*1310*/  PRMT R61, R61, 0x7632, R61 ;  /* 0x000076323d3d7816 */ /* 0x000fc4000000003d */
[----:B------:R-:W-:Y:S02]  /*1320*/  SHF.L.U32 R11, R16, 0x10, RZ ;  /* 0x00000010100b7819 */ /* 0x000fe400000006ff */
[C---:B------:R-:W-:Y:S01]  /*1330*/  SHF.L.U32 R16, R64.reuse, 0x10, RZ ;  /* 0x0000001040107819 */ /* 0x040fe200000006ff */
[----:B------:R-:W-:Y:S01]  /*1340*/  FFMA.FTZ R19, R13, R20, R22 ;  /* 0x000000140d137223 */ /* 0x000fe20000010016 */
[----:B------:R-:W-:Y:S02]  /*1350*/  SHF.L.U32 R61, R61, 0x10, RZ ;  /* 0x000000103d3d7819 */ /* 0x000fe400000006ff */
[----:B------:R-:W-:Y:S01]  /*1360*/  PRMT R64, R64, 0x7632, R64 ;  /* 0x0000763240407816 */ /* 0x000fe20000000040 */
[----:B------:R-:W-:Y:S01]  /*1370*/  FFMA.FTZ R82, R14, R11, R17 ;  /* 0x0000000b0e527223 */ /* 0x000fe20000010011 */
[----:B------:R-:W-:Y:S01]  /*1380*/  FFMA.FTZ R81, R88, R16, R81 ;  /* 0x0000001058517223 */ /* 0x000fe20000010051 */
[----:B------:R-:W-:Y:S01]  /*1390*/  SHF.L.U32 R16, R62, 0x10, RZ ;  /* 0x000000103e107819 */ /* 0x000fe200000006ff */
[----:B------:R-:W-:Y:S01]  /*13a0*/  FFMA.FTZ R20, R12, R61, R19 ;  /* 0x0000003d0c147223 */ /* 0x000fe20000010013 */
[----:B------:R-:W-:-:S02]  /*13b0*/  SHF.L.U32 R11, R64, 0x10, RZ ;  /* 0x00000010400b7819 */ /* 0x000fc400000006ff */
[----:B------:R-:W-:Y:S01]  /*13c0*/  PRMT R62, R62, 0x7632, R62 ;  /* 0x000076323e3e7816 */ /* 0x000fe2000000003e */
[----:B------:R-:W-:Y:S01]  /*13d0*/  FFMA.FTZ R19, R9, R16, R20 ;  /* 0x0000001009137223 */ /* 0x000fe20000010014 */
[----:B------:R-:W-:Y:S01]  /*13e0*/  PRMT R16, R65, 0x7632, R16 ;  /* 0x0000763241107816 */ /* 0x000fe20000000010 */
[----:B------:R-:W-:Y:S01]  /*13f0*/  FFMA.FTZ R22, R8, R11, R81 ;  /* 0x0000000b08167223 */ /* 0x000fe20000010051 */
[----:B------:R-:W-:Y:S02]  /*1400*/  SHF.L.U32 R11, R62, 0x10, RZ ;  /* 0x000000103e0b7819 */ /* 0x000fe400000006ff */
[----:B------:R-:W-:Y:S02]  /*1410*/  PRMT R59, R59, 0x7632, R59 ;  /* 0x000076323b3b7816 */ /* 0x000fe4000000003b */
[C---:B------:R-:W-:Y:S02]  /*1420*/  PRMT R24, R68.reuse, 0x7632, R24 ;  /* 0x0000763244187816 */ /* 0x040fe40000000018 */
[----:B------:R-:W-:-:S02]  /*1430*/  SHF.L.U32 R25, R68, 0x10, RZ ;  /* 0x0000001044197819 */ /* 0x000fc400000006ff */
[----:B------:R-:W-:Y:S01]  /*1440*/  SHF.L.U32 R21, R16, 0x10, RZ ;  /* 0x0000001010157819 */ /* 0x000fe200000006ff */
[--C-:B------:R-:W-:Y:S01]  /*1450*/  FFMA.FTZ R16, R10, R11, R19.reuse ;  /* 0x0000000b0a107223 */ /* 0x100fe20000010013 */
[----:B------:R-:W-:Y:S01]  /*1460*/  SHF.L.U32 R20, R65, 0x10, RZ ;  /* 0x0000001041147819 */ /* 0x000fe200000006ff */
[----:B------:R-:W-:Y:S01]  /*1470*/  FFMA.FTZ R25, R88, R25, R80 ;  /* 0x0000001958197223 */ /* 0x000fe20000010050 */
[----:B------:R-:W-:Y:S02]  /*1480*/  SHF.L.U32 R59, R59, 0x10, RZ ;  /* 0x000000103b3b7819 */ /* 0x000fe400000006ff */
[----:B------:R-:W-:Y:S01]  /*1490*/  SHF.L.U32 R11, R24, 0x10, RZ ;  /* 0x00000010180b7819 */ /* 0x000fe200000006ff */
[----:B------:R-:W-:Y:S01]  /*14a0*/  FFMA.FTZ R23, R13, R20, R22 ;  /* 0x000000140d177223 */ /* 0x000fe20000010016 */
[C---:B------:R-:W-:Y:S01]  /*14b0*/  PRMT R19, R69.reuse, 0x7632, R19 ;  /* 0x0000763245137816 */ /* 0x040fe20000000013 */
[----:B------:R-:W-:Y:S01]  /*14c0*/  FFMA.FTZ R78, R14, R59, R18 ;  /* 0x0000003b0e4e7223 */ /* 0x000fe20000010012 */
[----:B------:R-:W-:Y:S01]  /*14d0*/  SHF.L.U32 R22, R69, 0x10, RZ ;  /* 0x0000001045167819 */ /* 0x000fe200000006ff */
[----:B------:R-:W-:Y:S01]  /*14e0*/  FFMA.FTZ R24, R8, R11, R25 ;  /* 0x0000000b08187223 */ /* 0x000fe20000010019 */
[----:B------:R-:W-:-:S02]  /*14f0*/  SHF.L.U32 R18, R63, 0x10, RZ ;  /* 0x000000103f127819 */ /* 0x000fc400000006ff */
[----:B------:R-:W-:Y:S01]  /*1500*/  SHF.L.U32 R8, R66, 0x10, RZ ;  /* 0x0000001042087819 */ /* 0x000fe200000006ff */
[----:B------:R-:W-:Y:S01]  /*1510*/  FFMA.FTZ R20, R12, R21, R23 ;  /* 0x000000150c147223 */ /* 0x000fe20000010017 */
[----:B------:R-:W-:Y:S01]  /*1520*/  PRMT R66, R66, 0x7632, R66 ;  /* 0x0000763242427816 */ /* 0x000fe20000000042 */
        /* <DEDUP_REMOVED lines=8> */
[----:B------:R-:W-:Y:S01]  /*15b0*/  UIADD3 UR4, UPT, UPT, UR4, 0x1, URZ ;  /* 0x0000000104047890 */ /* 0x000fe2000fffe0ff */
[----:B------:R-:W-:Y:S01]  /*15c0*/  SHF.L.U32 R8, R67, 0x10, RZ ;  /* 0x0000001043087819 */ /* 0x000fe200000006ff */
[----:B------:R-:W-:Y:S01]  /*15d0*/  FFMA.FTZ R12, R10, R11, R13 ;  /* 0x0000000b0a0c7223 */ /* 0x000fe2000001000d */
[----:B------:R-:W-:Y:S01]  /*15e0*/  SHF.L.U32 R11, R16, 0x10, RZ ;  /* 0x00000010100b7819 */ /* 0x000fe200000006ff */
[----:B------:R-:W-:Y:S01]  /*15f0*/  FFMA.FTZ R13, R9, R70, R18 ;  /* 0x00000046090d7223 */ /* 0x000fe20000010012 */
[----:B------:R-:W-:Y:S01]  /*1600*/  UISETP.NE.AND UP0, UPT, UR4, 0x7, UPT ;  /* 0x000000070400788c */ /* 0x000fe2000bf05270 */
[----:B------:R-:W-:Y:S01]  /*1610*/  FFMA.FTZ R8, R15, R8, R12 ;  /* 0x000000080f087223 */ /* 0x000fe2000001000c */
[----:B------:R-:W-:Y:S01]  /*1620*/  PRMT R17, R63, 0x7632, R17 ;  /* 0x000076323f117816 */ /* 0x000fe20000000011 */
[----:B------:R-:W-:Y:S01]  /*1630*/  FFMA.FTZ R10, R10, R11, R13 ;  /* 0x0000000b0a0a7223 */ /* 0x000fe2000001000d */
[----:B------:R-:W-:-:S02]  /*1640*/  PRMT R67, R67, 0x7632, R67 ;  /* 0x0000763243437816 */ /* 0x000fc40000000043 */
[C---:B------:R-:W-:Y:S02]  /*1650*/  PRMT R9, R71.reuse, 0x7632, R9 ;  /* 0x0000763247097816 */ /* 0x040fe40000000009 */
[----:B------:R-:W-:Y:S02]  /*1660*/  SHF.L.U32 R12, R71, 0x10, RZ ;  /* 0x00000010470c7819 */ /* 0x000fe400000006ff */
[----:B------:R-:W-:Y:S02]  /*1670*/  SHF.L.U32 R17, R17, 0x10, RZ ;  /* 0x0000001011117819 */ /* 0x000fe400000006ff */
[----:B------:R-:W-:Y:S01]  /*1680*/  SHF.L.U32 R67, R67, 0x10, RZ ;  /* 0x0000001043437819 */ /* 0x000fe200000006ff */
[----:B------:R-:W-:Y:S01]  /*1690*/  FFMA.FTZ R10, R15, R12, R10 ;  /* 0x0000000c0f0a7223 */ /* 0x000fe2000001000a */
[----:B------:R-:W-:Y:S01]  /*16a0*/  SHF.L.U32 R9, R9, 0x10, RZ ;  /* 0x0000001009097819 */ /* 0x000fe200000006ff */
[----:B------:R-:W-:Y:S01]  /*16b0*/  FFMA.FTZ R79, R14, R17, R79 ;  /* 0x000000110e4f7223 */ /* 0x000fe2000001004f */
[----:B------:R-:W-:Y:S01]  /*16c0*/  IADD3 R0, PT, PT, R0, 0x4, RZ ;  /* 0x0000000400007810 */ /* 0x000fe20007ffe0ff */
[----:B------:R-:W-:-:S02]  /*16d0*/  FFMA.FTZ R81, R14, R67, R8 ;  /* 0x000000430e517223 */ /* 0x000fc40000010008 */
        /* <DEDUP_REMOVED lines=45> */
[----:B------:R-:W2:Y:S04]  /*19b0*/  SHFL.BFLY PT, R17, R12, 0x8, 0x1f ;  /* 0x0d001f000c117f89 */ /* 0x000ea800000e0000 */
        /* <DEDUP_REMOVED lines=13> */
[----:B------:R-:W-:-:S03]  /*1a90*/  FADD.FTZ R19, R84, R19 ;  /* 0x0000001354137221 */ /* 0x000fc60000010000 */
[----:B------:R-:W2:Y:S01]  /*1aa0*/  SHFL.BFLY PT, R0, R3, 0x4, 0x1f ;  /* 0x0c801f0003007f89 */ /* 0x000ea200000e0000 */
[----:B---3--:R-:W-:-:S03]  /*1ab0*/  FADD.FTZ R21, R14, R21 ;  /* 0x000000150e157221 */ /* 0x008fc60000010000 */
[----:B------:R-:W3:Y:S01]  /*1ac0*/  SHFL.BFLY PT, R2, R5, 0x4, 0x1f ;  /* 0x0c801f0005027f89 */ /* 0x000ee200000e0000 */
[----:B----4-:R-:W-:Y:S01]  /*1ad0*/  FADD.FTZ R23, R82, R23 ;  /* 0x0000001752177221 */ /* 0x010fe20000010000 */
[----:B-----5:R-:W-:Y:S02]  /*1ae0*/  FADD.FTZ R25, R25, R16 ;  /* 0x0000001019197221 */ /* 0x020fe40000010000 */
[----:B------:R-:W4:Y:S01]  /*1af0*/  SHFL.BFLY PT, R4, R9, 0x4, 0x1f ;  /* 0x0c801f0009047f89 */ /* 0x000f2200000e0000 */
[----:B0-----:R-:W-:-:S03]  /*1b00*/  FADD.FTZ R79, R79, R18 ;  /* 0x000000124f4f7221 */ /* 0x001fc60000010000 */
[----:B------:R-:W0:Y:S01]  /*1b10*/  SHFL.BFLY PT, R6, R7, 0x4, 0x1f ;  /* 0x0c801f0007067f89 */ /* 0x000e2200000e0000 */
[----:B-1----:R-:W-:-:S03]  /*1b20*/  FADD.FTZ R26, R81, R26 ;  /* 0x0000001a511a7221 */ /* 0x002fc60000010000 */
[----:B------:R-:W1:Y:S01]  /*1b30*/  SHFL.BFLY PT, R8, R11, 0x4, 0x1f ;  /* 0x0c801f000b087f89 */ /* 0x000e6200000e0000 */
[----:B--2---:R-:W-:-:S03]  /*1b40*/  FADD.FTZ R28, R27, R28 ;  /* 0x0000001c1b1c7221 */ /* 0x004fc60000010000 */
[----:B------:R-:W2:Y:S01]  /*1b50*/  SHFL.BFLY PT, R10, R13, 0x4, 0x1f ;  /* 0x0c801f000d0a7f89 */ /* 0x000ea200000e0000 */
[----:B------:R-:W-:-:S03]  /*1b60*/  FADD.FTZ R0, R3, R0 ;  /* 0x0000000003007221 */ /* 0x000fc60000010000 */
[----:B------:R-:W5:Y:S01]  /*1b70*/  SHFL.BFLY PT, R12, R15, 0x4, 0x1f ;  /* 0x0c801f000f0c7f89 */ /* 0x000f6200000e0000 */
[----:B---3--:R-:W-:-:S03]  /*1b80*/  FADD.FTZ R2, R5, R2 ;  /* 0x0000000205027221 */ /* 0x008fc60000010000 */
[----:B------:R-:W3:Y:S04]  /*1b90*/  SHFL.BFLY PT, R14, R17, 0x4, 0x1f ;  /* 0x0c801f00110e7f89 */ /* 0x000ee800000e0000 */
[----:B------:R-:W3:Y:S01]  /*1ba0*/  SHFL.BFLY PT, R16, R19, 0x4, 0x1f ;  /* 0x0c801f0013107f89 */ /* 0x000ee200000e0000 */
[----:B----4-:R-:W-:-:S03]  /*1bb0*/  FADD.FTZ R4, R9, R4 ;  /* 0x0000000409047221 */ /* 0x010fc60000010000 */
[----:B------:R-:W4:Y:S01]  /*1bc0*/  SHFL.BFLY PT, R18, R21, 0x4, 0x1f ;  /* 0x0c801f0015127f89 */ /* 0x000f2200000e0000 */
[----:B0-----:R-:W-:-:S03]  /*1bd0*/  FADD.FTZ R6, R7, R6 ;  /* 0x0000000607067221 */ /* 0x001fc60000010000 */
[----:B------:R-:W0:Y:S01]  /*1be0*/  SHFL.BFLY PT, R20, R23, 0x4, 0x1f ;  /* 0x0c801f0017147f89 */ /* 0x000e2200000e0000 */
[----:B-1----:R-:W-:-:S03]  /*1bf0*/  FADD.FTZ R8, R11, R8 ;  /* 0x000000080b087221 */ /* 0x002fc60000010000 */
[----:B------:R-:W1:Y:S01]  /*1c00*/  SHFL.BFLY PT, R22, R25, 0x4, 0x1f ;  /* 0x0c801f0019167f89 */ /* 0x000e6200000e0000 */
[----:B--2---:R-:W-:-:S03]  /*1c10*/  FADD.FTZ R10, R13, R10 ;  /* 0x0000000a0d0a7221 */ /* 0x004fc60000010000 */
[----:B------:R-:W2:Y:S01]  /*1c20*/  SHFL.BFLY PT, R24, R79, 0x4, 0x1f ;  /* 0x0c801f004f187f89 */ /* 0x000ea200000e0000 */
[----:B-----5:R-:W-:-:S03]  /*1c30*/  FADD.FTZ R12, R15, R12 ;  /* 0x0000000c0f0c7221 */ /* 0x020fc60000010000 */
[----:B------:R-:W5:Y:S01]  /*1c40*/  SHFL.BFLY PT, R29, R26, 0x4, 0x1f ;  /* 0x0c801f001a1d7f89 */ /* 0x000f6200000e0000 */
[----:B---3--:R-:W-:-:S03]  /*1c50*/  FADD.FTZ R14, R17, R14 ;  /* 0x0000000e110e7221 */ /* 0x008fc60000010000 */
[----:B------:R-:W3:Y:S01]  /*1c60*/  SHFL.BFLY PT, R31, R28, 0x4, 0x1f ;  /* 0x0c801f001c1f7f89 */ /* 0x000ee200000e0000 */
[----:B------:R-:W-:-:S03]  /*1c70*/  FADD.FTZ R16, R19, R16 ;  /* 0x0000001013107221 */ /* 0x000fc60000010000 */
[----:B------:R-:W3:Y:S01]  /*1c80*/  SHFL.BFLY PT, R3, R0, 0x2, 0x1f ;  /* 0x0c401f0000037f89 */ /* 0x000ee200000e0000 */
[----:B----4-:R-:W-:-:S03]  /*1c90*/  FADD.FTZ R18, R21, R18 ;  /* 0x0000001215127221 */ /* 0x010fc60000010000 */
[----:B------:R-:W4:Y:S01]  /*1ca0*/  SHFL.BFLY PT, R5, R2, 0x2, 0x1f ;  /* 0x0c401f0002057f89 */ /* 0x000f2200000e0000 */
[----:B0-----:R-:W-:Y:S01]  /*1cb0*/  FADD.FTZ R20, R23, R20 ;  /* 0x0000001417147221 */ /* 0x001fe20000010000 */
[----:B-1----:R-:W-:Y:S02]  /*1cc0*/  FADD.FTZ R22, R25, R22 ;  /* 0x0000001619167221 */ /* 0x002fe40000010000 */
[----:B------:R-:W0:Y:S01]  /*1cd0*/  SHFL.BFLY PT, R7, R4, 0x2, 0x1f ;  /* 0x0c401f0004077f89 */ /* 0x000e2200000e0000 */
[----:B--2---:R-:W-:-:S03]  /*1ce0*/  FADD.FTZ R24, R79, R24 ;  /* 0x000000184f187221 */ /* 0x004fc60000010000 */
[----:B------:R-:W1:Y:S01]  /*1cf0*/  SHFL.BFLY PT, R9, R6, 0x2, 0x1f ;  /* 0x0c401f0006097f89 */ /* 0x000e6200000e0000 */
[----:B-----5:R-:W-:-:S03]  /*1d00*/  FADD.FTZ R29, R26, R29 ;  /* 0x0000001d1a1d7221 */ /* 0x020fc60000010000 */
[----:B------:R-:W2:Y:S01]  /*1d10*/  SHFL.BFLY PT, R11, R8, 0x2, 0x1f ;  /* 0x0c401f00080b7f89 */ /* 0x000ea200000e0000 */
[----:B---3--:R-:W-:-:S03]  /*1d20*/  FADD.FTZ R31, R28, R31 ;  /* 0x0000001f1c1f7221 */ /* 0x008fc60000010000 */
[----:B------:R-:W3:Y:S01]  /*1d30*/  SHFL.BFLY PT, R13, R10, 0x2, 0x1f ;  /* 0x0c401f000a0d7f89 */ /* 0x000ee200000e0000 */
[----:B------:R-:W-:-:S03]  /*1d40*/  FADD.FTZ R3, R0, R3 ;  /* 0x0000000300037221 */ /* 0x000fc60000010000 */
[----:B------:R-:W5:Y:S01]  /*1d50*/  SHFL.BFLY PT, R15, R12, 0x2, 0x1f ;  /* 0x0c401f000c0f7f89 */ /* 0x000f6200000e0000 */
[----:B------:R-:W-:Y:S01]  /*1d60*/  LOP3.LUT P0, R0, R86, 0x1f, RZ, 0xc0, !PT ;  /* 0x0000001f56007812 */ /* 0x000fe2000780c0ff */
[----:B----4-:R-:W-:Y:S02]  /*1d70*/  FADD.FTZ R5, R2, R5 ;  /* 0x0000000502057221 */ /* 0x010fe40000010000 */
[----:B------:R-:W4:Y:S01]  /*1d80*/  SHFL.BFLY PT, R17, R14, 0x2, 0x1f ;  /* 0x0c401f000e117f89 */ /* 0x000f2200000e0000 */
[----:B------:R-:W-:Y:S02]  /*1d90*/  ISETP.NE.AND P1, PT, R0, RZ, PT ;  /* 0x000000ff0000720c */ /* 0x000fe40003f25270 */
[----:B------:R-:W-:Y:S01]  /*1da0*/  SHF.R.U32.HI R0, RZ, 0x3, R86 ;  /* 0x00000003ff007819 */ /* 0x000fe20000011656 */
[----:B------:R-:W4:Y:S01]  /*1db0*/  SHFL.BFLY PT, R19, R16, 0x2, 0x1f ;  /* 0x0c401f0010137f89 */ /* 0x000f2200000e0000 */
[----:B0-----:R-:W-:Y:S02]  /*1dc0*/  FADD.FTZ R7, R4, R7 ;  /* 0x0000000704077221 */ /* 0x001fe40000010000 */
[----:B------:R-:W-:Y:S01]  /*1dd0*/  LOP3.LUT R0, R0, 0xc, RZ, 0xc0, !PT ;  /* 0x0000000c00007812 */ /* 0x000fe200078ec0ff */
[----:B------:R-:W0:Y:S01]  /*1de0*/  SHFL.BFLY PT, R21, R18, 0x2, 0x1f ;  /* 0x0c401f0012157f89 */ /* 0x000e2200000e0000 */
[----:B-1----:R-:W-:-:S03]  /*1df0*/  FADD.FTZ R9, R6, R9 ;  /* 0x0000000906097221 */ /* 0x002fc60000010000 */
[----:B------:R-:W1:Y:S01]  /*1e00*/  SHFL.BFLY PT, R23, R20, 0x2, 0x1f ;  /* 0x0c401f0014177f89 */ /* 0x000e6200000e0000 */
[----:B--2---:R-:W-:-:S03]  /*1e10*/  FADD.FTZ R11, R8, R11 ;  /* 0x0000000b080b7221 */ /* 0x004fc60000010000 */
[----:B------:R-:W2:Y:S01]  /*1e20*/  SHFL.BFLY PT, R25, R22, 0x2, 0x1f ;  /* 0x0c401f0016197f89 */ /* 0x000ea200000e0000 */
[----:B---3--:R-:W-:-:S03]  /*1e30*/  FADD.FTZ R13, R10, R13 ;  /* 0x0000000d0a0d7221 */ /* 0x008fc60000010000 */
[----:B------:R-:W3:Y:S01]  /*1e40*/  SHFL.BFLY PT, R27, R24, 0x2, 0x1f ;  /* 0x0c401f00181b7f89 */ /* 0x000ee200000e0000 */
[----:B-----5:R-:W-:-:S03]  /*1e50*/  FADD.FTZ R15, R12, R15 ;  /* 0x0000000f0c0f7221 */ /* 0x020fc60000010000 */
[----:B------:R-:W5:Y:S01]  /*1e60*/  SHFL.BFLY PT, R26, R29, 0x2, 0x1f ;  /* 0x0c401f001d1a7f89 */ /* 0x000f6200000e0000 */
[----:B----4-:R-:W-:-:S03]  /*1e70*/  FADD.FTZ R17, R14, R17 ;  /* 0x000000110e117221 */ /* 0x010fc60000010000 */
[----:B------:R-:W4:Y:S01]  /*1e80*/  SHFL.BFLY PT, R28, R31, 0x2, 0x1f ;  /* 0x0c401f001f1c7f89 */ /* 0x000f2200000e0000 */
[----:B------:R-:W-:-:S03]  /*1e90*/  FADD.FTZ R19, R16, R19 ;  /* 0x0000001310137221 */ /* 0x000fc60000010000 */
[----:B------:R-:W4:Y:S01]  /*1ea0*/  SHFL.BFLY PT, R2, R3, 0x1, 0x1f ;  /* 0x0c201f0003027f89 */ /* 0x000f2200000e0000 */
[----:B0-----:R-:W-:Y:S01]  /*1eb0*/  FADD.FTZ R21, R18, R21 ;  /* 0x0000001512157221 */ /* 0x001fe20000010000 */
[----:B-1----:R-:W-:Y:S02]  /*1ec0*/  FADD.FTZ R23, R20, R23 ;  /* 0x0000001714177221 */ /* 0x002fe40000010000 */
[----:B------:R-:W0:Y:S01]  /*1ed0*/  SHFL.BFLY PT, R4, R5, 0x1, 0x1f ;  /* 0x0c201f0005047f89 */ /* 0x000e2200000e0000 */
[----:B--2---:R-:W-:-:S03]  /*1ee0*/  FADD.FTZ R25, R22, R25 ;  /* 0x0000001916197221 */ /* 0x004fc60000010000 */
[----:B------:R-:W1:Y:S01]  /*1ef0*/  SHFL.BFLY PT, R6, R7, 0x1, 0x1f ;  /* 0x0c201f0007067f89 */ /* 0x000e6200000e0000 */
[----:B---3--:R-:W-:-:S03]  /*1f00*/  FADD.FTZ R27, R24, R27 ;  /* 0x0000001b181b7221 */ /* 0x008fc60000010000 */
[----:B------:R-:W2:Y:S01]  /*1f10*/  SHFL.BFLY PT, R8, R9, 0x1, 0x1f ;  /* 0x0c201f0009087f89 */ /* 0x000ea200000e0000 */
[----:B-----5:R-:W-:-:S03]  /*1f20*/  FADD.FTZ R29, R29, R26 ;  /* 0x0000001a1d1d7221 */ /* 0x020fc60000010000 */
[----:B------:R-:W3:Y:S01]  /*1f30*/  SHFL.BFLY PT, R10, R11, 0x1, 0x1f ;  /* 0x0c201f000b0a7f89 */ /* 0x000ee200000e0000 */
[----:B----4-:R-:W-:-:S03]  /*1f40*/  FADD.FTZ R31, R31, R28 ;  /* 0x0000001c1f1f7221 */ /* 0x010fc60000010000 */
[----:B------:R-:W4:Y:S01]  /*1f50*/  SHFL.BFLY PT, R12, R13, 0x1, 0x1f ;  /* 0x0c201f000d0c7f89 */ /* 0x000f2200000e0000 */
[----:B------:R-:W-:-:S03]  /*1f60*/  FADD.FTZ R3, R3, R2 ;  /* 0x0000000203037221 */ /* 0x000fc60000010000 */
        /* <DEDUP_REMOVED lines=17> */
[----:B------:R0:W-:Y:S01]  /*2080*/  @!P0 STS [R0+UR4], R3 ;  /* 0x0000000300008988 */ /* 0x0001e20008000804 */
[----:B------:R-:W-:Y:S01]  /*2090*/  ISETP.NE.AND P0, PT, R86, RZ, PT ;  /* 0x000000ff5600720c */ /* 0x000fe20003f05270 */
[----:B-1----:R-:W-:Y:S01]  /*20a0*/  FADD.FTZ R21, R21, R20 ;  /* 0x0000001415157221 */ /* 0x002fe20000010000 */
[----:B--2---:R-:W-:Y:S01]  /*20b0*/  FADD.FTZ R23, R23, R22 ;  /* 0x0000001617177221 */ /* 0x004fe20000010000 */
[----:B------:R0:W-:Y:S01]  /*20c0*/  @!P1 STS [R0+UR4+0x10], R5 ;  /* 0x0000100500009988 */ /* 0x0001e20008000804 */
[----:B---3--:R-:W-:-:S03]  /*20d0*/  FADD.FTZ R25, R25, R24 ;  /* 0x0000001819197221 */ /* 0x008fc60000010000 */
[----:B------:R0:W-:Y:S01]  /*20e0*/  @!P1 STS [R0+UR4+0x20], R7 ;  /* 0x0000200700009988 */ /* 0x0001e20008000804 */
[----:B----4-:R-:W-:-:S03]  /*20f0*/  FADD.FTZ R27, R27, R26 ;  /* 0x0000001a1b1b7221 */ /* 0x010fc60000010000 */
[----:B------:R0:W-:Y:S01]  /*2100*/  @!P1 STS [R0+UR4+0x30], R9 ;  /* 0x0000300900009988 */ /* 0x0001e20008000804 */
[----:B-----5:R-:W-:-:S03]  /*2110*/  FADD.FTZ R29, R29, R28 ;  /* 0x0000001c1d1d7221 */ /* 0x020fc60000010000 */
[----:B------:R0:W-:Y:S01]  /*2120*/  @!P1 STS [R0+UR4+0x40], R11 ;  /* 0x0000400b00009988 */ /* 0x0001e20008000804 */
[----:B------:R-:W-:-:S03]  /*2130*/  FADD.FTZ R31, R31, R30 ;  /* 0x0000001e1f1f7221 */ /* 0x000fc60000010000 */
        /* <DEDUP_REMOVED lines=12> */
[----:B0-----:R-:W0:Y:S01]  /*2200*/  LDS.128 R16, [UR4+0x10] ;  /* 0x00001004ff107984 */ /* 0x001e220008000c00 */
        /* <DEDUP_REMOVED lines=9> */
[----:B------:R-:W1:Y:S04]  /*22a0*/  LDS.128 R32, [UR4+0xa0] ;  /* 0x0000a004ff207984 */ /* 0x000e680008000c00 */
[----:B------:R-:W1:Y:S01]  /*22b0*/  LDS.128 R40, [UR4] ;  /* 0x00000004ff287984 */ /* 0x000e620008000c00 */
[----:B0-----:R-:W-:-:S04]  /*22c0*/  FADD.FTZ R16, RZ, R16 ;  /* 0x00000010ff107221 */ /* 0x001fc80000010000 */
[----:B------:R-:W-:Y:S01]  /*22d0*/  FADD.FTZ R17, R16, R17 ;  /* 0x0000001110117221 */ /* 0x000fe20000010000 */
[----:B--2---:R-:W-:Y:S01]  /*22e0*/  FADD.FTZ R28, RZ, R28 ;  /* 0x0000001cff1c7221 */ /* 0x004fe20000010000 */
[----:B---3--:R-:W-:Y:S02]  /*22f0*/  FADD.FTZ R20, RZ, R20 ;  /* 0x00000014ff147221 */ /* 0x008fe40000010000 */
[----:B------:R-:W-:Y:S01]  /*2300*/  FADD.FTZ R18, R17, R18 ;  /* 0x0000001211127221 */ /* 0x000fe20000010000 */
[----:B------:R-:W-:Y:S01]  /*2310*/  FADD.FTZ R29, R28, R29 ;  /* 0x0000001d1c1d7221 */ /* 0x000fe20000010000 */
[----:B----4-:R-:W-:Y:S01]  /*2320*/  FADD.FTZ R24, RZ, R24 ;  /* 0x00000018ff187221 */ /* 0x010fe20000010000 */
[----:B------:R-:W-:Y:S01]  /*2330*/  FADD.FTZ R21, R20, R21 ;  /* 0x0000001514157221 */ /* 0x000fe20000010000 */
[----:B------:R-:W-:Y:S01]  /*2340*/  FADD.FTZ R0, R18, R19 ;  /* 0x0000001312007221 */ /* 0x000fe20000010000 */
[----:B------:R-:W-:Y:S01]  /*2350*/  FADD.FTZ R30, R29, R30 ;  /* 0x0000001e1d1e7221 */ /* 0x000fe20000010000 */
[----:B------:R-:W-:Y:S01]  /*2360*/  FADD.FTZ R25, R24, R25 ;  /* 0x0000001918197221 */ /* 0x000fe20000010000 */
[----:B-----5:R-:W-:Y:S01]  /*2370*/  FADD.FTZ R12, RZ, R12 ;  /* 0x0000000cff0c7221 */ /* 0x020fe20000010000 */
[----:B------:R-:W-:Y:S01]  /*2380*/  FADD.FTZ R22, R21, R22 ;  /* 0x0000001615167221 */ /* 0x000fe20000010000 */
[----:B------:R-:W-:Y:S01]  /*2390*/  F2FP.BF16.F32.PACK_AB R0, RZ, R0 ;  /* 0x00000000ff00723e */ /* 0x000fe200000010ff */
[----:B------:R-:W-:Y:S01]  /*23a0*/  FADD.FTZ R26, R25, R26 ;  /* 0x0000001a191a7221 */ /* 0x000fe20000010000 */
[----:B------:R-:W-:Y:S01]  /*23b0*/  FADD.FTZ R13, R12, R13 ;  /* 0x0000000d0c0d7221 */ /* 0x000fe20000010000 */
[----:B------:R-:W-:Y:S01]  /*23c0*/  FADD.FTZ R30, R30, R31 ;  /* 0x0000001f1e1e7221 */ /* 0x000fe20000010000 */
[----:B------:R-:W-:Y:S01]  /*23d0*/  FADD.FTZ R22, R22, R23 ;  /* 0x0000001716167221 */ /* 0x000fe20000010000 */
[----:B------:R-:W-:Y:S01]  /*23e0*/  FADD.FTZ R26, R26, R27 ;  /* 0x0000001b1a1a7221 */ /* 0x000fe20000010000 */
[----:B------:R-:W-:Y:S01]  /*23f0*/  FADD.FTZ R14, R13, R14 ;  /* 0x0000000e0d0e7221 */ /* 0x000fe20000010000 */
[----:B------:R-:W-:Y:S01]  /*2400*/  PRMT R2, R0, 0x7610, R2 ;  /* 0x0000761000027816 */ /* 0x000fe20000000002 */
[----:B------:R-:W0:Y:S01]  /*2410*/  LDS.128 R16, [UR4+0x80] ;  /* 0x00008004ff107984 */ /* 0x000e220008000c00 */
[----:B------:R-:W-:Y:S01]  /*2420*/  F2FP.BF16.F32.PACK_AB R30, RZ, R30 ;  /* 0x0000001eff1e723e */ /* 0x000fe200000010ff */
[----:B------:R-:W-:Y:S01]  /*2430*/  FADD.FTZ R14, R14, R15 ;  /* 0x0000000f0e0e7221 */ /* 0x000fe20000010000 */
[----:B------:R-:W-:Y:S01]  /*2440*/  F2FP.BF16.F32.PACK_AB R0, RZ, R22 ;  /* 0x00000016ff00723e */ /* 0x000fe200000010ff */
[----:B------:R-:W-:Y:S01]  /*2450*/  FADD.FTZ R4, RZ, R4 ;  /* 0x00000004ff047221 */ /* 0x000fe20000010000 */
[----:B------:R-:W-:Y:S01]  /*2460*/  F2FP.BF16.F32.PACK_AB R26, RZ, R26 ;  /* 0x0000001aff1a723e */ /* 0x000fe200000010ff */
[----:B------:R-:W2:Y:S01]  /*2470*/  LDS.128 R20, [UR4+0xb0] ;  /* 0x0000b004ff147984 */ /* 0x000ea20008000c00 */
[----:B------:R-:W-:Y:S01]  /*2480*/  PRMT R44, R0, 0x7610, R44 ;  /* 0x00007610002c7816 */ /* 0x000fe2000000002c */
[----:B------:R-:W-:Y:S01]  /*2490*/  FADD.FTZ R8, RZ, R8 ;  /* 0x00000008ff087221 */ /* 0x000fe20000010000 */
[----:B------:R-:W-:Y:S01]  /*24a0*/  PRMT R3, R30, 0x7610, R3 ;  /* 0x000076101e037816 */ /* 0x000fe20000000003 */
[----:B-1----:R-:W-:Y:S01]  /*24b0*/  FADD.FTZ R36, RZ, R36 ;  /* 0x00000024ff247221 */ /* 0x002fe20000010000 */
[----:B------:R-:W-:Y:S01]  /*24c0*/  PRMT R45, R26, 0x7610, R45 ;  /* 0x000076101a2d7816 */ /* 0x000fe2000000002d */
[----:B------:R-:W1:Y:S01]  /*24d0*/  LDS.128 R28, [UR4+0xd0] ;  /* 0x0000d004ff1c7984 */ /* 0x000e620008000c00 */
[----:B------:R-:W-:Y:S01]  /*24e0*/  F2FP.BF16.F32.PACK_AB R0, RZ, R14 ;  /* 0x0000000eff00723e */ /* 0x000fe200000010ff */
[----:B------:R-:W-:Y:S01]  /*24f0*/  FADD.FTZ R32, RZ, R32 ;  /* 0x00000020ff207221 */ /* 0x000fe20000010000 */
[----:B------:R-:W-:Y:S01]  /*2500*/  FADD.FTZ R40, RZ, R40 ;  /* 0x00000028ff287221 */ /* 0x000fe20000010000 */
[----:B------:R-:W3:Y:S01]  /*2510*/  LDS.128 R12, [UR4+0xc0] ;  /* 0x0000c004ff0c7984 */ /* 0x000ee20008000c00 */
[----:B------:R-:W-:Y:S01]  /*2520*/  FADD.FTZ R5, R4, R5 ;  /* 0x0000000504057221 */ /* 0x000fe20000010000 */
[----:B------:R-:W-:Y:S01]  /*2530*/  FADD.FTZ R9, R8, R9 ;  /* 0x0000000908097221 */ /* 0x000fe20000010000 */
[----:B------:R-:W-:Y:S01]  /*2540*/  FADD.FTZ R37, R36, R37 ;  /* 0x0000002524257221 */ /* 0x000fe20000010000 */
[----:B------:R-:W4:Y:S01]  /*2550*/  LDS.128 R24, [UR4+0xe0] ;  /* 0x0000e004ff187984 */ /* 0x000f220008000c00 */
[----:B------:R-:W-:Y:S01]  /*2560*/  FADD.FTZ R33, R32, R33 ;  /* 0x0000002120217221 */ /* 0x000fe20000010000 */
        /* <DEDUP_REMOVED lines=11> */
[----:B------:R-:W-:Y:S01]  /*2620*/  F2FP.BF16.F32.PACK_AB R6, RZ, R6 ;  /* 0x00000006ff06723e */ /* 0x000fe200000010ff */
[----:B------:R1:W-:Y:S01]  /*2630*/  STG.E.U16 desc[UR6][R76.64+0x300], R2 ;  /* 0x000300024c007986 */ /* 0x0003e2000c101506 */
[----:B------:R-:W-:-:S02]  /*2640*/  F2FP.BF16.F32.PACK_AB R10, RZ, R10 ;  /* 0x0000000aff0a723e */ /* 0x000fc400000010ff */
[----:B------:R-:W-:Y:S01]  /*2650*/  F2FP.BF16.F32.PACK_AB R38, RZ, R38 ;  /* 0x00000026ff26723e */ /* 0x000fe200000010ff */
[----:B------:R1:W-:Y:S01]  /*2660*/  STG.E.U16 desc[UR6][R76.64+0x600], R3 ;  /* 0x000600034c007986 */ /* 0x0003e2000c101506 */
[----:B------:R-:W-:Y:S01]  /*2670*/  F2FP.BF16.F32.PACK_AB R34, RZ, R34 ;  /* 0x00000022ff22723e */ /* 0x000fe200000010ff */
[----:B0-----:R-:W-:Y:S01]  /*2680*/  FADD.FTZ R16, RZ, R16 ;  /* 0x00000010ff107221 */ /* 0x001fe20000010000 */
[----:B------:R-:W-:Y:S01]  /*2690*/  F2FP.BF16.F32.PACK_AB R42, RZ, R42 ;  /* 0x0000002aff2a723e */ /* 0x000fe200000010ff */
[----:B------:R0:W-:Y:S02]  /*26a0*/  STG.E.U16 desc[UR6][R76.64+0x900], R44 ;  /* 0x0009002c4c007986 */ /* 0x0001e4000c101506 */
[----:B------:R-:W-:Y:S01]  /*26b0*/  FADD.FTZ R17, R16, R17 ;  /* 0x0000001110117221 */ /* 0x000fe20000010000 */
[----:B--2---:R-:W-:Y:S01]  /*26c0*/  FADD.FTZ R20, RZ, R20 ;  /* 0x00000014ff147221 */ /* 0x004fe20000010000 */
[----:B------:R0:W-:Y:S02]  /*26d0*/  STG.E.U16 desc[UR6][R76.64+0xc00], R45 ;  /* 0x000c002d4c007986 */ /* 0x0001e4000c101506 */
[----:B------:R-:W-:Y:S01]  /*26e0*/  FADD.FTZ R18, R17, R18 ;  /* 0x0000001211127221 */ /* 0x000fe20000010000 */
[----:B------:R-:W-:Y:S01]  /*26f0*/  FADD.FTZ R21, R20, R21 ;  /* 0x0000001514157221 */ /* 0x000fe20000010000 */
[----:B------:R0:W-:Y:S01]  /*2700*/  STG.E.U16 desc[UR6][R76.64+0xf00], R0 ;  /* 0x000f00004c007986 */ /* 0x0001e2000c101506 */
[----:B-1----:R-:W-:Y:S01]  /*2710*/  FADD.FTZ R28, RZ, R28 ;  /* 0x0000001cff1c7221 */ /* 0x002fe20000010000 */
[----:B------:R-:W-:Y:S01]  /*2720*/  FADD.FTZ R18, R18, R19 ;  /* 0x0000001312127221 */ /* 0x000fe20000010000 */
[----:B------:R-:W-:Y:S01]  /*2730*/  FADD.FTZ R22, R21, R22 ;  /* 0x0000001615167221 */ /* 0x000fe20000010000 */
[----:B------:R0:W-:Y:S01]  /*2740*/  STG.E.U16 desc[UR6][R76.64+0x1200], R6 ;  /* 0x001200064c007986 */ /* 0x0001e2000c101506 */
[----:B---3--:R-:W-:Y:S01]  /*2750*/  FADD.FTZ R12, RZ, R12 ;  /* 0x0000000cff0c7221 */ /* 0x008fe20000010000 */
[----:B------:R-:W-:Y:S01]  /*2760*/  FADD.FTZ R29, R28, R29 ;  /* 0x0000001d1c1d7221 */ /* 0x000fe20000010000 */
[----:B------:R-:W-:Y:S01]  /*2770*/  FADD.FTZ R22, R22, R23 ;  /* 0x0000001716167221 */ /* 0x000fe20000010000 */
[----:B------:R-:W-:Y:S01]  /*2780*/  F2FP.BF16.F32.PACK_AB R18, RZ, R18 ;  /* 0x00000012ff12723e */ /* 0x000fe200000010ff */
[----:B----4-:R-:W-:Y:S01]  /*2790*/  FADD.FTZ R24, RZ, R24 ;  /* 0x00000018ff187221 */ /* 0x010fe20000010000 */
[----:B------:R-:W-:Y:S01]  /*27a0*/  FADD.FTZ R13, R12, R13 ;  /* 0x0000000d0c0d7221 */ /* 0x000fe20000010000 */
[----:B------:R-:W-:Y:S01]  /*27b0*/  FADD.FTZ R30, R29, R30 ;  /* 0x0000001e1d1e7221 */ /* 0x000fe20000010000 */
[----:B------:R-:W-:Y:S01]  /*27c0*/  F2FP.BF16.F32.PACK_AB R22, RZ, R22 ;  /* 0x00000016ff16723e */ /* 0x000fe200000010ff */
[----:B------:R-:W-:Y:S01]  /*27d0*/  FADD.FTZ R25, R24, R25 ;  /* 0x0000001918197221 */ /* 0x000fe20000010000 */
[----:B------:R-:W-:Y:S01]  /*27e0*/  FADD.FTZ R14, R13, R14 ;  /* 0x0000000e0d0e7221 */ /* 0x000fe20000010000 */
[----:B------:R-:W-:Y:S01]  /*27f0*/  FADD.FTZ R30, R30, R31 ;  /* 0x0000001f1e1e7221 */ /* 0x000fe20000010000 */
[----:B------:R0:W-:Y:S01]  /*2800*/  STG.E.U16 desc[UR6][R76.64+0x1500], R10 ;  /* 0x0015000a4c007986 */ /* 0x0001e2000c101506 */
[----:B------:R-:W-:Y:S01]  /*2810*/  FADD.FTZ R26, R25, R26 ;  /* 0x0000001a191a7221 */ /* 0x000fe20000010000 */
[----:B------:R-:W-:-:S02]  /*2820*/  FADD.FTZ R14, R14, R15 ;  /* 0x0000000f0e0e7221 */ /* 0x000fc40000010000 */
[----:B------:R-:W-:Y:S01]  /*2830*/  F2FP.BF16.F32.PACK_AB R30, RZ, R30 ;  /* 0x0000001eff1e723e */ /* 0x000fe200000010ff */
[----:B------:R-:W-:Y:S01]  /*2840*/  FADD.FTZ R26, R26, R27 ;  /* 0x0000001b1a1a7221 */ /* 0x000fe20000010000 */
[----:B------:R0:W-:Y:S01]  /*2850*/  STG.E.U16 desc[UR6][R76.64+0x1800], R18 ;  /* 0x001800124c007986 */ /* 0x0001e2000c101506 */
[----:B------:R-:W-:-:S03]  /*2860*/  F2FP.BF16.F32.PACK_AB R14, RZ, R14 ;  /* 0x0000000eff0e723e */ /* 0x000fc600000010ff */
[----:B------:R-:W-:Y:S01]  /*2870*/  F2FP.BF16.F32.PACK_AB R26, RZ, R26 ;  /* 0x0000001aff1a723e */ /* 0x000fe200000010ff */
[----:B------:R0:W-:Y:S04]  /*2880*/  STG.E.U16 desc[UR6][R76.64+0x1b00], R38 ;  /* 0x001b00264c007986 */ /* 0x0001e8000c101506 */
[----:B------:R0:W-:Y:S04]  /*2890*/  STG.E.U16 desc[UR6][R76.64+0x1e00], R34 ;  /* 0x001e00224c007986 */ /* 0x0001e8000c101506 */
[----:B------:R0:W-:Y:S04]  /*28a0*/  STG.E.U16 desc[UR6][R76.64+0x2100], R22 ;  /* 0x002100164c007986 */ /* 0x0001e8000c101506 */
[----:B------:R0:W-:Y:S04]  /*28b0*/  STG.E.U16 desc[UR6][R76.64+0x2400], R14 ;  /* 0x0024000e4c007986 */ /* 0x0001e8000c101506 */
[----:B------:R0:W-:Y:S04]  /*28c0*/  STG.E.U16 desc[UR6][R76.64+0x2700], R30 ;  /* 0x0027001e4c007986 */ /* 0x0001e8000c101506 */
[----:B------:R0:W-:Y:S04]  /*28d0*/  STG.E.U16 desc[UR6][R76.64], R42 ;  /* 0x0000002a4c007986 */ /* 0x0001e8000c101506 */
[----:B------:R0:W-:Y:S02]  /*28e0*/  STG.E.U16 desc[UR6][R76.64+0x2a00], R26 ;  /* 0x002a001a4c007986 */ /* 0x0001e4000c101506 */
.L_x_6:
[----:B------:R-:W-:Y:S05]  /*28f0*/  BSYNC.RECONVERGENT B0 ;  /* 0x0000000000007941 */ /* 0x000fea0003800200 */
.L_x_5:
[----:B------:R-:W-:Y:S01]  /*2900*/  PREEXIT ;  /* 0x000000000000782d */ /* 0x000fe20000000000 */
[----:B------:R-:W-:Y:S05]  /*2910*/  EXIT ;  /* 0x000000000000794d */ /* 0x000fea0003800000 */
.L_x_7:
        /* <DEDUP_REMOVED lines=14> */
.L_x_113:


//--------------------- .text._Z30router_gemm_kernel_bf16_outputI13__nv_bfloat16Li128ELi8ELi14ELi384ELi7168EEvPS0_PKT_S4_ --------------------------
	.section	.text._Z30router_gemm_kernel_bf16_outputI13__nv_bfloat16Li128ELi8ELi14ELi384ELi7168EEvPS0_PKT_S4_,"ax",@progbits
	.align	128
        .global         _Z30router_gemm_kernel_bf16_outputI13__nv_bfloat16Li128ELi8ELi14ELi384ELi7168EEvPS0_PKT_S4_
        .type           _Z30router_gemm_kernel_bf16_outputI13__nv_bfloat16Li128ELi8ELi14ELi384ELi7168EEvPS0_PKT_S4_,@function
        .size           _Z30router_gemm_kernel_bf16_outputI13__nv_bfloat16Li128ELi8ELi14ELi384ELi7168EEvPS0_PKT_S4_,(.L_x_114 - _Z30router_gemm_kernel_bf16_outputI13__nv_bfloat16Li128ELi8ELi14ELi384ELi7168EEvPS0_PKT_S4_)
        .other          _Z30router_gemm_kernel_bf16_outputI13__nv_bfloat16Li128ELi8ELi14ELi384ELi7168EEvPS0_PKT_S4_,@"STO_CUDA_ENTRY STV_DEFAULT"
_Z30router_gemm_kernel_bf16_outputI13__nv_bfloat16Li128ELi8ELi14ELi384ELi7168EEvPS0_PKT_S4_:
.text._Z30router_gemm_kernel_bf16_outputI13__nv_bfloat16Li128ELi8ELi14ELi384ELi7168EEvPS0_PKT_S4_:
        /* <DEDUP_REMOVED lines=12> */
[----:B------:R-:W-:Y:S01]  /*00c0*/  MOV R80, RZ ;  /* 0x000000ff00507202 */ /* 0x000fe20000000f00 */
        /* <DEDUP_REMOVED lines=16> */
.L_x_8:
[----:B0-----:R-:W2:Y:S01]  /*01d0*/  LDL R11, [R0] ;  /* 0x00000000000b7983 */ /* 0x001ea20000100800 */
[----:B------:R-:W-:-:S05]  /*01e0*/  IMAD R12, R72, 0x1c00, RZ ;  /* 0x00001c00480c7824 */ /* 0x000fca00078e02ff */
        /* <DEDUP_REMOVED lines=20> */
[----:B------:R-:W-:-:S04]  /*0330*/  UIADD3 UR4, UPT, UPT, UR4, 0x1, URZ ;  /* 0x0000000104047890 */ /* 0x000fc8000fffe0ff */
[----:B------:R-:W-:Y:S01]  /*0340*/  UISETP.NE.AND UP0, UPT, UR4, 0x7, UPT ;  /* 0x000000070400788c */ /* 0x000fe2000bf05270 */
[----:B------:R-:W-:Y:S02]  /*0350*/  IADD3 R0, PT, PT, R0, 0x4, RZ ;  /* 0x0000000400007810 */ /* 0x000fe40007ffe0ff */
[----:B---3--:R-:W-:Y:S02]  /*0360*/  SHF.L.U32 R83, R12, 0x10, RZ ;  /* 0x000000100c537819 */ /* 0x008fe400000006ff */
[----:B----4-:R-:W-:Y:S02]  /*0370*/  SHF.L.U32 R81, R16, 0x10, RZ ;  /* 0x0000001010517819 */ /* 0x010fe400000006ff */
[----:B------:R-:W-:-:S04]  /*0380*/  PRMT R16, R12, 0x7632, R16 ;  /* 0x000076320c107816 */ /* 0x000fc80000000010 */
[C---:B------:R-:W-:Y:S01]  /*0390*/  PRMT R12, R16.reuse, 0x7632, R12 ;  /* 0x00007632100c7816 */ /* 0x040fe2000000000c */
[--C-:B------:R-:W-:Y:S01]  /*03a0*/  FFMA.FTZ R85, R81, R83, R8.reuse ;  /* 0x0000005351557223 */ /* 0x100fe20000010008 */
[----:B------:R-:W-:Y:S02]  /*03b0*/  SHF.L.U32 R83, R16, 0x10, RZ ;  /* 0x0000001010537819 */ /* 0x000fe400000006ff */
[----:B------:R-:W-:Y:S02]  /*03c0*/  SHF.L.U32 R12, R12, 0x10, RZ ;  /* 0x000000100c0c7819 */ /* 0x000fe400000006ff */
[----:B------:R-:W-:Y:S02]  /*03d0*/  PRMT R8, R17, 0x7632, R8 ;  /* 0x0000763211087816 */ /* 0x000fe40000000008 */
[C---:B------:R-:W-:Y:S01]  /*03e0*/  PRMT R16, R13.reuse, 0x7632, R16 ;  /* 0x000076320d107816 */ /* 0x040fe20000000010 */
[----:B------:R-:W-:Y:S01]  /*03f0*/  FFMA.FTZ R86, R12, R83, R85 ;  /* 0x000000530c567223 */ /* 0x000fe20000010055 */
[----:B------:R-:W-:-:S02]  /*0400*/  SHF.L.U32 R84, R13, 0x10, RZ ;  /* 0x000000100d547819 */ /* 0x000fc400000006ff */
[----:B------:R-:W-:Y:S02]  /*0410*/  SHF.L.U32 R17, R17, 0x10, RZ ;  /* 0x0000001011117819 */ /* 0x000fe400000006ff */
[C---:B--2---:R-:W-:Y:S02]  /*0420*/  PRMT R83, R20.reuse, 0x7632, R83 ;  /* 0x0000763214537816 */ /* 0x044fe40000000053 */
[----:B------:R-:W-:Y:S01]  /*0430*/  SHF.L.U32 R20, R20, 0x10, RZ ;  /* 0x0000001014147819 */ /* 0x000fe200000006ff */
[----:B------:R-:W-:Y:S01]  /*0440*/  FFMA.FTZ R13, R17, R84, R86 ;  /* 0x00000054110d7223 */ /* 0x000fe20000010056 */
[----:B0-----:R-:W-:Y:S02]  /*0450*/  SHF.L.U32 R11, R16, 0x10, RZ ;  /* 0x00000010100b7819 */ /* 0x001fe400000006ff */
[----:B------:R-:W-:Y:S01]  /*0460*/  SHF.L.U32 R10, R8, 0x10, RZ ;  /* 0x00000010080a7819 */ /* 0x000fe200000006ff */
[----:B------:R-:W-:Y:S01]  /*0470*/  FFMA.FTZ R5, R81, R20, R5 ;  /* 0x0000001451057223 */ /* 0x000fe20000010005 */
[----:B------:R-:W-:-:S02]  /*0480*/  SHF.L.U32 R83, R83, 0x10, RZ ;  /* 0x0000001053537819 */ /* 0x000fc400000006ff */
[----:B------:R-:W-:Y:S01]  /*0490*/  SHF.L.U32 R16, R14, 0x10, RZ ;  /* 0x000000100e107819 */ /* 0x000fe200000006ff */
[----:B------:R-:W-:Y:S01]  /*04a0*/  FFMA.FTZ R84, R10, R11, R13 ;  /* 0x0000000b0a547223 */ /* 0x000fe2000001000d */
[----:B------:R-:W-:Y:S01]  /*04b0*/  SHF.L.U32 R11, R18, 0x10, RZ ;  /* 0x00000010120b7819 */ /* 0x000fe200000006ff */
[----:B------:R-:W-:Y:S01]  /*04c0*/  FFMA.FTZ R20, R12, R83, R5 ;  /* 0x000000530c147223 */ /* 0x000fe20000010005 */
[----:B------:R-:W-:Y:S02]  /*04d0*/  PRMT R13, R18, 0x7632, R13 ;  /* 0x00007632120d7816 */ /* 0x000fe4000000000d */
[----:B------:R-:W-:Y:S02]  /*04e0*/  PRMT R14, R14, 0x7632, R14 ;  /* 0x000076320e0e7816 */ /* 0x000fe4000000000e */
[C---:B-----5:R-:W-:Y:S02]  /*04f0*/  PRMT R5, R24.reuse, 0x7632, R5 ;  /* 0x0000763218057816 */ /* 0x060fe40000000005 */
[----:B------:R-:W-:Y:S01]  /*0500*/  SHF.L.U32 R24, R24, 0x10, RZ ;  /* 0x0000001018187819 */ /* 0x000fe200000006ff */
[----:B------:R-:W-:Y:S01]  /*0510*/  FFMA.FTZ R16, R11, R16, R84 ;  /* 0x000000100b107223 */ /* 0x000fe20000010054 */
[----:B------:R-:W-:-:S02]  /*0520*/  SHF.L.U32 R14, R14, 0x10, RZ ;  /* 0x000000100e0e7819 */ /* 0x000fc400000006ff */
[----:B------:R-:W-:Y:S01]  /*0530*/  SHF.L.U32 R13, R13, 0x10, RZ ;  /* 0x000000100d0d7819 */ /* 0x000fe200000006ff */
[----:B------:R-:W-:Y:S01]  /*0540*/  FFMA.FTZ R85, R81, R24, R4 ;  /* 0x0000001851557223 */ /* 0x000fe20000010004 */
[----:B------:R-:W-:Y:S02]  /*0550*/  SHF.L.U32 R18, R21, 0x10, RZ ;  /* 0x0000001015127819 */ /* 0x000fe400000006ff */
[----:B------:R-:W-:Y:S02]  /*0560*/  PRMT R8, R19, 0x7632, R8 ;  /* 0x0000763213087816 */ /* 0x000fe40000000008 */
[----:B------:R-:W-:Y:S01]  /*0570*/  SHF.L.U32 R5, R5, 0x10, RZ ;  /* 0x0000001005057819 */ /* 0x000fe200000006ff */
[----:B------:R-:W-:Y:S01]  /*0580*/  FFMA.FTZ R14, R13, R14, R16 ;  /* 0x0000000e0d0e7223 */ /* 0x000fe20000010010 */
[----:B------:R-:W-:Y:S02]  /*0590*/  SHF.L.U32 R19, R19, 0x10, RZ ;  /* 0x0000001013137819 */ /* 0x000fe400000006ff */
[----:B------:R-:W-:-:S02]  /*05a0*/  SHF.L.U32 R4, R15, 0x10, RZ ;  /* 0x000000100f047819 */ /* 0x000fc400000006ff */
[----:B------:R-:W-:Y:S01]  /*05b0*/  PRMT R21, R21, 0x7632, R21 ;  /* 0x0000763215157816 */ /* 0x000fe20000000015 */
[----:B------:R-:W-:Y:S01]  /*05c0*/  FFMA.FTZ R83, R17, R18, R20 ;  /* 0x0000001211537223 */ /* 0x000fe20000010014 */
[----:B------:R-:W-:Y:S01]  /*05d0*/  PRMT R15, R15, 0x7632, R15 ;  /* 0x000076320f0f7816 */ /* 0x000fe2000000000f */
[----:B------:R-:W-:Y:S01]  /*05e0*/  FFMA.FTZ R20, R12, R5, R85 ;  /* 0x000000050c147223 */ /* 0x000fe20000010055 */
[----:B------:R-:W-:Y:S01]  /*05f0*/  SHF.L.U32 R21, R21, 0x10, RZ ;  /* 0x0000001015157819 */ /* 0x000fe200000006ff */
[----:B------:R-:W-:Y:S01]  /*0600*/  FFMA.FTZ R5, R19, R4, R14 ;  /* 0x0000000413057223 */ /* 0x000fe2000001000e */
[----:B------:R-:W-:Y:S02]  /*0610*/  SHF.L.U32 R18, R25, 0x10, RZ ;  /* 0x0000001019127819 */ /* 0x000fe400000006ff */
[----:B------:R-:W-:Y:S02]  /*0620*/  SHF.L.U32 R15, R15, 0x10, RZ ;  /* 0x000000100f0f7819 */ /* 0x000fe400000006ff */
[----:B------:R-:W-:-:S02]  /*0630*/  SHF.L.U32 R14, R8, 0x10, RZ ;  /* 0x00000010080e7819 */ /* 0x000fc400000006ff */
[----:B------:R-:W-:Y:S01]  /*0640*/  PRMT R25, R25, 0x7632, R25 ;  /* 0x0000763219197816 */ /* 0x000fe20000000019 */
[----:B------:R-:W-:Y:S01]  /*0650*/  FFMA.FTZ R16, R10, R21, R83 ;  /* 0x000000150a107223 */ /* 0x000fe20000010053 */
[----:B------:R-:W-:Y:S01]  /*0660*/  SHF.L.U32 R4, R22, 0x10, RZ ;  /* 0x0000001016047819 */ /* 0x000fe200000006ff */
[----:B------:R-:W-:Y:S01]  /*0670*/  FFMA.FTZ R8, R14, R15, R5 ;  /* 0x0000000f0e087223 */ /* 0x000fe20000010005 */
[----:B------:R-:W-:Y:S01]  /*0680*/  SHF.L.U32 R25, R25, 0x10, RZ ;  /* 0x0000001019197819 */ /* 0x000fe200000006ff */
[----:B------:R-:W-:Y:S01]  /*0690*/  FFMA.FTZ R21, R17, R18, R20 ;  /* 0x0000001211157223 */ /* 0x000fe20000010014 */
[C---:B------:R-:W-:Y:S01]  /*06a0*/  PRMT R15, R28.reuse, 0x7632, R15 ;  /* 0x000076321c0f7816 */ /* 0x040fe2000000000f */
[----:B------:R-:W-:Y:S01]  /*06b0*/  FFMA.FTZ R4, R11, R4, R16 ;  /* 0x000000040b047223 */ /* 0x000fe20000010010 */
[----:B------:R-:W-:Y:S02]  /*06c0*/  SHF.L.U32 R28, R28, 0x10, RZ ;  /* 0x000000101c1c7819 */ /* 0x000fe400000006ff */
[----:B------:R-:W-:Y:S01]  /*06d0*/  PRMT R22, R22, 0x7632, R22 ;  /* 0x0000763216167816 */ /* 0x000fe20000000016 */
[----:B------:R-:W-:Y:S01]  /*06e0*/  FFMA.FTZ R18, R10, R25, R21 ;  /* 0x000000190a127223 */ /* 0x000fe20000010015 */
        /* <DEDUP_REMOVED lines=15> */
[----:B------:R-:W-:Y:S01]  /*07e0*/  SHF.L.U32 R4, R27, 0x10, RZ ;  /* 0x000000101b047819 */ /* 0x000fe200000006ff */
[--C-:B------:R-:W-:Y:S01]  /*07f0*/  FFMA.FTZ R18, R10, R9, R15.reuse ;  /* 0x000000090a127223 */ /* 0x100fe2000001000f */
[C---:B------:R-:W-:Y:S01]  /*0800*/  PRMT R15, R32.reuse, 0x7632, R15 ;  /* 0x00007632200f7816 */ /* 0x040fe2000000000f */
[----:B------:R-:W-:Y:S01]  /*0810*/  FFMA.FTZ R16, R13, R26, R16 ;  /* 0x0000001a0d107223 */ /* 0x000fe20000010010 */
[----:B------:R-:W-:Y:S02]  /*0820*/  SHF.L.U32 R32, R32, 0x10, RZ ;  /* 0x0000001020207819 */ /* 0x000fe400000006ff */
[----:B------:R-:W-:Y:S01]  /*0830*/  SHF.L.U32 R15, R15, 0x10, RZ ;  /* 0x000000100f0f7819 */ /* 0x000fe200000006ff */
[----:B------:R-:W-:Y:S01]  /*0840*/  FFMA.FTZ R4, R19, R4, R16 ;  /* 0x0000000413047223 */ /* 0x000fe20000010010 */
[----:B------:R-:W-:Y:S01]  /*0850*/  SHF.L.U32 R16, R30, 0x10, RZ ;  /* 0x000000101e107819 */ /* 0x000fe200000006ff */
[----:B------:R-:W-:Y:S01]  /*0860*/  FFMA.FTZ R7, R81, R32, R7 ;  /* 0x0000002051077223 */ /* 0x000fe20000010007 */
[----:B------:R-:W-:-:S02]  /*0870*/  PRMT R21, R36, 0x7632, R21 ;  /* 0x0000763224157816 */ /* 0x000fc40000000015 */
[----:B------:R-:W-:Y:S02]  /*0880*/  PRMT R30, R30, 0x7632, R30 ;  /* 0x000076321e1e7816 */ /* 0x000fe4000000001e */
[----:B------:R-:W-:Y:S01]  /*0890*/  SHF.L.U32 R36, R36, 0x10, RZ ;  /* 0x0000001024247819 */ /* 0x000fe200000006ff */
[----:B------:R-:W-:Y:S01]  /*08a0*/  FFMA.FTZ R22, R12, R15, R7 ;  /* 0x0000000f0c167223 */ /* 0x000fe20000010007 */
[----:B------:R-:W-:Y:S01]  /*08b0*/  SHF.L.U32 R20, R33, 0x10, RZ ;  /* 0x0000001021147819 */ /* 0x000fe200000006ff */
[----:B------:R-:W-:Y:S01]  /*08c0*/  FFMA.FTZ R18, R11, R16, R18 ;  /* 0x000000100b127223 */ /* 0x000fe20000010012 */
[----:B------:R-:W-:Y:S01]  /*08d0*/  SHF.L.U32 R30, R30, 0x10, RZ ;  /* 0x000000101e1e7819 */ /* 0x000fe200000006ff */
[----:B------:R-:W-:Y:S01]  /*08e0*/  FFMA.FTZ R7, R81, R36, R6 ;  /* 0x0000002451077223 */ /* 0x000fe20000010006 */
[----:B------:R-:W-:Y:S02]  /*08f0*/  SHF.L.U32 R21, R21, 0x10, RZ ;  /* 0x0000001015157819 */ /* 0x000fe400000006ff */
        /* <DEDUP_REMOVED lines=10> */
[----:B------:R-:W-:Y:S02]  /*09a0*/  FFMA.FTZ R21, R17, R6, R20 ;  /* 0x0000000611157223 */ /* 0x000fe40000010014 */
[--C-:B------:R-:W-:Y:S01]  /*09b0*/  FFMA.FTZ R16, R10, R33, R15.reuse ;  /* 0x000000210a107223 */ /* 0x100fe2000001000f */
[----:B------:R-:W-:Y:S01]  /*09c0*/  PRMT R15, R38, 0x7632, R15 ;  /* 0x00007632260f7816 */ /* 0x000fe2000000000f */
[----:B------:R-:W-:Y:S01]  /*09d0*/  FFMA.FTZ R21, R10, R37, R21 ;  /* 0x000000250a157223 */ /* 0x000fe20000010015 */
[----:B------:R-:W-:Y:S02]  /*09e0*/  SHF.L.U32 R38, R38, 0x10, RZ ;  /* 0x0000001026267819 */ /* 0x000fe400000006ff */
[----:B------:R-:W-:-:S02]  /*09f0*/  SHF.L.U32 R6, R34, 0x10, RZ ;  /* 0x0000001022067819 */ /* 0x000fc400000006ff */
[----:B------:R-:W-:Y:S01]  /*0a00*/  PRMT R34, R34, 0x7632, R34 ;  /* 0x0000763222227816 */ /* 0x000fe20000000022 */
[----:B------:R-:W-:Y:S01]  /*0a10*/  FFMA.FTZ R21, R11, R38, R21 ;  /* 0x000000260b157223 */ /* 0x000fe20000010015 */
[----:B------:R-:W-:Y:S02]  /*0a20*/  PRMT R23, R23, 0x7632, R23 ;  /* 0x0000763217177816 */ /* 0x000fe40000000017 */
[----:B------:R-:W-:Y:S01]  /*0a30*/  SHF.L.U32 R20, R15, 0x10, RZ ;  /* 0x000000100f147819 */ /* 0x000fe200000006ff */
[----:B------:R-:W-:Y:S01]  /*0a40*/  FFMA.FTZ R18, R11, R6, R16 ;  /* 0x000000060b127223 */ /* 0x000fe20000010010 */
[----:B------:R-:W-:Y:S02]  /*0a50*/  SHF.L.U32 R34, R34, 0x10, RZ ;  /* 0x0000001022227819 */ /* 0x000fe400000006ff */
[----:B------:R-:W-:Y:S01]  /*0a60*/  SHF.L.U32 R23, R23, 0x10, RZ ;  /* 0x0000001017177819 */ /* 0x000fe200000006ff */
[----:B------:R-:W-:Y:S01]  /*0a70*/  FFMA.FTZ R21, R13, R20, R21 ;  /* 0x000000140d157223 */ /* 0x000fe20000010015 */
[----:B------:R-:W-:-:S02]  /*0a80*/  SHF.L.U32 R15, R40, 0x10, RZ ;  /* 0x00000010280f7819 */ /* 0x000fc400000006ff */
[----:B------:R-:W-:Y:S02]  /*0a90*/  PRMT R9, R31, 0x7632, R9 ;  /* 0x000076321f097816 */ /* 0x000fe40000000009 */
[----:B------:R-:W-:Y:S01]  /*0aa0*/  SHF.L.U32 R20, R39, 0x10, RZ ;  /* 0x0000001027147819 */ /* 0x000fe200000006ff */
[----:B------:R-:W-:Y:S01]  /*0ab0*/  FFMA.FTZ R18, R13, R34, R18 ;  /* 0x000000220d127223 */ /* 0x000fe20000010012 */
[C---:B------:R-:W-:Y:S02]  /*0ac0*/  PRMT R6, R35.reuse, 0x7632, R6 ;  /* 0x0000763223067816 */ /* 0x040fe40000000006 */
[----:B------:R-:W-:Y:S01]  /*0ad0*/  SHF.L.U32 R16, R35, 0x10, RZ ;  /* 0x0000001023107819 */ /* 0x000fe200000006ff */
[----:B------:R-:W-:Y:S01]  /*0ae0*/  FFMA.FTZ R5, R14, R23, R5 ;  /* 0x000000170e057223 */ /* 0x000fe20000010005 */
[----:B------:R-:W-:Y:S01]  /*0af0*/  PRMT R40, R40, 0x7632, R40 ;  /* 0x0000763228287816 */ /* 0x000fe20000000028 */
[----:B------:R-:W-:Y:S01]  /*0b00*/  FFMA.FTZ R23, R81, R15, R74 ;  /* 0x0000000f51177223 */ /* 0x000fe2000001004a */
[----:B------:R-:W-:Y:S01]  /*0b10*/  SHF.L.U32 R9, R9, 0x10, RZ ;  /* 0x0000001009097819 */ /* 0x000fe200000006ff */
[C---:B------:R-:W-:Y:S01]  /*0b20*/  FFMA.FTZ R20, R19.reuse, R20, R21 ;  /* 0x0000001413147223 */ /* 0x040fe20000010015 */
[----:B------:R-:W-:Y:S01]  /*0b30*/  SHF.L.U32 R15, R6, 0x10, RZ ;  /* 0x00000010060f7819 */ /* 0x000fe200000006ff */
[----:B------:R-:W-:Y:S01]  /*0b40*/  FFMA.FTZ R16, R19, R16, R18 ;  /* 0x0000001013107223 */ /* 0x000fe20000010012 */
[----:B------:R-:W-:Y:S01]  /*0b50*/  SHF.L.U32 R21, R40, 0x10, RZ ;  /* 0x0000001028157819 */ /* 0x000fe200000006ff */
[C---:B------:R-:W-:Y:S01]  /*0b60*/  FFMA.FTZ R9, R14.reuse, R9, R7 ;  /* 0x000000090e097223 */ /* 0x040fe20000010007 */
[C---:B------:R-:W-:Y:S01]  /*0b70*/  SHF.L.U32 R18, R41.reuse, 0x10, RZ ;  /* 0x0000001029127819 */ /* 0x040fe200000006ff */
[--C-:B------:R-:W-:Y:S01]  /*0b80*/  FFMA.FTZ R7, R14, R15, R16.reuse ;  /* 0x0000000f0e077223 */ /* 0x100fe20000010010 */
        /* <DEDUP_REMOVED lines=30> */
[----:B------:R-:W-:Y:S01]  /*0d70*/  SHF.L.U32 R48, R48, 0x10, RZ ;  /* 0x0000001030307819 */ /* 0x000fe200000006ff */
[----:B------:R-:W-:Y:S01]  /*0d80*/  FFMA.FTZ R22, R13, R46, R22 ;  /* 0x0000002e0d167223 */ /* 0x000fe20000010016 */
[----:B------:R-:W-:-:S02]  /*0d90*/  PRMT R16, R47, 0x7632, R16 ;  /* 0x000076322f107816 */ /* 0x000fc40000000010 */
[----:B------:R-:W-:Y:S01]  /*0da0*/  SHF.L.U32 R20, R47, 0x10, RZ ;  /* 0x000000102f147819 */ /* 0x000fe200000006ff */
[----:B------:R-:W-:Y:S01]  /*0db0*/  FFMA.FTZ R73, R81, R48, R73 ;  /* 0x0000003051497223 */ /* 0x000fe20000010049 */
[----:B------:R-:W-:Y:S02]  /*0dc0*/  SHF.L.U32 R23, R23, 0x10, RZ ;  /* 0x0000001017177819 */ /* 0x000fe400000006ff */
[----:B------:R-:W-:Y:S01]  /*0dd0*/  SHF.L.U32 R75, R16, 0x10, RZ ;  /* 0x00000010104b7819 */ /* 0x000fe200000006ff */
[----:B------:R-:W-:Y:S01]  /*0de0*/  FFMA.FTZ R20, R19, R20, R22 ;  /* 0x0000001413147223 */ /* 0x000fe20000010016 */
[----:B------:R-:W-:Y:S02]  /*0df0*/  PRMT R18, R43, 0x7632, R18 ;  /* 0x000076322b127816 */ /* 0x000fe40000000012 */
[C---:B------:R-:W-:Y:S01]  /*0e00*/  SHF.L.U32 R24, R49.reuse, 0x10, RZ ;  /* 0x0000001031187819 */ /* 0x040fe200000006ff */
        /* <DEDUP_REMOVED lines=9> */
[----:B------:R-:W-:Y:S01]  /*0ea0*/  SHF.L.U32 R16, R50, 0x10, RZ ;  /* 0x0000001032107819 */ /* 0x000fe200000006ff */
[----:B------:R-:W-:Y:S01]  /*0eb0*/  FFMA.FTZ R18, R10, R49, R23 ;  /* 0x000000310a127223 */ /* 0x000fe20000010017 */
[----:B------:R-:W-:Y:S01]  /*0ec0*/  PRMT R50, R50, 0x7632, R50 ;  /* 0x0000763232327816 */ /* 0x000fe20000000032 */
[----:B------:R-:W-:Y:S01]  /*0ed0*/  FFMA.FTZ R23, R81, R52, R76 ;  /* 0x0000003451177223 */ /* 0x000fe2000001004c */
[----:B------:R-:W-:Y:S02]  /*0ee0*/  SHF.L.U32 R21, R20, 0x10, RZ ;  /* 0x0000001014157819 */ /* 0x000fe400000006ff */
[----:B------:R-:W-:-:S02]  /*0ef0*/  PRMT R25, R56, 0x7632, R25 ;  /* 0x0000763238197816 */ /* 0x000fc40000000019 */
[----:B------:R-:W-:Y:S01]  /*0f00*/  SHF.L.U32 R56, R56, 0x10, RZ ;  /* 0x0000001038387819 */ /* 0x000fe200000006ff */
[----:B------:R-:W-:Y:S01]  /*0f10*/  FFMA.FTZ R18, R11, R16, R18 ;  /* 0x000000100b127223 */ /* 0x000fe20000010012 */
[----:B------:R-:W-:Y:S01]  /*0f20*/  SHF.L.U32 R50, R50, 0x10, RZ ;  /* 0x0000001032327819 */ /* 0x000fe200000006ff */
        /* <DEDUP_REMOVED lines=41> */
[----:B------:R-:W-:-:S02]  /*11c0*/  PRMT R15, R55, 0x7632, R15 ;  /* 0x00007632370f7816 */ /* 0x000fc4000000000f */
[----:B------:R-:W-:Y:S02]  /*11d0*/  PRMT R61, R61, 0x7632, R61 ;  /* 0x000076323d3d7816 */ /* 0x000fe4000000003d */
[----:B------:R-:W-:Y:S01]  /*11e0*/  SHF.L.U32 R59, R59, 0x10, RZ ;  /* 0x000000103b3b7819 */ /* 0x000fe200000006ff */
[----:B------:R-:W-:Y:S01]  /*11f0*/  FFMA.FTZ R23, R17, R18, R20 ;  /* 0x0000001211177223 */ /* 0x000fe20000010014 */
[----:B------:R-:W-:Y:S02]  /*1200*/  SHF.L.U32 R15, R15, 0x10, RZ ;  /* 0x000000100f0f7819 */ /* 0x000fe400000006ff */
        /* <DEDUP_REMOVED lines=10> */
[--C-:B------:R-:W-:Y:S01]  /*12b0*/  FFMA.FTZ R16, R11, R16, R20.reuse ;  /* 0x000000100b107223 */ /* 0x100fe20000010014 */
[----:B------:R-:W-:Y:S01]  /*12c0*/  PRMT R20, R65, 0x7632, R20 ;  /* 0x0000763241147816 */ /* 0x000fe20000000014 */
[----:B------:R-:W-:Y:S01]  /*12d0*/  FFMA.FTZ R24, R12, R21, R23 ;  /* 0x000000150c187223 */ /* 0x000fe20000010017 */
[----:B------:R-:W-:-:S02]  /*12e0*/  PRMT R25, R68, 0x7632, R25 ;  /* 0x0000763244197816 */ /* 0x000fc40000000019 */
[----:B------:R-:W-:Y:S02]  /*12f0*/  SHF.L.U32 R68, R68, 0x10, RZ ;  /* 0x0000001044447819 */ /* 0x000fe400000006ff */
[----:B------:R-:W-:Y:S01]  /*1300*/  PRMT R62, R62, 0x7632, R62 ;  /* 0x000076323e3e7816 */ /* 0x000fe2000000003e */
[----:B------:R-:W-:Y:S01]  /*1310*/  FFMA.FTZ R23, R17, R22, R24 ;  /* 0x0000001611177223 */ /* 0x000fe20000010018 */
        /* <DEDUP_REMOVED lines=10> */
[C---:B------:R-:W-:Y:S02]  /*13c0*/  SHF.L.U32 R12, R66.reuse, 0x10, RZ ;  /* 0x00000010420c7819 */ /* 0x040fe400000006ff */
        /* <DEDUP_REMOVED lines=15> */
[----:B------:R-:W-:Y:S01]  /*14c0*/  PRMT R15, R63, 0x7632, R15 ;  /* 0x000076323f0f7816 */ /* 0x000fe2000000000f */
[----:B------:R-:W-:Y:S01]  /*14d0*/  FFMA.FTZ R16, R13, R16, R18 ;  /* 0x000000100d107223 */ /* 0x000fe20000010012 */
[----:B------:R-:W-:Y:S02]  /*14e0*/  PRMT R67, R67, 0x7632, R67 ;  /* 0x0000763243437816 */ /* 0x000fe40000000043 */
[C---:B------:R-:W-:Y:S02]  /*14f0*/  PRMT R11, R71.reuse, 0x7632, R11 ;  /* 0x00007632470b7816 */ /* 0x040fe4000000000b */
[----:B------:R-:W-:-:S02]  /*1500*/  SHF.L.U32 R12, R71, 0x10, RZ ;  /* 0x00000010470c7819 */ /* 0x000fc400000006ff */
[----:B------:R-:W-:Y:S02]  /*1510*/  SHF.L.U32 R27, R27, 0x10, RZ ;  /* 0x000000101b1b7819 */ /* 0x000fe400000006ff */
[----:B------:R-:W-:Y:S01]  /*1520*/  SHF.L.U32 R15, R15, 0x10, RZ ;  /* 0x000000100f0f7819 */ /* 0x000fe200000006ff */
[----:B------:R-:W-:Y:S01]  /*1530*/  FFMA.FTZ R12, R19, R12, R16 ;  /* 0x0000000c130c7223 */ /* 0x000fe20000010010 */
[----:B------:R-:W-:Y:S02]  /*1540*/  SHF.L.U32 R67, R67, 0x10, RZ ;  /* 0x0000001043437819 */ /* 0x000fe400000006ff */
[----:B------:R-:W-:Y:S01]  /*1550*/  SHF.L.U32 R11, R11, 0x10, RZ ;  /* 0x000000100b0b7819 */ /* 0x000fe200000006ff */
[C---:B------:R-:W-:Y:S01]  /*1560*/  FFMA.FTZ R4, R14.reuse, R27, R4 ;  /* 0x0000001b0e047223 */ /* 0x040fe20000010004 */
[C---:B------:R-:W-:Y:S01]  /*1570*/  FFMA.FTZ R78, R14.reuse, R15, R17 ;  /* 0x0000000f0e4e7223 */ /* 0x040fe20000010011 */
[C---:B------:R-:W-:Y:S02]  /*1580*/  FFMA.FTZ R80, R14.reuse, R67, R10 ;  /* 0x000000430e507223 */ /* 0x040fe4000001000a */
        /* <DEDUP_REMOVED lines=43> */
[----:B------:R-:W1:Y:S04]  /*1840*/  SHFL.BFLY PT, R14, R75, 0x8, 0x1f ;  /* 0x0d001f004b0e7f89 */ /* 0x000e6800000e0000 */
        /* <DEDUP_REMOVED lines=27> */
[----:B------:R-:W5:Y:S04]  /*1a00*/  SHFL.BFLY PT, R17, R14, 0x4, 0x1f ;  /* 0x0c801f000e117f89 */ /* 0x000f6800000e0000 */
[----:B------:R-:W5:Y:S01]  /*1a10*/  SHFL.BFLY PT, R19, R16, 0x4, 0x1f ;  /* 0x0c801f0010137f89 */ /* 0x000f6200000e0000 */
[----:B--2---:R-:W-:-:S03]  /*1a20*/  FADD.FTZ R7, R4, R7 ;  /* 0x0000000704077221 */ /* 0x004fc60000010000 */
        /* <DEDUP_REMOVED lines=11> */
[----:B------:R-:W-:-:S03]  /*1ae0*/  FADD.FTZ R19, R16, R19 ;  /* 0x0000001310137221 */ /* 0x000fc60000010000 */
[----:B------:R-:W5:Y:S01]  /*1af0*/  SHFL.BFLY PT, R2, R5, 0x2, 0x1f ;  /* 0x0c401f0005027f89 */ /* 0x000f6200000e0000 */
[----:B--2---:R-:W-:Y:S01]  /*1b00*/  FADD.FTZ R21, R18, R21 ;  /* 0x0000001512157221 */ /* 0x004fe20000010000 */
[----:B---3--:R-:W-:Y:S02]  /*1b10*/  FADD.FTZ R23, R20, R23 ;  /* 0x0000001714177221 */ /* 0x008fe40000010000 */
[----:B------:R-:W2:Y:S01]  /*1b20*/  SHFL.BFLY PT, R4, R7, 0x2, 0x1f ;  /* 0x0c401f0007047f89 */ /* 0x000ea200000e0000 */
[----:B----4-:R-:W-:-:S03]  /*1b30*/  FADD.FTZ R25, R78, R25 ;  /* 0x000000194e197221 */ /* 0x010fc60000010000 */
[----:B------:R-:W3:Y:S01]  /*1b40*/  SHFL.BFLY PT, R6, R9, 0x2, 0x1f ;  /* 0x0c401f0009067f89 */ /* 0x000ee200000e0000 */
[----:B0-----:R-:W-:-:S03]  /*1b50*/  FADD.FTZ R24, R27, R24 ;  /* 0x000000181b187221 */ /* 0x001fc60000010000 */
[----:B------:R-:W0:Y:S01]  /*1b60*/  SHFL.BFLY PT, R8, R11, 0x2, 0x1f ;  /* 0x0c401f000b087f89 */ /* 0x000e2200000e0000 */
[----:B-1----:R-:W-:-:S03]  /*1b70*/  FADD.FTZ R26, R29, R26 ;  /* 0x0000001a1d1a7221 */ /* 0x002fc60000010000 */
[----:B------:R-:W1:Y:S01]  /*1b80*/  SHFL.BFLY PT, R10, R13, 0x2, 0x1f ;  /* 0x0c401f000d0a7f89 */ /* 0x000e6200000e0000 */
[----:B-----5:R-:W-:-:S03]  /*1b90*/  FADD.FTZ R3, R3, R0 ;  /* 0x0000000003037221 */ /* 0x020fc60000010000 */
[----:B------:R-:W4:Y:S01]  /*1ba0*/  SHFL.BFLY PT, R12, R15, 0x2, 0x1f ;  /* 0x0c401f000f0c7f89 */ /* 0x000f2200000e0000 */
[----:B------:R-:W-:Y:S01]  /*1bb0*/  LOP3.LUT P0, R0, R82, 0x1f, RZ, 0xc0, !PT ;  /* 0x0000001f52007812 */ /* 0x000fe2000780c0ff */
[----:B------:R-:W-:Y:S02]  /*1bc0*/  FADD.FTZ R5, R5, R2 ;  /* 0x0000000205057221 */ /* 0x000fe40000010000 */
[----:B------:R-:W5:Y:S01]  /*1bd0*/  SHFL.BFLY PT, R14, R17, 0x2, 0x1f ;  /* 0x0c401f00110e7f89 */ /* 0x000f6200000e0000 */
[----:B------:R-:W-:Y:S02]  /*1be0*/  ISETP.NE.AND P1, PT, R0, RZ, PT ;  /* 0x000000ff0000720c */ /* 0x000fe40003f25270 */
[----:B------:R-:W-:Y:S01]  /*1bf0*/  SHF.R.U32.HI R0, RZ, 0x3, R82 ;  /* 0x00000003ff007819 */ /* 0x000fe20000011652 */
[----:B------:R-:W5:Y:S01]  /*1c00*/  SHFL.BFLY PT, R16, R19, 0x2, 0x1f ;  /* 0x0c401f0013107f89 */ /* 0x000f6200000e0000 */
[----:B--2---:R-:W-:Y:S02]  /*1c10*/  FADD.FTZ R7, R7, R4 ;  /* 0x0000000407077221 */ /* 0x004fe40000010000 */
[----:B------:R-:W-:Y:S01]  /*1c20*/  LOP3.LUT R0, R0, 0xc, RZ, 0xc0, !PT ;  /* 0x0000000c00007812 */ /* 0x000fe200078ec0ff */
[----:B------:R-:W2:Y:S01]  /*1c30*/  SHFL.BFLY PT, R18, R21, 0x2, 0x1f ;  /* 0x0c401f0015127f89 */ /* 0x000ea200000e0000 */
[----:B---3--:R-:W-:-:S03]  /*1c40*/  FADD.FTZ R9, R9, R6 ;  /* 0x0000000609097221 */ /* 0x008fc60000010000 */
[----:B------:R-:W3:Y:S01]  /*1c50*/  SHFL.BFLY PT, R20, R23, 0x2, 0x1f ;  /* 0x0c401f0017147f89 */ /* 0x000ee200000e0000 */
[----:B0-----:R-:W-:-:S03]  /*1c60*/  FADD.FTZ R11, R11, R8 ;  /* 0x000000080b0b7221 */ /* 0x001fc60000010000 */
[----:B------:R-:W0:Y:S01]  /*1c70*/  SHFL.BFLY PT, R22, R25, 0x2, 0x1f ;  /* 0x0c401f0019167f89 */ /* 0x000e2200000e0000 */
[----:B-1----:R-:W-:-:S03]  /*1c80*/  FADD.FTZ R13, R13, R10 ;  /* 0x0000000a0d0d7221 */ /* 0x002fc60000010000 */
[----:B------:R-:W1:Y:S01]  /*1c90*/  SHFL.BFLY PT, R27, R24, 0x2, 0x1f ;  /* 0x0c401f00181b7f89 */ /* 0x000e6200000e0000 */
[----:B----4-:R-:W-:-:S03]  /*1ca0*/  FADD.FTZ R15, R15, R12 ;  /* 0x0000000c0f0f7221 */ /* 0x010fc60000010000 */
[----:B------:R-:W4:Y:S01]  /*1cb0*/  SHFL.BFLY PT, R29, R26, 0x2, 0x1f ;  /* 0x0c401f001a1d7f89 */ /* 0x000f2200000e0000 */
[----:B-----5:R-:W-:-:S03]  /*1cc0*/  FADD.FTZ R17, R17, R14 ;  /* 0x0000000e11117221 */ /* 0x020fc60000010000 */
[----:B------:R-:W5:Y:S01]  /*1cd0*/  SHFL.BFLY PT, R2, R3, 0x1, 0x1f ;  /* 0x0c201f0003027f89 */ /* 0x000f6200000e0000 */
[----:B------:R-:W-:Y:S01]  /*1ce0*/  FADD.FTZ R19, R19, R16 ;  /* 0x0000001013137221 */ /* 0x000fe20000010000 */
[----:B--2---:R-:W-:Y:S02]  /*1cf0*/  FADD.FTZ R21, R21, R18 ;  /* 0x0000001215157221 */ /* 0x004fe40000010000 */
        /* <DEDUP_REMOVED lines=10> */
[----:B------:R-:W5:Y:S04]  /*1da0*/  SHFL.BFLY PT, R14, R15, 0x1, 0x1f ;  /* 0x0c201f000f0e7f89 */ /* 0x000f6800000e0000 */
[----:B------:R-:W5:Y:S01]  /*1db0*/  SHFL.BFLY PT, R16, R17, 0x1, 0x1f ;  /* 0x0c201f0011107f89 */ /* 0x000f6200000e0000 */
[----:B--2---:R-:W-:-:S03]  /*1dc0*/  FADD.FTZ R5, R5, R4 ;  /* 0x0000000405057221 */ /* 0x004fc60000010000 */
        /* <DEDUP_REMOVED lines=11> */
[----:B------:R-:W-:-:S03]  /*1e80*/  FADD.FTZ R17, R17, R16 ;  /* 0x0000001011117221 */ /* 0x000fc60000010000 */
[----:B------:R1:W-:Y:S01]  /*1e90*/  @!P0 STS [R0+UR4], R3 ;  /* 0x0000000300008988 */ /* 0x0003e20008000804 */
[----:B------:R-:W-:Y:S01]  /*1ea0*/  ISETP.NE.AND P0, PT, R82, RZ, PT ;  /* 0x000000ff5200720c */ /* 0x000fe20003f05270 */
[----:B--2---:R-:W-:Y:S01]  /*1eb0*/  FADD.FTZ R19, R19, R18 ;  /* 0x0000001213137221 */ /* 0x004fe20000010000 */
[----:B---3--:R-:W-:Y:S01]  /*1ec0*/  FADD.FTZ R21, R21, R20 ;  /* 0x0000001415157221 */ /* 0x008fe20000010000 */
[----:B------:R2:W-:Y:S01]  /*1ed0*/  @!P1 STS [R0+UR4+0x10], R5 ;  /* 0x0000100500009988 */ /* 0x0005e20008000804 */
[----:B0-----:R-:W-:-:S03]  /*1ee0*/  FADD.FTZ R23, R23, R22 ;  /* 0x0000001617177221 */ /* 0x001fc60000010000 */
[----:B------:R2:W-:Y:S01]  /*1ef0*/  @!P1 STS [R0+UR4+0x20], R7 ;  /* 0x0000200700009988 */ /* 0x0005e20008000804 */
[----:B-1----:R-:W-:-:S03]  /*1f00*/  FADD.FTZ R25, R25, R24 ;  /* 0x0000001819197221 */ /* 0x002fc60000010000 */
[----:B------:R2:W-:Y:S01]  /*1f10*/  @!P1 STS [R0+UR4+0x30], R9 ;  /* 0x0000300900009988 */ /* 0x0005e20008000804 */
[----:B----4-:R-:W-:-:S03]  /*1f20*/  FADD.FTZ R27, R27, R26 ;  /* 0x0000001a1b1b7221 */ /* 0x010fc60000010000 */
[----:B------:R2:W-:Y:S01]  /*1f30*/  @!P1 STS [R0+UR4+0x40], R11 ;  /* 0x0000400b00009988 */ /* 0x0005e20008000804 */
[----:B-----5:R-:W-:-:S03]  /*1f40*/  FADD.FTZ R29, R29, R28 ;  /* 0x0000001c1d1d7221 */ /* 0x020fc60000010000 */
        /* <DEDUP_REMOVED lines=11> */
[----:B------:R-:W0:Y:S01]  /*2000*/  LDS.128 R36, [UR4+0x10] ;  /* 0x00001004ff247984 */ /* 0x000e220008000c00 */
[----:B------:R-:W1:Y:S03]  /*2010*/  LDC.64 R2, c[0x0][0x380] ;  /* 0x0000e000ff027b82 */ /* 0x000e660000000a00 */
[----:B------:R-:W3:Y:S04]  /*2020*/  LDS.128 R32, [UR4+0x20] ;  /* 0x00002004ff207984 */ /* 0x000ee80008000c00 */
[----:B--2---:R-:W2:Y:S04]  /*2030*/  LDS.128 R28, [UR4+0x30] ;  /* 0x00003004ff1c7984 */ /* 0x004ea80008000c00 */
        /* <DEDUP_REMOVED lines=8> */
[----:B0-----:R-:W-:Y:S01]  /*20c0*/  FADD.FTZ R36, RZ, R36 ;  /* 0x00000024ff247221 */ /* 0x001fe20000010000 */
[----:B---3--:R-:W-:-:S03]  /*20d0*/  FADD.FTZ R32, RZ, R32 ;  /* 0x00000020ff207221 */ /* 0x008fc60000010000 */
[----:B------:R-:W-:Y:S01]  /*20e0*/  FADD.FTZ R37, R36, R37 ;  /* 0x0000002524257221 */ /* 0x000fe20000010000 */
[----:B--2---:R-:W-:Y:S01]  /*20f0*/  FADD.FTZ R28, RZ, R28 ;  /* 0x0000001cff1c7221 */ /* 0x004fe20000010000 */
[----:B------:R-:W-:Y:S02]  /*2100*/  FADD.FTZ R33, R32, R33 ;  /* 0x0000002120217221 */ /* 0x000fe40000010000 */
[----:B------:R-:W-:Y:S01]  /*2110*/  FADD.FTZ R38, R37, R38 ;  /* 0x0000002625267221 */ /* 0x000fe20000010000 */
[----:B------:R-:W-:Y:S01]  /*2120*/  FADD.FTZ R29, R28, R29 ;  /* 0x0000001d1c1d7221 */ /* 0x000fe20000010000 */
[----:B----4-:R-:W-:Y:S01]  /*2130*/  FADD.FTZ R24, RZ, R24 ;  /* 0x00000018ff187221 */ /* 0x010fe20000010000 */
[----:B------:R-:W-:Y:S01]  /*2140*/  FADD.FTZ R34, R33, R34 ;  /* 0x0000002221227221 */ /* 0x000fe20000010000 */
[----:B------:R-:W-:Y:S01]  /*2150*/  FADD.FTZ R38, R38, R39 ;  /* 0x0000002726267221 */ /* 0x000fe20000010000 */
[----:B------:R-:W-:Y:S01]  /*2160*/  FADD.FTZ R30, R29, R30 ;  /* 0x0000001e1d1e7221 */ /* 0x000fe20000010000 */
[----:B------:R-:W-:Y:S01]  /*2170*/  FADD.FTZ R25, R24, R25 ;  /* 0x0000001918197221 */ /* 0x000fe20000010000 */
[----:B------:R-:W-:Y:S01]  /*2180*/  FADD.FTZ R34, R34, R35 ;  /* 0x0000002322227221 */ /* 0x000fe20000010000 */
[----:B-----5:R-:W-:Y:S01]  /*2190*/  FADD.FTZ R12, RZ, R12 ;  /* 0x0000000cff0c7221 */ /* 0x020fe20000010000 */
[----:B------:R-:W-:Y:S01]  /*21a0*/  FADD.FTZ R30, R30, R31 ;  /* 0x0000001f1e1e7221 */ /* 0x000fe20000010000 */
[----:B------:R-:W-:Y:S01]  /*21b0*/  FADD.FTZ R26, R25, R26 ;  /* 0x0000001a191a7221 */ /* 0x000fe20000010000 */
[----:B------:R-:W-:Y:S01]  /*21c0*/  F2FP.BF16.F32.PACK_AB R38, RZ, R38 ;  /* 0x00000026ff26723e */ /* 0x000fe200000010ff */
[----:B------:R-:W-:Y:S01]  /*21d0*/  FADD.FTZ R8, RZ, R8 ;  /* 0x00000008ff087221 */ /* 0x000fe20000010000 */
[----:B------:R-:W-:Y:S01]  /*21e0*/  F2FP.BF16.F32.PACK_AB R34, RZ, R34 ;  /* 0x00000022ff22723e */ /* 0x000fe200000010ff */
[----:B------:R-:W-:Y:S01]  /*21f0*/  FADD.FTZ R26, R26, R27 ;  /* 0x0000001b1a1a7221 */ /* 0x000fe20000010000 */
[----:B------:R-:W-:Y:S01]  /*2200*/  F2FP.BF16.F32.PACK_AB R0, RZ, R30 ;  /* 0x0000001eff00723e */ /* 0x000fe200000010ff */
[----:B------:R-:W-:Y:S01]  /*2210*/  FADD.FTZ R4, RZ, R4 ;  /* 0x00000004ff047221 */ /* 0x000fe20000010000 */
[----:B------:R-:W-:Y:S01]  /*2220*/  PRMT R2, R38, 0x7610, R2 ;  /* 0x0000761026027816 */ /* 0x000fe20000000002 */
[----:B------:R-:W0:Y:S01]  /*2230*/  LDS.128 R28, [UR4+0xa0] ;  /* 0x0000a004ff1c7984 */ /* 0x000e220008000c00 */
[----:B------:R-:W-:Y:S01]  /*2240*/  PRMT R44, R0, 0x7610, R44 ;  /* 0x00007610002c7816 */ /* 0x000fe2000000002c */
[----:B-1----:R-:W-:Y:S01]  /*2250*/  FADD.FTZ R20, RZ, R20 ;  /* 0x00000014ff147221 */ /* 0x002fe20000010000 */
[----:B------:R-:W-:Y:S01]  /*2260*/  PRMT R3, R34, 0x7610, R3 ;  /* 0x0000761022037816 */ /* 0x000fe20000000003 */
[----:B------:R-:W1:Y:S01]  /*2270*/  LDS.128 R36, [UR4+0xc0] ;  /* 0x0000c004ff247984 */ /* 0x000e620008000c00 */
[----:B------:R-:W-:Y:S01]  /*2280*/  F2FP.BF16.F32.PACK_AB R0, RZ, R26 ;  /* 0x0000001aff00723e */ /* 0x000fe200000010ff */
[----:B------:R-:W-:Y:S01]  /*2290*/  FADD.FTZ R16, RZ, R16 ;  /* 0x00000010ff107221 */ /* 0x000fe20000010000 */
[----:B------:R-:W-:Y:S01]  /*22a0*/  FADD.FTZ R40, RZ, R40 ;  /* 0x00000028ff287221 */ /* 0x000fe20000010000 */
[----:B------:R-:W2:Y:S01]  /*22b0*/  LDS.128 R24, [UR4+0xb0] ;  /* 0x0000b004ff187984 */ /* 0x000ea20008000c00 */
[----:B------:R-:W-:Y:S01]  /*22c0*/  FADD.FTZ R13, R12, R13 ;  /* 0x0000000d0c0d7221 */ /* 0x000fe20000010000 */
[----:B------:R-:W-:Y:S01]  /*22d0*/  FADD.FTZ R9, R8, R9 ;  /* 0x0000000908097221 */ /* 0x000fe20000010000 */
[----:B------:R-:W-:Y:S01]  /*22e0*/  FADD.FTZ R5, R4, R5 ;  /* 0x0000000504057221 */ /* 0x000fe20000010000 */
[----:B------:R-:W3:Y:S01]  /*22f0*/  LDS.128 R32, [UR4+0xd0] ;  /* 0x0000d004ff207984 */ /* 0x000ee20008000c00 */
        /* <DEDUP_REMOVED lines=20> */
[----:B------:R-:W-:Y:S02]  /*2440*/  F2FP.BF16.F32.PACK_AB R22, RZ, R22 ;  /* 0x00000016ff16723e */ /* 0x000fe400000010ff */
[----:B------:R-:W-:Y:S01]  /*2450*/  F2FP.BF16.F32.PACK_AB R18, RZ, R18 ;  /* 0x00000012ff12723e */ /* 0x000fe200000010ff */
[----:B------:R4:W-:Y:S01]  /*2460*/  STG.E.U16 desc[UR6][R72.64+0x900], R44 ;  /* 0x0009002c48007986 */ /* 0x0009e2000c101506 */
[----:B------:R-:W-:Y:S01]  /*2470*/  F2FP.BF16.F32.PACK_AB R42, RZ, R42 ;  /* 0x0000002aff2a723e */ /* 0x000fe200000010ff */
[----:B0-----:R-:W-:Y:S02]  /*2480*/  FADD.FTZ R28, RZ, R28 ;  /* 0x0000001cff1c7221 */ /* 0x001fe40000010000 */
[----:B------:R4:W-:Y:S01]  /*2490*/  STG.E.U16 desc[UR6][R72.64+0xc00], R0 ;  /* 0x000c000048007986 */ /* 0x0009e2000c101506 */
[----:B-1----:R-:W-:Y:S01]  /*24a0*/  FADD.FTZ R36, RZ, R36 ;  /* 0x00000024ff247221 */ /* 0x002fe20000010000 */
[----:B------:R-:W-:-:S02]  /*24b0*/  FADD.FTZ R29, R28, R29 ;  /* 0x0000001d1c1d7221 */ /* 0x000fc40000010000 */
[----:B------:R4:W-:Y:S01]  /*24c0*/  STG.E.U16 desc[UR6][R72.64+0xf00], R14 ;  /* 0x000f000e48007986 */ /* 0x0009e2000c101506 */
[----:B--2---:R-:W-:Y:S01]  /*24d0*/  FADD.FTZ R24, RZ, R24 ;  /* 0x00000018ff187221 */ /* 0x004fe20000010000 */
[----:B------:R-:W-:Y:S01]  /*24e0*/  FADD.FTZ R37, R36, R37 ;  /* 0x0000002524257221 */ /* 0x000fe20000010000 */
[----:B------:R-:W-:Y:S01]  /*24f0*/  FADD.FTZ R30, R29, R30 ;  /* 0x0000001e1d1e7221 */ /* 0x000fe20000010000 */
[----:B------:R4:W-:Y:S01]  /*2500*/  STG.E.U16 desc[UR6][R72.64+0x1200], R10 ;  /* 0x0012000a48007986 */ /* 0x0009e2000c101506 */
[----:B---3--:R-:W-:Y:S01]  /*2510*/  FADD.FTZ R32, RZ, R32 ;  /* 0x00000020ff207221 */ /* 0x008fe20000010000 */
        /* <DEDUP_REMOVED lines=19> */
[----:B------:R4:W-:Y:S04]  /*2650*/  STG.E.U16 desc[UR6][R72.64], R42 ;  /* 0x0000002a48007986 */ /* 0x0009e8000c101506 */
[----:B------:R4:W-:Y:S02]  /*2660*/  STG.E.U16 desc[UR6][R72.64+0x2700], R34 ;  /* 0x0027002248007986 */ /* 0x0009e4000c101506 */
.L_x_10:
[----:B------:R-:W-:Y:S05]  /*2670*/  BSYNC.RECONVERGENT B0 ;  /* 0x0000000000007941 */ /* 0x000fea0003800200 */
.L_x_9:
[----:B------:R-:W-:Y:S01]  /*2680*/  PREEXIT ;  /* 0x000000000000782d */ /* 0x000fe20000000000 */
[----:B------:R-:W-:Y:S05]  /*2690*/  EXIT ;  /* 0x000000000000794d */ /* 0x000fea0003800000 */
.L_x_11:
        /* <DEDUP_REMOVED lines=14> */
.L_x_114:


//--------------------- .text._Z30router_gemm_kernel_bf16_outputI13__nv_bfloat16Li128ELi8ELi13ELi384ELi7168EEvPS0_PKT_S4_ --------------------------
	.section	.text._Z30router_gemm_kernel_bf16_outputI13__nv_bfloat16Li128ELi8ELi13ELi384ELi7168EEvPS0_PKT_S4_,"ax",@progbits
	.align	128
        .global         _Z30router_gemm_kernel_bf16_outputI13__nv_bfloat16Li128ELi8ELi13ELi384ELi7168EEvPS0_PKT_S4_
        .type           _Z30router_gemm_kernel_bf16_outputI13__nv_bfloat16Li128ELi8ELi13ELi384ELi7168EEvPS0_PKT_S4_,@function
        .size           _Z30router_gemm_kernel_bf16_outputI13__nv_bfloat16Li128ELi8ELi13ELi384ELi7168EEvPS0_PKT_S4_,(.L_x_115 - _Z30router_gemm_kernel_bf16_outputI13__nv_bfloat16Li128ELi8ELi13ELi384ELi7168EEvPS0_PKT_S4_)
        .other          _Z30router_gemm_kernel_bf16_outputI13__nv_bfloat16Li128ELi8ELi13ELi384ELi7168EEvPS0_PKT_S4_,@"STO_CUDA_ENTRY STV_DEFAULT"
_Z30router_gemm_kernel_bf16_outputI13__nv_bfloat16Li128ELi8ELi13ELi384ELi7168EEvPS0_PKT_S4_:
.text._Z30router_gemm_kernel_bf16_outputI13__nv_bfloat16Li128ELi8ELi13ELi384ELi7168EEvPS0_PKT_S4_:
[----:B------:R-:W0:Y:S01]  /*0000*/  LDC R1, c[0x0][0x37c] ;  /* 0x0000df00ff017b82 */ /* 0x000e220000000800 */
[----:B------:R-:W1:Y:S07]  /*0010*/  S2R R65, SR_TID.X ;  /* 0x0000000000417919 */ /* 0x000e6e0000002100 */
[----:B------:R-:W2:Y:S01]  /*0020*/  LDC.64 R2, c[0x0][0x388] ;  /* 0x0000e200ff027b82 */ /* 0x000ea20000000a00 */
[----:B0-----:R-:W-:Y:S01]  /*0030*/  IADD3 R1, PT, PT, R1, -0x20, RZ ;  /* 0xffffffe001017810 */ /* 0x001fe20007ffe0ff */
[----:B------:R-:W-:Y:S01]  /*0040*/  HFMA2 R64, -RZ, RZ, 0, 0 ;  /* 0x00000000ff407431 */ /* 0x000fe200000001ff */
[----:B------:R-:W0:Y:S01]  /*0050*/  S2R R66, SR_CTAID.X ;  /* 0x0000000000427919 */ /* 0x000e220000002500 */
[----:B------:R-:W-:Y:S01]  /*0060*/  HFMA2 R72, -RZ, RZ, 0, 0 ;  /* 0x00000000ff487431 */ /* 0x000fe200000001ff */
[----:B------:R-:W-:Y:S01]  /*0070*/  MOV R0, R1 ;  /* 0x0000000100007202 */ /* 0x000fe20000000f00 */
[----:B------:R-:W-:Y:S01]  /*0080*/  HFMA2 R70, -RZ, RZ, 0, 0 ;  /* 0x00000000ff467431 */ /* 0x000fe200000001ff */
[----:B------:R-:W-:-:S02]  /*0090*/  CS2R R74, SRZ ;  /* 0x00000000004a7805 */ /* 0x000fc4000001ff00 */
[----:B------:R-:W-:Y:S02]  /*00a0*/  CS2R R6, SRZ ;  /* 0x0000000000067805 */ /* 0x000fe4000001ff00 */
[----:B------:R-:W-:Y:S02]  /*00b0*/  CS2R R4, SRZ ;  /* 0x0000000000047805 */ /* 0x000fe4000001ff00 */
[----:B------:R-:W-:Y:S02]  /*00c0*/  MOV R76, RZ ;  /* 0x000000ff004c7202 */ /* 0x000fe40000000f00 */
        /* <DEDUP_REMOVED lines=17> */
.L_x_12:
        /* <DEDUP_REMOVED lines=20> */
[----:B------:R-:W5:Y:S01]  /*0320*/  LDG.E.128 R60, desc[UR6][R60.64+0x2a000] ;  /* 0x02a000063c3c7981 */ /* 0x000f62000c1e1d00 */
[----:B------:R-:W-:-:S04]  /*0330*/  UIADD3 UR4, UPT, UPT, UR4, 0x1, URZ ;  /* 0x0000000104047890 */ /* 0x000fc8000fffe0ff */
[----:B------:R-:W-:Y:S01]  /*0340*/  UISETP.NE.AND UP0, UPT, UR4, 0x7, UPT ;  /* 0x000000070400788c */ /* 0x000fe2000bf05270 */
[----:B------:R-:W-:Y:S02]  /*0350*/  IADD3 R0, PT, PT, R0, 0x4, RZ ;  /* 0x0000000400007810 */ /* 0x000fe40007ffe0ff */
[C---:B---3--:R-:W-:Y:S02]  /*0360*/  SHF.L.U32 R73, R8.reuse, 0x10, RZ ;  /* 0x0000001008497819 */ /* 0x048fe400000006ff */
[----:B------:R-:W-:Y:S02]  /*0370*/  PRMT R77, R8, 0x7632, R77 ;  /* 0x00007632084d7816 */ /* 0x000fe4000000004d */
[C---:B----4-:R-:W-:Y:S02]  /*0380*/  SHF.L.U32 R71, R12.reuse, 0x10, RZ ;  /* 0x000000100c477819 */ /* 0x050fe400000006ff */
[----:B------:R-:W-:-:S03]  /*0390*/  PRMT R8, R12, 0x7632, R8 ;  /* 0x000076320c087816 */ /* 0x000fc60000000008 */
[----:B------:R-:W-:Y:S01]  /*03a0*/  FFMA.FTZ R12, R71, R73, R75 ;  /* 0x00000049470c7223 */ /* 0x000fe2000001004b */
[----:B------:R-:W-:Y:S02]  /*03b0*/  SHF.L.U32 R75, R77, 0x10, RZ ;  /* 0x000000104d4b7819 */ /* 0x000fe400000006ff */
[----:B------:R-:W-:Y:S02]  /*03c0*/  SHF.L.U32 R73, R8, 0x10, RZ ;  /* 0x0000001008497819 */ /* 0x000fe400000006ff */
[C---:B------:R-:W-:Y:S02]  /*03d0*/  PRMT R8, R9.reuse, 0x7632, R8 ;  /* 0x0000763209087816 */ /* 0x040fe40000000008 */
[----:B------:R-:W-:Y:S02]  /*03e0*/  SHF.L.U32 R77, R9, 0x10, RZ ;  /* 0x00000010094d7819 */ /* 0x000fe400000006ff */
[----:B------:R-:W-:Y:S01]  /*03f0*/  PRMT R9, R13, 0x7632, R9 ;  /* 0x000076320d097816 */ /* 0x000fe20000000009 */
[----:B------:R-:W-:Y:S01]  /*0400*/  FFMA.FTZ R12, R73, R75, R12 ;  /* 0x0000004b490c7223 */ /* 0x000fe2000001000c */
[----:B------:R-:W-:-:S02]  /*0410*/  SHF.L.U32 R13, R13, 0x10, RZ ;  /* 0x000000100d0d7819 */ /* 0x000fc400000006ff */
[----:B------:R-:W-:Y:S02]  /*0420*/  SHF.L.U32 R8, R8, 0x10, RZ ;  /* 0x0000001008087819 */ /* 0x000fe400000006ff */
[----:B------:R-:W-:Y:S01]  /*0430*/  SHF.L.U32 R9, R9, 0x10, RZ ;  /* 0x0000001009097819 */ /* 0x000fe200000006ff */
[----:B------:R-:W-:Y:S01]  /*0440*/  FFMA.FTZ R12, R13, R77, R12 ;  /* 0x0000004d0d0c7223 */ /* 0x000fe2000001000c */
[----:B--2---:R-:W-:-:S03]  /*0450*/  SHF.L.U32 R75, R16, 0x10, RZ ;  /* 0x00000010104b7819 */ /* 0x004fc600000006ff */
[--C-:B------:R-:W-:Y:S01]  /*0460*/  FFMA.FTZ R8, R9, R8, R12.reuse ;  /* 0x0000000809087223 */ /* 0x100fe2000001000c */
[----:B------:R-:W-:Y:S01]  /*0470*/  PRMT R12, R16, 0x7632, R12 ;  /* 0x00007632100c7816 */ /* 0x000fe2000000000c */
[----:B------:R-:W-:-:S03]  /*0480*/  FFMA.FTZ R6, R71, R75, R6 ;  /* 0x0000004b47067223 */ /* 0x000fc60000010006 */
[----:B------:R-:W-:Y:S02]  /*0490*/  SHF.L.U32 R12, R12, 0x10, RZ ;  /* 0x000000100c0c7819 */ /* 0x000fe400000006ff */
[----:B------:R-:W-:Y:S02]  /*04a0*/  SHF.L.U32 R16, R10, 0x10, RZ ;  /* 0x000000100a107819 */ /* 0x000fe400000006ff */
[----:B------:R-:W-:Y:S01]  /*04b0*/  SHF.L.U32 R77, R14, 0x10, RZ ;  /* 0x000000100e4d7819 */ /* 0x000fe200000006ff */
[----:B------:R-:W-:Y:S01]  /*04c0*/  FFMA.FTZ R6, R73, R12, R6 ;  /* 0x0000000c49067223 */ /* 0x000fe20000010006 */
[C---:B------:R-:W-:Y:S02]  /*04d0*/  PRMT R12, R17.reuse, 0x7632, R12 ;  /* 0x00007632110c7816 */ /* 0x040fe4000000000c */
[----:B------:R-:W-:Y:S02]  /*04e0*/  SHF.L.U32 R17, R17, 0x10, RZ ;  /* 0x0000001011117819 */ /* 0x000fe400000006ff */
[----:B------:R-:W-:Y:S01]  /*04f0*/  PRMT R10, R15, 0x7632, R10 ;  /* 0x000076320f0a7816 */ /* 0x000fe2000000000a */
[----:B------:R-:W-:Y:S01]  /*0500*/  FFMA.FTZ R8, R77, R16, R8 ;  /* 0x000000104d087223 */ /* 0x000fe20000010008 */
[----:B------:R-:W-:Y:S01]  /*0510*/  SHF.L.U32 R12, R12, 0x10, RZ ;  /* 0x000000100c0c7819 */ /* 0x000fe200000006ff */
[----:B------:R-:W-:Y:S01]  /*0520*/  FFMA.FTZ R6, R13, R17, R6 ;  /* 0x000000110d067223 */ /* 0x000fe20000010006 */
[----:B------:R-:W-:-:S02]  /*0530*/  PRMT R14, R14, 0x7632, R14 ;  /* 0x000076320e0e7816 */ /* 0x000fc4000000000e */
[----:B------:R-:W-:Y:S01]  /*0540*/  PRMT R16, R10, 0x7632, R16 ;  /* 0x000076320a107816 */ /* 0x000fe20000000010 */
[--C-:B------:R-:W-:Y:S01]  /*0550*/  FFMA.FTZ R12, R9, R12, R6.reuse ;  /* 0x0000000c090c7223 */ /* 0x100fe20000010006 */
[----:B------:R-:W-:Y:S02]  /*0560*/  SHF.L.U32 R14, R14, 0x10, RZ ;  /* 0x000000100e0e7819 */ /* 0x000fe400000006ff */
[----:B------:R-:W-:Y:S02]  /*0570*/  SHF.L.U32 R75, R16, 0x10, RZ ;  /* 0x00000010104b7819 */ /* 0x000fe400000006ff */
[C---:B------:R-:W-:Y:S02]  /*0580*/  PRMT R17, R18.reuse, 0x7632, R17 ;  /* 0x0000763212117816 */ /* 0x040fe40000000011 */
[----:B------:R-:W-:Y:S02]  /*0590*/  SHF.L.U32 R18, R18, 0x10, RZ ;  /* 0x0000001012127819 */ /* 0x000fe400000006ff */
[----:B-----5:R-:W-:-:S02]  /*05a0*/  PRMT R6, R20, 0x7632, R6 ;  /* 0x0000763214067816 */ /* 0x020fc40000000006 */
        /* <DEDUP_REMOVED lines=11> */
[----:B------:R-:W-:Y:S02]  /*0660*/  PRMT R16, R11, 0x7632, R16 ;  /* 0x000076320b107816 */ /* 0x000fe40000000010 */
[----:B------:R-:W-:Y:S01]  /*0670*/  PRMT R21, R21, 0x7632, R21 ;  /* 0x0000763215157816 */ /* 0x000fe20000000015 */
        /* <DEDUP_REMOVED lines=9> */
[C---:B------:R-:W-:Y:S02]  /*0710*/  SHF.L.U32 R10, R22.reuse, 0x10, RZ ;  /* 0x00000010160a7819 */ /* 0x040fe400000006ff */
[----:B------:R-:W-:Y:S01]  /*0720*/  PRMT R22, R22, 0x7632, R22 ;  /* 0x0000763216167816 */ /* 0x000fe20000000016 */
[----:B------:R-:W-:Y:S02]  /*0730*/  FFMA.FTZ R6, R11, R19, R6 ;  /* 0x000000130b067223 */ /* 0x000fe40000010006 */
[--C-:B------:R-:W-:Y:S01]  /*0740*/  FFMA.FTZ R19, R77, R10, R12.reuse ;  /* 0x0000000a4d137223 */ /* 0x100fe2000001000c */
[C---:B------:R-:W-:Y:S02]  /*0750*/  PRMT R12, R24.reuse, 0x7632, R12 ;  /* 0x00007632180c7816 */ /* 0x040fe4000000000c */
        /* <DEDUP_REMOVED lines=8> */
[C---:B------:R-:W-:Y:S01]  /*07e0*/  PRMT R17, R28.reuse, 0x7632, R17 ;  /* 0x000076321c117816 */ /* 0x040fe20000000011 */
[----:B------:R-:W-:Y:S01]  /*07f0*/  FFMA.FTZ R12, R73, R12, R24 ;  /* 0x0000000c490c7223 */ /* 0x000fe20000010018 */
[----:B------:R-:W-:-:S02]  /*0800*/  SHF.L.U32 R28, R28, 0x10, RZ ;  /* 0x000000101c1c7819 */ /* 0x000fc400000006ff */
[----:B------:R-:W-:Y:S02]  /*0810*/  PRMT R25, R25, 0x7632, R25 ;  /* 0x0000763219197816 */ /* 0x000fe40000000019 */
        /* <DEDUP_REMOVED lines=9> */
[C---:B------:R-:W-:Y:S01]  /*08b0*/  SHF.L.U32 R10, R26.reuse, 0x10, RZ ;  /* 0x000000101a0a7819 */ /* 0x040fe200000006ff */
[----:B------:R-:W-:Y:S01]  /*08c0*/  FFMA.FTZ R12, R9, R12, R16 ;  /* 0x0000000c090c7223 */ /* 0x000fe20000010010 */
[----:B------:R-:W-:Y:S01]  /*08d0*/  PRMT R26, R26, 0x7632, R26 ;  /* 0x000076321a1a7816 */ /* 0x000fe2000000001a */
[----:B------:R-:W-:Y:S01]  /*08e0*/  FFMA.FTZ R20, R13, R20, R18 ;  /* 0x000000140d147223 */ /* 0x000fe20000010012 */
[----:B------:R-:W-:Y:S01]  /*08f0*/  SHF.L.U32 R16, R29, 0x10, RZ ;  /* 0x000000101d107819 */ /* 0x000fe200000006ff */
[----:B------:R-:W-:Y:S01]  /*0900*/  FFMA.FTZ R17, R77, R10, R12 ;  /* 0x0000000a4d117223 */ /* 0x000fe2000001000c */
[----:B------:R-:W-:Y:S02]  /*0910*/  SHF.L.U32 R7, R26, 0x10, RZ ;  /* 0x000000101a077819 */ /* 0x000fe400000006ff */
        /* <DEDUP_REMOVED lines=15> */
[----:B------:R-:W-:-:S02]  /*0a10*/  SHF.L.U32 R10, R10, 0x10, RZ ;  /* 0x000000100a0a7819 */ /* 0x000fc400000006ff */
[C---:B------:R-:W-:Y:S02]  /*0a20*/  PRMT R17, R36.reuse, 0x7632, R17 ;  /* 0x0000763224117816 */ /* 0x040fe40000000011 */
[----:B------:R-:W-:Y:S02]  /*0a30*/  SHF.L.U32 R12, R33, 0x10, RZ ;  /* 0x00000010210c7819 */ /* 0x000fe400000006ff */
[----:B------:R-:W-:Y:S01]  /*0a40*/  SHF.L.U32 R36, R36, 0x10, RZ ;  /* 0x0000001024247819 */ /* 0x000fe200000006ff */
[----:B------:R-:W-:Y:S01]  /*0a50*/  FFMA.FTZ R16, R73, R32, R16 ;  /* 0x0000002049107223 */ /* 0x000fe20000010010 */
[----:B------:R-:W-:Y:S01]  /*0a60*/  PRMT R33, R33, 0x7632, R33 ;  /* 0x0000763221217816 */ /* 0x000fe20000000021 */
[----:B------:R-:W-:Y:S01]  /*0a70*/  FFMA.FTZ R19, R15, R18, R19 ;  /* 0x000000120f137223 */ /* 0x000fe20000010013 */
        /* <DEDUP_REMOVED lines=8> */
[--C-:B------:R-:W-:Y:S01]  /*0b00*/  FFMA.FTZ R10, R9, R10, R16.reuse ;  /* 0x0000000a090a7223 */ /* 0x100fe20000010010 */
[----:B------:R-:W-:-:S02]  /*0b10*/  PRMT R16, R37, 0x7632, R16 ;  /* 0x0000763225107816 */ /* 0x000fc40000000010 */
[----:B------:R-:W-:Y:S01]  /*0b20*/  SHF.L.U32 R4, R31, 0x10, RZ ;  /* 0x000000101f047819 */ /* 0x000fe200000006ff */
[----:B------:R-:W-:Y:S01]  /*0b30*/  FFMA.FTZ R18, R13, R20, R18 ;  /* 0x000000140d127223 */ /* 0x000fe20000010012 */
[C---:B------:R-:W-:Y:S02]  /*0b40*/  PRMT R12, R34.reuse, 0x7632, R12 ;  /* 0x00007632220c7816 */ /* 0x040fe4000000000c */
[----:B------:R-:W-:Y:S02]  /*0b50*/  SHF.L.U32 R34, R34, 0x10, RZ ;  /* 0x0000001022227819 */ /* 0x000fe400000006ff */
[----:B------:R-:W-:Y:S02]  /*0b60*/  PRMT R20, R40, 0x7632, R20 ;  /* 0x0000763228147816 */ /* 0x000fe40000000014 */
[----:B------:R-:W-:Y:S02]  /*0b70*/  SHF.L.U32 R16, R16, 0x10, RZ ;  /* 0x0000001010107819 */ /* 0x000fe400000006ff */
[----:B------:R-:W-:Y:S01]  /*0b80*/  SHF.L.U32 R40, R40, 0x10, RZ ;  /* 0x0000001028287819 */ /* 0x000fe200000006ff */
[----:B------:R-:W-:Y:S01]  /*0b90*/  FFMA.FTZ R7, R11, R4, R19 ;  /* 0x000000040b077223 */ /* 0x000fe20000010013 */
[----:B------:R-:W-:Y:S01]  /*0ba0*/  PRMT R5, R23, 0x7632, R5 ;  /* 0x0000763217057816 */ /* 0x000fe20000000005 */
[----:B------:R-:W-:Y:S01]  /*0bb0*/  FFMA.FTZ R19, R77, R34, R10 ;  /* 0x000000224d137223 */ /* 0x000fe2000001000a */
[----:B------:R-:W-:-:S02]  /*0bc0*/  SHF.L.U32 R17, R12, 0x10, RZ ;  /* 0x000000100c117819 */ /* 0x000fc400000006ff */
[----:B------:R-:W-:Y:S01]  /*0bd0*/  SHF.L.U32 R12, R38, 0x10, RZ ;  /* 0x00000010260c7819 */ /* 0x000fe200000006ff */
[----:B------:R-:W-:Y:S01]  /*0be0*/  FFMA.FTZ R16, R9, R16, R18 ;  /* 0x0000001009107223 */ /* 0x000fe20000010012 */
[----:B------:R-:W-:Y:S01]  /*0bf0*/  SHF.L.U32 R20, R20, 0x10, RZ ;  /* 0x0000001014147819 */ /* 0x000fe200000006ff */
        /* <DEDUP_REMOVED lines=8> */
[----:B------:R-:W-:Y:S01]  /*0c80*/  FFMA.FTZ R5, R11, R5, R8 ;  /* 0x000000050b057223 */ /* 0x000fe20000010008 */
[----:B------:R-:W-:-:S02]  /*0c90*/  PRMT R41, R41, 0x7632, R41 ;  /* 0x0000763229297816 */ /* 0x000fc40000000029 */
        /* <DEDUP_REMOVED lines=8> */
[----:B------:R-:W-:Y:S01]  /*0d20*/  SHF.L.U32 R12, R42, 0x10, RZ ;  /* 0x000000102a0c7819 */ /* 0x000fe200000006ff */
[----:B------:R-:W-:Y:S01]  /*0d30*/  FFMA.FTZ R18, R9, R18, R20 ;  /* 0x0000001209127223 */ /* 0x000fe20000010014 */
[----:B------:R-:W-:-:S02]  /*0d40*/  SHF.L.U32 R10, R10, 0x10, RZ ;  /* 0x000000100a0a7819 */ /* 0x000fc400000006ff */
[----:B------:R-:W-:Y:S01]  /*0d50*/  PRMT R42, R42, 0x7632, R42 ;  /* 0x000076322a2a7816 */ /* 0x000fe2000000002a */
[----:B------:R-:W-:Y:S01]  /*0d60*/  FFMA.FTZ R19, R77, R12, R18 ;  /* 0x0000000c4d137223 */ /* 0x000fe20000010012 */
[C---:B------:R-:W-:Y:S01]  /*0d70*/  PRMT R12, R44.reuse, 0x7632, R12 ;  /* 0x000076322c0c7816 */ /* 0x040fe2000000000c */
[----:B------:R-:W-:Y:S01]  /*0d80*/  FFMA.FTZ R76, R11, R10, R17 ;  /* 0x0000000a0b4c7223 */ /* 0x000fe20000010011 */
[----:B------:R-:W-:Y:S02]  /*0d90*/  SHF.L.U32 R44, R44, 0x10, RZ ;  /* 0x000000102c2c7819 */ /* 0x000fe400000006ff */
[----:B------:R-:W-:Y:S02]  /*0da0*/  SHF.L.U32 R17, R42, 0x10, RZ ;  /* 0x000000102a117819 */ /* 0x000fe400000006ff */
[----:B------:R-:W-:Y:S01]  /*0db0*/  SHF.L.U32 R16, R12, 0x10, RZ ;  /* 0x000000100c107819 */ /* 0x000fe200000006ff */
[----:B------:R-:W-:Y:S01]  /*0dc0*/  FFMA.FTZ R44, R71, R44, R72 ;  /* 0x0000002c472c7223 */ /* 0x000fe20000010048 */
[----:B------:R-:W-:Y:S01]  /*0dd0*/  SHF.L.U32 R10, R43, 0x10, RZ ;  /* 0x000000102b0a7819 */ /* 0x000fe200000006ff */
[----:B------:R-:W-:Y:S01]  /*0de0*/  FFMA.FTZ R12, R14, R17, R19 ;  /* 0x000000110e0c7223 */ /* 0x000fe20000010013 */
[----:B------:R-:W-:Y:S01]  /*0df0*/  PRMT R17, R45, 0x7632, R17 ;  /* 0x000076322d117816 */ /* 0x000fe20000000011 */
[----:B------:R-:W-:Y:S01]  /*0e00*/  FFMA.FTZ R44, R73, R16, R44 ;  /* 0x00000010492c7223 */ /* 0x000fe2000001002c */
[----:B------:R-:W-:-:S02]  /*0e10*/  SHF.L.U32 R18, R45, 0x10, RZ ;  /* 0x000000102d127819 */ /* 0x000fc400000006ff */
[----:B------:R-:W-:Y:S02]  /*0e20*/  PRMT R4, R35, 0x7632, R4 ;  /* 0x0000763223047816 */ /* 0x000fe40000000004 */
        /* <DEDUP_REMOVED lines=14> */
[C---:B------:R-:W-:Y:S02]  /*0f10*/  SHF.L.U32 R12, R46.reuse, 0x10, RZ ;  /* 0x000000102e0c7819 */ /* 0x040fe400000006ff */
[----:B------:R-:W-:Y:S01]  /*0f20*/  PRMT R46, R46, 0x7632, R46 ;  /* 0x000076322e2e7816 */ /* 0x000fe2000000002e */
[----:B------:R-:W-:Y:S01]  /*0f30*/  FFMA.FTZ R18, R13, R18, R48 ;  /* 0x000000120d127223 */ /* 0x000fe20000010030 */
[----:B------:R-:W-:Y:S02]  /*0f40*/  SHF.L.U32 R20, R17, 0x10, RZ ;  /* 0x0000001011147819 */ /* 0x000fe400000006ff */
        /* <DEDUP_REMOVED lines=23> */
[----:B------:R-:W-:Y:S01]  /*10c0*/  SHF.L.U32 R8, R8, 0x10, RZ ;  /* 0x0000001008087819 */ /* 0x000fe200000006ff */
[----:B------:R-:W-:Y:S01]  /*10d0*/  FFMA.FTZ R18, R13, R16, R18 ;  /* 0x000000100d127223 */ /* 0x000fe20000010012 */
[----:B------:R-:W-:Y:S02]  /*10e0*/  SHF.L.U32 R16, R53, 0x10, RZ ;  /* 0x0000001035107819 */ /* 0x000fe400000006ff */
[C---:B------:R-:W-:Y:S01]  /*10f0*/  SHF.L.U32 R17, R56.reuse, 0x10, RZ ;  /* 0x0000001038117819 */ /* 0x040fe200000006ff */
[----:B------:R-:W-:Y:S01]  /*1100*/  FFMA.FTZ R72, R11, R8, R10 ;  /* 0x000000080b487223 */ /* 0x000fe2000001000a */
[----:B------:R-:W-:Y:S01]  /*1110*/  PRMT R56, R56, 0x7632, R56 ;  /* 0x0000763238387816 */ /* 0x000fe20000000038 */
[----:B------:R-:W-:Y:S01]  /*1120*/  FFMA.FTZ R16, R9, R16, R18 ;  /* 0x0000001009107223 */ /* 0x000fe20000010012 */
[----:B------:R-:W-:Y:S01]  /*1130*/  SHF.L.U32 R8, R54, 0x10, RZ ;  /* 0x0000001036087819 */ /* 0x000fe200000006ff */
[----:B------:R-:W-:Y:S01]  /*1140*/  FFMA.FTZ R70, R71, R17, R70 ;  /* 0x0000001147467223 */ /* 0x000fe20000010046 */
[----:B------:R-:W-:-:S02]  /*1150*/  SHF.L.U32 R56, R56, 0x10, RZ ;  /* 0x0000001038387819 */ /* 0x000fc400000006ff */
[----:B------:R-:W-:Y:S02]  /*1160*/  PRMT R54, R54, 0x7632, R54 ;  /* 0x0000763236367816 */ /* 0x000fe40000000036 */
[C---:B------:R-:W-:Y:S01]  /*1170*/  PRMT R20, R60.reuse, 0x7632, R20 ;  /* 0x000076323c147816 */ /* 0x040fe20000000014 */
[----:B------:R-:W-:Y:S01]  /*1180*/  FFMA.FTZ R19, R77, R8, R16 ;  /* 0x000000084d137223 */ /* 0x000fe20000010010 */
[----:B------:R-:W-:Y:S01]  /*1190*/  SHF.L.U32 R60, R60, 0x10, RZ ;  /* 0x000000103c3c7819 */ /* 0x000fe200000006ff */
[----:B------:R-:W-:Y:S01]  /*11a0*/  FFMA.FTZ R56, R73, R56, R70 ;  /* 0x0000003849387223 */ /* 0x000fe20000010046 */
[C---:B------:R-:W-:Y:S02]  /*11b0*/  PRMT R8, R57.reuse, 0x7632, R8 ;  /* 0x0000763239087816 */ /* 0x040fe40000000008 */
[----:B------:R-:W-:Y:S02]  /*11c0*/  SHF.L.U32 R16, R57, 0x10, RZ ;  /* 0x0000001039107819 */ /* 0x000fe400000006ff */
[----:B------:R-:W-:Y:S01]  /*11d0*/  SHF.L.U32 R17, R54, 0x10, RZ ;  /* 0x0000001036117819 */ /* 0x000fe200000006ff */
[----:B------:R-:W-:Y:S01]  /*11e0*/  FFMA.FTZ R60, R71, R60, R69 ;  /* 0x0000003c473c7223 */ /* 0x000fe20000010045 */
[----:B------:R-:W-:-:S02]  /*11f0*/  SHF.L.U32 R20, R20, 0x10, RZ ;  /* 0x0000001014147819 */ /* 0x000fc400000006ff */
[----:B------:R-:W-:Y:S01]  /*1200*/  PRMT R51, R51, 0x7632, R51 ;  /* 0x0000763233337816 */ /* 0x000fe20000000033 */
[----:B------:R-:W-:Y:S01]  /*1210*/  FFMA.FTZ R16, R13, R16, R56 ;  /* 0x000000100d107223 */ /* 0x000fe20000010038 */
[----:B------:R-:W-:Y:S01]  /*1220*/  SHF.L.U32 R18, R8, 0x10, RZ ;  /* 0x0000001008127819 */ /* 0x000fe200000006ff */
[----:B------:R-:W-:Y:S01]  /*1230*/  FFMA.FTZ R8, R14, R17, R19 ;  /* 0x000000110e087223 */ /* 0x000fe20000010013 */
[----:B------:R-:W-:Y:S01]  /*1240*/  PRMT R17, R61, 0x7632, R17 ;  /* 0x000076323d117816 */ /* 0x000fe20000000011 */
[----:B------:R-:W-:Y:S01]  /*1250*/  FFMA.FTZ R60, R73, R20, R60 ;  /* 0x00000014493c7223 */ /* 0x000fe2000001003c */
[----:B------:R-:W-:Y:S02]  /*1260*/  SHF.L.U32 R22, R61, 0x10, RZ ;  /* 0x000000103d167819 */ /* 0x000fe400000006ff */
[----:B------:R-:W-:Y:S01]  /*1270*/  SHF.L.U32 R12, R51, 0x10, RZ ;  /* 0x00000010330c7819 */ /* 0x000fe200000006ff */
[----:B------:R-:W-:Y:S01]  /*1280*/  FFMA.FTZ R18, R9, R18, R16 ;  /* 0x0000001209127223 */ /* 0x000fe20000010010 */
[C---:B------:R-:W-:Y:S01]  /*1290*/  SHF.L.U32 R16, R58.reuse, 0x10, RZ ;  /* 0x000000103a107819 */ /* 0x040fe200000006ff */
        /* <DEDUP_REMOVED lines=8> */
[C---:B------:R-:W-:Y:S01]  /*1320*/  PRMT R9, R62.reuse, 0x7632, R9 ;  /* 0x000076323e097816 */ /* 0x040fe20000000009 */
[----:B------:R-:W-:Y:S01]  /*1330*/  FFMA.FTZ R8, R15, R12, R8 ;  /* 0x0000000c0f087223 */ /* 0x000fe20000010008 */
[----:B------:R-:W-:Y:S01]  /*1340*/  SHF.L.U32 R62, R62, 0x10, RZ ;  /* 0x000000103e3e7819 */ /* 0x000fe200000006ff */
[C---:B------:R-:W-:Y:S01]  /*1350*/  FFMA.FTZ R16, R14.reuse, R13, R17 ;  /* 0x0000000d0e107223 */ /* 0x040fe20000010011 */
[----:B------:R-:W-:Y:S02]  /*1360*/  SHF.L.U32 R12, R59, 0x10, RZ ;  /* 0x000000103b0c7819 */ /* 0x000fe400000006ff */
[----:B------:R-:W-:Y:S01]  /*1370*/  SHF.L.U32 R13, R9, 0x10, RZ ;  /* 0x00000010090d7819 */ /* 0x000fe200000006ff */
[----:B------:R-:W-:Y:S01]  /*1380*/  FFMA.FTZ R77, R77, R62, R20 ;  /* 0x0000003e4d4d7223 */ /* 0x000fe20000010014 */
[----:B------:R-:W-:Y:S01]  /*1390*/  PRMT R10, R55, 0x7632, R10 ;  /* 0x00007632370a7816 */ /* 0x000fe2000000000a */
[----:B------:R-:W-:Y:S01]  /*13a0*/  FFMA.FTZ R9, R15, R12, R16 ;  /* 0x0000000c0f097223 */ /* 0x000fe20000010010 */
[----:B------:R-:W-:Y:S01]  /*13b0*/  PRMT R59, R59, 0x7632, R59 ;  /* 0x000076323b3b7816 */ /* 0x000fe2000000003b */
[----:B------:R-:W-:Y:S01]  /*13c0*/  FFMA.FTZ R14, R14, R13, R77 ;  /* 0x0000000d0e0e7223 */ /* 0x000fe2000001004d */
[----:B------:R-:W-:-:S02]  /*13d0*/  PRMT R12, R63, 0x7632, R12 ;  /* 0x000076323f0c7816 */ /* 0x000fc4000000000c */
[----:B------:R-:W-:Y:S02]  /*13e0*/  SHF.L.U32 R16, R63, 0x10, RZ ;  /* 0x000000103f107819 */ /* 0x000fe400000006ff */
[----:B------:R-:W-:Y:S02]  /*13f0*/  SHF.L.U32 R10, R10, 0x10, RZ ;  /* 0x000000100a0a7819 */ /* 0x000fe400000006ff */
[----:B------:R-:W-:Y:S01]  /*1400*/  SHF.L.U32 R70, R59, 0x10, RZ ;  /* 0x000000103b467819 */ /* 0x000fe200000006ff */
[----:B------:R-:W-:Y:S01]  /*1410*/  FFMA.FTZ R15, R15, R16, R14 ;  /* 0x000000100f0f7223 */ /* 0x000fe2000001000e */
[----:B------:R-:W-:Y:S01]  /*1420*/  SHF.L.U32 R12, R12, 0x10, RZ ;  /* 0x000000100c0c7819 */ /* 0x000fe200000006ff */
[C---:B------:R-:W-:Y:S02]  /*1430*/  FFMA.FTZ R68, R11.reuse, R10, R8 ;  /* 0x0000000a0b447223 */ /* 0x040fe40000010008 */
        /* <DEDUP_REMOVED lines=30> */
[----:B-1----:R-:W-:Y:S01]  /*1620*/  FADD.FTZ R72, R72, R17 ;  /* 0x0000001148487221 */ /* 0x002fe20000010000 */
[----:B--2---:R-:W-:Y:S02]  /*1630*/  FADD.FTZ R12, R67, R12 ;  /* 0x0000000c430c7221 */ /* 0x004fe40000010000 */
        /* <DEDUP_REMOVED lines=10> */
[----:B------:R-:W0:Y:S04]  /*16e0*/  SHFL.BFLY PT, R17, R74, 0x8, 0x1f ;  /* 0x0d001f004a117f89 */ /* 0x000e2800000e0000 */
        /* <DEDUP_REMOVED lines=13> */
[----:B------:R-:W-:Y:S01]  /*17c0*/  FADD.FTZ R19, R72, R19 ;  /* 0x0000001348137221 */ /* 0x000fe20000010000 */
[----:B-1----:R-:W-:Y:S02]  /*17d0*/  FADD.FTZ R21, R12, R21 ;  /* 0x000000150c157221 */ /* 0x002fe40000010000 */
        /* <DEDUP_REMOVED lines=35> */
[----:B------:R-:W-:Y:S01]  /*1a10*/  LOP3.LUT P0, R0, R65, 0x1f, RZ, 0xc0, !PT ;  /* 0x0000001f41007812 */ /* 0x000fe2000780c0ff */
[----:B0-----:R-:W-:Y:S02]  /*1a20*/  FADD.FTZ R5, R2, R5 ;  /* 0x0000000502057221 */ /* 0x001fe40000010000 */
[----:B------:R-:W0:Y:S01]  /*1a30*/  SHFL.BFLY PT, R17, R14, 0x2, 0x1f ;  /* 0x0c401f000e117f89 */ /* 0x000e2200000e0000 */
[----:B------:R-:W-:Y:S02]  /*1a40*/  ISETP.NE.AND P1, PT, R0, RZ, PT ;  /* 0x000000ff0000720c */ /* 0x000fe40003f25270 */
[----:B------:R-:W-:Y:S01]  /*1a50*/  SHF.R.U32.HI R0, RZ, 0x3, R65 ;  /* 0x00000003ff007819 */ /* 0x000fe20000011641 */
[----:B------:R-:W0:Y:S01]  /*1a60*/  SHFL.BFLY PT, R19, R16, 0x2, 0x1f ;  /* 0x0c401f0010137f89 */ /* 0x000e2200000e0000 */
[----:B-1----:R-:W-:Y:S02]  /*1a70*/  FADD.FTZ R7, R4, R7 ;  /* 0x0000000704077221 */ /* 0x002fe40000010000 */
[----:B------:R-:W-:Y:S01]  /*1a80*/  LOP3.LUT R0, R0, 0xc, RZ, 0xc0, !PT ;  /* 0x0000000c00007812 */ /* 0x000fe200078ec0ff */
        /* <DEDUP_REMOVED lines=9> */
[----:B0-----:R-:W-:Y:S01]  /*1b20*/  FADD.FTZ R17, R14, R17 ;  /* 0x000000110e117221 */ /* 0x001fe20000010000 */
[----:B------:R-:W-:Y:S02]  /*1b30*/  FADD.FTZ R19, R16, R19 ;  /* 0x0000001310137221 */ /* 0x000fe40000010000 */
        /* <DEDUP_REMOVED lines=23> */
[----:B------:R2:W-:Y:S01]  /*1cb0*/  @!P0 STS [R0+UR4], R3 ;  /* 0x0000000300008988 */ /* 0x0005e20008000804 */
[----:B------:R-:W-:Y:S01]  /*1cc0*/  ISETP.NE.AND P0, PT, R65, RZ, PT ;  /* 0x000000ff4100720c */ /* 0x000fe20003f05270 */
[----:B------:R-:W-:Y:S01]  /*1cd0*/  FADD.FTZ R17, R17, R16 ;  /* 0x0000001011117221 */ /* 0x000fe20000010000 */
[----:B0-----:R-:W-:Y:S01]  /*1ce0*/  FADD.FTZ R19, R19, R18 ;  /* 0x0000001213137221 */ /* 0x001fe20000010000 */
[----:B------:R0:W-:Y:S01]  /*1cf0*/  @!P1 STS [R0+UR4+0x10], R5 ;  /* 0x0000100500009988 */ /* 0x0001e20008000804 */
[----:B-1----:R-:W-:-:S03]  /*1d00*/  FADD.FTZ R21, R21, R20 ;  /* 0x0000001415157221 */ /* 0x002fc60000010000 */
[----:B------:R0:W-:Y:S01]  /*1d10*/  @!P1 STS [R0+UR4+0x20], R7 ;  /* 0x0000200700009988 */ /* 0x0001e20008000804 */
[----:B--2---:R-:W-:-:S03]  /*1d20*/  FADD.FTZ R23, R23, R22 ;  /* 0x0000001617177221 */ /* 0x004fc60000010000 */
[----:B------:R0:W-:Y:S01]  /*1d30*/  @!P1 STS [R0+UR4+0x30], R9 ;  /* 0x0000300900009988 */ /* 0x0001e20008000804 */
[----:B---3--:R-:W-:-:S03]  /*1d40*/  FADD.FTZ R25, R25, R24 ;  /* 0x0000001819197221 */ /* 0x008fc60000010000 */
[----:B------:R0:W-:Y:S01]  /*1d50*/  @!P1 STS [R0+UR4+0x40], R11 ;  /* 0x0000400b00009988 */ /* 0x0001e20008000804 */
[----:B----4-:R-:W-:-:S03]  /*1d60*/  FADD.FTZ R27, R27, R26 ;  /* 0x0000001a1b1b7221 */ /* 0x010fc60000010000 */
        /* <DEDUP_REMOVED lines=10> */
[----:B------:R-:W1:Y:S01]  /*1e10*/  LDS.128 R28, [UR4+0x10] ;  /* 0x00001004ff1c7984 */ /* 0x000e620008000c00 */
[----:B------:R-:W2:Y:S03]  /*1e20*/  LDC.64 R2, c[0x0][0x380] ;  /* 0x0000e000ff027b82 */ /* 0x000ea60000000a00 */
[----:B------:R-:W3:Y:S04]  /*1e30*/  LDS.128 R32, [UR4+0x20] ;  /* 0x00002004ff207984 */ /* 0x000ee80008000c00 */
[----:B0-----:R-:W0:Y:S04]  /*1e40*/  LDS.128 R24, [UR4+0x30] ;  /* 0x00003004ff187984 */ /* 0x001e280008000c00 */
[----:B------:R-:W4:Y:S04]  /*1e50*/  LDS.128 R12, [UR4+0x40] ;  /* 0x00004004ff0c7984 */ /* 0x000f280008000c00 */
[----:B------:R-:W5:Y:S04]  /*1e60*/  LDS.128 R8, [UR4+0x50] ;  /* 0x00005004ff087984 */ /* 0x000f680008000c00 */
[----:B------:R-:W5:Y:S04]  /*1e70*/  LDS.128 R4, [UR4+0x60] ;  /* 0x00006004ff047984 */ /* 0x000f680008000c00 */
[----:B------:R-:W5:Y:S01]  /*1e80*/  LDS.128 R20, [UR4+0x70] ;  /* 0x00007004ff147984 */ /* 0x000f620008000c00 */
[----:B--2---:R-:W-:-:S03]  /*1e90*/  IMAD.WIDE.U32 R66, R66, 0x2, R2 ;  /* 0x0000000242427825 */ /* 0x004fc600078e0002 */
[----:B------:R-:W2:Y:S04]  /*1ea0*/  LDS.128 R16, [UR4+0x80] ;  /* 0x00008004ff107984 */ /* 0x000ea80008000c00 */
[----:B------:R-:W2:Y:S04]  /*1eb0*/  LDS.128 R40, [UR4] ;  /* 0x00000004ff287984 */ /* 0x000ea80008000c00 */
[----:B------:R-:W2:Y:S01]  /*1ec0*/  LDS.128 R36, [UR4+0xc0] ;  /* 0x0000c004ff247984 */ /* 0x000ea20008000c00 */
[----:B-1----:R-:W-:Y:S01]  /*1ed0*/  FADD.FTZ R28, RZ, R28 ;  /* 0x0000001cff1c7221 */ /* 0x002fe20000010000 */
[----:B---3--:R-:W-:-:S03]  /*1ee0*/  FADD.FTZ R32, RZ, R32 ;  /* 0x00000020ff207221 */ /* 0x008fc60000010000 */
[----:B------:R-:W-:Y:S01]  /*1ef0*/  FADD.FTZ R29, R28, R29 ;  /* 0x0000001d1c1d7221 */ /* 0x000fe20000010000 */
[----:B------:R-:W-:Y:S01]  /*1f00*/  FADD.FTZ R33, R32, R33 ;  /* 0x0000002120217221 */ /* 0x000fe20000010000 */
[----:B0-----:R-:W-:Y:S02]  /*1f10*/  FADD.FTZ R24, RZ, R24 ;  /* 0x00000018ff187221 */ /* 0x001fe40000010000 */
[----:B------:R-:W-:Y:S01]  /*1f20*/  FADD.FTZ R30, R29, R30 ;  /* 0x0000001e1d1e7221 */ /* 0x000fe20000010000 */
[----:B------:R-:W-:Y:S01]  /*1f30*/  FADD.FTZ R34, R33, R34 ;  /* 0x0000002221227221 */ /* 0x000fe20000010000 */
[----:B------:R-:W-:Y:S02]  /*1f40*/  FADD.FTZ R25, R24, R25 ;  /* 0x0000001918197221 */ /* 0x000fe40000010000 */
[----:B------:R-:W-:Y:S01]  /*1f50*/  FADD.FTZ R30, R30, R31 ;  /* 0x0000001f1e1e7221 */ /* 0x000fe20000010000 */
[----:B----4-:R-:W-:Y:S01]  /*1f60*/  FADD.FTZ R12, RZ, R12 ;  /* 0x0000000cff0c7221 */ /* 0x010fe20000010000 */
[----:B------:R-:W-:Y:S01]  /*1f70*/  FADD.FTZ R34, R34, R35 ;  /* 0x0000002322227221 */ /* 0x000fe20000010000 */
[----:B------:R-:W-:Y:S01]  /*1f80*/  FADD.FTZ R26, R25, R26 ;  /* 0x0000001a191a7221 */ /* 0x000fe20000010000 */
[----:B-----5:R-:W-:Y:S01]  /*1f90*/  FADD.FTZ R8, RZ, R8 ;  /* 0x00000008ff087221 */ /* 0x020fe20000010000 */
[----:B------:R-:W-:Y:S01]  /*1fa0*/  F2FP.BF16.F32.PACK_AB R0, RZ, R30 ;  /* 0x0000001eff00723e */ /* 0x000fe200000010ff */
[----:B------:R-:W-:Y:S01]  /*1fb0*/  FADD.FTZ R4, RZ, R4 ;  /* 0x00000004ff047221 */ /* 0x000fe20000010000 */
[----:B------:R-:W-:Y:S01]  /*1fc0*/  F2FP.BF16.F32.PACK_AB R34, RZ, R34 ;  /* 0x00000022ff22723e */ /* 0x000fe200000010ff */
[----:B------:R-:W-:Y:S01]  /*1fd0*/  FADD.FTZ R26, R26, R27 ;  /* 0x0000001b1a1a7221 */ /* 0x000fe20000010000 */
[----:B------:R-:W-:Y:S01]  /*1fe0*/  PRMT R2, R0, 0x7610, R2 ;  /* 0x0000761000027816 */ /* 0x000fe20000000002 */
[----:B------:R-:W0:Y:S01]  /*1ff0*/  LDS.128 R28, [UR4+0x90] ;  /* 0x00009004ff1c7984 */ /* 0x000e220008000c00 */
[----:B------:R-:W-:Y:S01]  /*2000*/  PRMT R3, R34, 0x7610, R3 ;  /* 0x0000761022037816 */ /* 0x000fe20000000003 */
[----:B------:R-:W-:Y:S01]  /*2010*/  FADD.FTZ R20, RZ, R20 ;  /* 0x00000014ff147221 */ /* 0x000fe20000010000 */
[----:B------:R-:W-:Y:S01]  /*2020*/  F2FP.BF16.F32.PACK_AB R0, RZ, R26 ;  /* 0x0000001aff00723e */ /* 0x000fe200000010ff */
[----:B------:R-:W1:Y:S01]  /*2030*/  LDS.128 R32, [UR4+0xb0] ;  /* 0x0000b004ff207984 */ /* 0x000e620008000c00 */
[----:B--2---:R-:W-:Y:S01]  /*2040*/  FADD.FTZ R16, RZ, R16 ;  /* 0x00000010ff107221 */ /* 0x004fe20000010000 */
[----:B------:R-:W-:Y:S01]  /*2050*/  FADD.FTZ R13, R12, R13 ;  /* 0x0000000d0c0d7221 */ /* 0x000fe20000010000 */
[----:B------:R-:W-:Y:S01]  /*2060*/  FADD.FTZ R9, R8, R9 ;  /* 0x0000000908097221 */ /* 0x000fe20000010000 */
[----:B------:R-:W2:Y:S01]  /*2070*/  LDS.128 R24, [UR4+0xa0] ;  /* 0x0000a004ff187984 */ /* 0x000ea20008000c00 */
[----:B------:R-:W-:Y:S01]  /*2080*/  FADD.FTZ R40, RZ, R40 ;  /* 0x00000028ff287221 */ /* 0x000fe20000010000 */
[----:B------:R-:W-:Y:S01]  /*2090*/  FADD.FTZ R5, R4, R5 ;  /* 0x0000000504057221 */ /* 0x000fe20000010000 */
[----:B------:R-:W-:Y:S01]  /*20a0*/  FADD.FTZ R21, R20, R21 ;  /* 0x0000001514157221 */ /* 0x000fe20000010000 */
[----:B------:R-:W-:Y:S01]  /*20b0*/  FADD.FTZ R36, RZ, R36 ;  /* 0x00000024ff247221 */ /* 0x000fe20000010000 */
        /* <DEDUP_REMOVED lines=25> */
[----:B0-----:R-:W-:Y:S01]  /*2250*/  FADD.FTZ R28, RZ, R28 ;  /* 0x0000001cff1c7221 */ /* 0x001fe20000010000 */
[----:B------:R-:W-:Y:S02]  /*2260*/  F2FP.BF16.F32.PACK_AB R42, RZ, R42 ;  /* 0x0000002aff2a723e */ /* 0x000fe400000010ff */
[----:B------:R-:W-:Y:S01]  /*2270*/  F2FP.BF16.F32.PACK_AB R38, RZ, R38 ;  /* 0x00000026ff26723e */ /* 0x000fe200000010ff */
[----:B-1----:R-:W-:Y:S01]  /*2280*/  FADD.FTZ R32, RZ, R32 ;  /* 0x00000020ff207221 */ /* 0x002fe20000010000 */
[----:B------:R-:W-:Y:S01]  /*2290*/  FADD.FTZ R29, R28, R29 ;  /* 0x0000001d1c1d7221 */ /* 0x000fe20000010000 */
[----:B------:R3:W-:Y:S01]  /*22a0*/  STG.E.U16 desc[UR6][R66.64+0xc00], R14 ;  /* 0x000c000e42007986 */ /* 0x0007e2000c101506 */
[----:B--2---:R-:W-:Y:S01]  /*22b0*/  FADD.FTZ R24, RZ, R24 ;  /* 0x00000018ff187221 */ /* 0x004fe20000010000 */
[----:B------:R-:W-:Y:S01]  /*22c0*/  FADD.FTZ R33, R32, R33 ;  /* 0x0000002120217221 */ /* 0x000fe20000010000 */
[----:B------:R-:W-:Y:S01]  /*22d0*/  FADD.FTZ R30, R29, R30 ;  /* 0x0000001e1d1e7221 */ /* 0x000fe20000010000 */
[----:B------:R3:W-:Y:S01]  /*22e0*/  STG.E.U16 desc[UR6][R66.64+0xf00], R10 ;  /* 0x000f000a42007986 */ /* 0x0007e2000c101506 */
        /* <DEDUP_REMOVED lines=16> */
[----:B------:R3:W-:Y:S02]  /*23f0*/  STG.E.U16 desc[UR6][R66.64+0x2400], R38 ;  /* 0x0024002642007986 */ /* 0x0007e4000c101506 */
.L_x_14:
[----:B------:R-:W-:Y:S05]  /*2400*/  BSYNC.RECONVERGENT B0 ;  /* 0x0000000000007941 */ /* 0x000fea0003800200 */
.L_x_13:
[----:B------:R-:W-:Y:S01]  /*2410*/  PREEXIT ;  /* 0x000000000000782d */ /* 0x000fe20000000000 */
[----:B------:R-:W-:Y:S05]  /*2420*/  EXIT ;  /* 0x000000000000794d */ /* 0x000fea0003800000 */
.L_x_15:
        /* <DEDUP_REMOVED lines=13> */
.L_x_115:


//--------------------- .text._Z30router_gemm_kernel_bf16_outputI13__nv_bfloat16Li128ELi8ELi12ELi384ELi7168EEvPS0_PKT_S4_ --------------------------
	.section	.text._Z30router_gemm_kernel_bf16_outputI13__nv_bfloat16Li128ELi8ELi12ELi384ELi7168EEvPS0_PKT_S4_,"ax",@progbits
	.align	128
        .global         _Z30router_gemm_kernel_bf16_outputI13__nv_bfloat16Li128ELi8ELi12ELi384ELi7168EEvPS0_PKT_S4_
        .type           _Z30router_gemm_kernel_bf16_outputI13__nv_bfloat16Li128ELi8ELi12ELi384ELi7168EEvPS0_PKT_S4_,@function
        .size           _Z30router_gemm_kernel_bf16_outputI13__nv_bfloat16Li128ELi8ELi12ELi384ELi7168EEvPS0_PKT_S4_,(.L_x_116 - _Z30router_gemm_kernel_bf16_outputI13__nv_bfloat16Li128ELi8ELi12ELi384ELi7168EEvPS0_PKT_S4_)
        .other          _Z30router_gemm_kernel_bf16_outputI13__nv_bfloat16Li128ELi8ELi12ELi384ELi7168EEvPS0_PKT_S4_,@"STO_CUDA_ENTRY STV_DEFAULT"
_Z30router_gemm_kernel_bf16_outputI13__nv_bfloat16Li128ELi8ELi12ELi384ELi7168EEvPS0_PKT_S4_:
.text._Z30router_gemm_kernel_bf16_outputI13__nv_bfloat16Li128ELi8ELi12ELi384ELi7168EEvPS0_PKT_S4_:
        /* <DEDUP_REMOVED lines=9> */
[----:B------:R-:W-:Y:S02]  /*0090*/  MOV R0, RZ ;  /* 0x000000ff00007202 */ /* 0x000fe40000000f00 */
        /* <DEDUP_REMOVED lines=19> */
.L_x_16:
        /* <DEDUP_REMOVED lines=39> */
[C---:B------:R-:W-:Y:S02]  /*0440*/  PRMT R14, R10.reuse, 0x7632, R14 ;  /* 0x000076320a0e7816 */ /* 0x040fe4000000000e */
[----:B------:R-:W-:Y:S01]  /*0450*/  SHF.L.U32 R60, R10, 0x10, RZ ;  /* 0x000000100a3c7819 */ /* 0x000fe200000006ff */
[----:B------:R-:W-:Y:S01]  /*0460*/  FFMA.FTZ R62, R12, R63, R73 ;  /* 0x0000003f0c3e7223 */ /* 0x000fe20000010049 */
[----:B------:R-:W-:-:S02]  /*0470*/  PRMT R10, R14, 0x7632, R10 ;  /* 0x000076320e0a7816 */ /* 0x000fc4000000000a */
[----:B------:R-:W-:Y:S01]  /*0480*/  SHF.L.U32 R63, R14, 0x10, RZ ;  /* 0x000000100e3f7819 */ /* 0x000fe200000006ff */
[----:B------:R-:W-:Y:S01]  /*0490*/  FFMA.FTZ R73, R9, R60, R62 ;  /* 0x0000003c09497223 */ /* 0x000fe2000001003e */
[----:B------:R-:W-:Y:S02]  /*04a0*/  SHF.L.U32 R10, R10, 0x10, RZ ;  /* 0x000000100a0a7819 */ /* 0x000fe400000006ff */
[C---:B--2---:R-:W-:Y:S02]  /*04b0*/  PRMT R60, R16.reuse, 0x7632, R60 ;  /* 0x00007632103c7816 */ /* 0x044fe4000000003c */
[----:B------:R-:W-:Y:S01]  /*04c0*/  SHF.L.U32 R62, R16, 0x10, RZ ;  /* 0x00000010103e7819 */ /* 0x000fe200000006ff */
[----:B------:R-:W-:Y:S01]  /*04d0*/  FFMA.FTZ R16, R10, R63, R73 ;  /* 0x0000003f0a107223 */ /* 0x000fe20000010049 */
[----:B------:R-:W-:-:S03]  /*04e0*/  SHF.L.U32 R63, R60, 0x10, RZ ;  /* 0x000000103c3f7819 */ /* 0x000fc600000006ff */
[----:B------:R-:W-:Y:S01]  /*04f0*/  FFMA.FTZ R73, R72, R62, R7 ;  /* 0x0000003e48497223 */ /* 0x000fe20000010007 */
[----:B------:R-:W-:Y:S02]  /*0500*/  PRMT R14, R15, 0x7632, R14 ;  /* 0x000076320f0e7816 */ /* 0x000fe4000000000e */
[C---:B------:R-:W-:Y:S01]  /*0510*/  PRMT R60, R17.reuse, 0x7632, R60 ;  /* 0x00007632113c7816 */ /* 0x040fe2000000003c */
[----:B------:R-:W-:Y:S01]  /*0520*/  FFMA.FTZ R74, R8, R63, R73 ;  /* 0x0000003f084a7223 */ /* 0x000fe20000010049 */
[----:B------:R-:W-:Y:S02]  /*0530*/  SHF.L.U32 R62, R17, 0x10, RZ ;  /* 0x00000010113e7819 */ /* 0x000fe400000006ff */
[----:B------:R-:W-:Y:S02]  /*0540*/  SHF.L.U32 R15, R15, 0x10, RZ ;  /* 0x000000100f0f7819 */ /* 0x000fe400000006ff */
[C---:B------:R-:W-:Y:S02]  /*0550*/  SHF.L.U32 R7, R11.reuse, 0x10, RZ ;  /* 0x000000100b077819 */ /* 0x040fe400000006ff */
[----:B------:R-:W-:Y:S01]  /*0560*/  PRMT R11, R11, 0x7632, R11 ;  /* 0x000076320b0b7816 */ /* 0x000fe2000000000b */
[----:B------:R-:W-:Y:S01]  /*0570*/  FFMA.FTZ R63, R13, R62, R74 ;  /* 0x0000003e0d3f7223 */ /* 0x000fe2000001004a */
[----:B------:R-:W-:Y:S01]  /*0580*/  SHF.L.U32 R17, R60, 0x10, RZ ;  /* 0x000000103c117819 */ /* 0x000fe200000006ff */
[----:B------:R-:W-:Y:S01]  /*0590*/  FFMA.FTZ R7, R15, R7, R16 ;  /* 0x000000070f077223 */ /* 0x000fe20000010010 */
[----:B------:R-:W-:-:S02]  /*05a0*/  SHF.L.U32 R11, R11, 0x10, RZ ;  /* 0x000000100b0b7819 */ /* 0x000fc400000006ff */
[----:B------:R-:W-:Y:S02]  /*05b0*/  SHF.L.U32 R14, R14, 0x10, RZ ;  /* 0x000000100e0e7819 */ /* 0x000fe400000006ff */
[----:B------:R-:W-:Y:S01]  /*05c0*/  SHF.L.U32 R16, R18, 0x10, RZ ;  /* 0x0000001012107819 */ /* 0x000fe200000006ff */
[----:B------:R-:W-:Y:S01]  /*05d0*/  FFMA.FTZ R62, R12, R17, R63 ;  /* 0x000000110c3e7223 */ /* 0x000fe2000001003f */
[----:B------:R-:W-:Y:S01]  /*05e0*/  PRMT R18, R18, 0x7632, R18 ;  /* 0x0000763212127816 */ /* 0x000fe20000000012 */
[----:B------:R-:W-:Y:S01]  /*05f0*/  FFMA.FTZ R60, R14, R11, R7 ;  /* 0x0000000b0e3c7223 */ /* 0x000fe20000010007 */
[----:B-----5:R-:W-:Y:S01]  /*0600*/  SHF.L.U32 R63, R20, 0x10, RZ ;  /* 0x00000010143f7819 */ /* 0x020fe200000006ff */
[--C-:B------:R-:W-:Y:S01]  /*0610*/  FFMA.FTZ R17, R9, R16, R62.reuse ;  /* 0x0000001009117223 */ /* 0x100fe2000001003e */
[----:B------:R-:W-:Y:S02]  /*0620*/  SHF.L.U32 R11, R18, 0x10, RZ ;  /* 0x00000010120b7819 */ /* 0x000fe400000006ff */
[----:B------:R-:W-:Y:S01]  /*0630*/  PRMT R62, R20, 0x7632, R62 ;  /* 0x00007632143e7816 */ /* 0x000fe2000000003e */
[----:B------:R-:W-:-:S02]  /*0640*/  FFMA.FTZ R63, R72, R63, R6 ;  /* 0x0000003f483f7223 */ /* 0x000fc40000010006 */
[--C-:B------:R-:W-:Y:S01]  /*0650*/  FFMA.FTZ R18, R10, R11, R17.reuse ;  /* 0x0000000b0a127223 */ /* 0x100fe20000010011 */
[----:B------:R-:W-:Y:S02]  /*0660*/  SHF.L.U32 R11, R62, 0x10, RZ ;  /* 0x000000103e0b7819 */ /* 0x000fe400000006ff */
[C---:B------:R-:W-:Y:S02]  /*0670*/  PRMT R17, R24.reuse, 0x7632, R17 ;  /* 0x0000763218117816 */ /* 0x040fe40000000011 */
[----:B------:R-:W-:Y:S01]  /*0680*/  SHF.L.U32 R24, R24, 0x10, RZ ;  /* 0x0000001018187819 */ /* 0x000fe200000006ff */
[----:B------:R-:W-:Y:S01]  /*0690*/  FFMA.FTZ R20, R8, R11, R63 ;  /* 0x0000000b08147223 */ /* 0x000fe2000001003f */
        /* <DEDUP_REMOVED lines=8> */
[C---:B------:R-:W-:Y:S02]  /*0720*/  SHF.L.U32 R6, R25.reuse, 0x10, RZ ;  /* 0x0000001019067819 */ /* 0x040fe400000006ff */
[----:B------:R-:W-:Y:S01]  /*0730*/  PRMT R25, R25, 0x7632, R25 ;  /* 0x0000763219197816 */ /* 0x000fe20000000019 */
[----:B------:R-:W-:Y:S01]  /*0740*/  FFMA.FTZ R5, R15, R16, R18 ;  /* 0x000000100f057223 */ /* 0x000fe20000010012 */
[----:B------:R-:W-:Y:S01]  /*0750*/  FFMA.FTZ R16, R12, R21, R11 ;  /* 0x000000150c107223 */ /* 0x000fe2000001000b */
[----:B------:R-:W-:Y:S01]  /*0760*/  FFMA.FTZ R11, R13, R6, R20 ;  /* 0x000000060d0b7223 */ /* 0x000fe20000010014 */
[----:B------:R-:W-:Y:S02]  /*0770*/  SHF.L.U32 R25, R25, 0x10, RZ ;  /* 0x0000001019197819 */ /* 0x000fe400000006ff */
[----:B------:R-:W-:-:S02]  /*0780*/  SHF.L.U32 R6, R22, 0x10, RZ ;  /* 0x0000001016067819 */ /* 0x000fc400000006ff */
[----:B------:R-:W-:Y:S02]  /*0790*/  PRMT R22, R22, 0x7632, R22 ;  /* 0x0000763216167816 */ /* 0x000fe40000000016 */
[----:B------:R-:W-:Y:S01]  /*07a0*/  PRMT R18, R26, 0x7632, R18 ;  /* 0x000076321a127816 */ /* 0x000fe20000000012 */
        /* <DEDUP_REMOVED lines=17> */
[----:B------:R-:W-:Y:S02]  /*08c0*/  FFMA.FTZ R16, R15, R16, R18 ;  /* 0x000000100f107223 */ /* 0x000fe40000010012 */
[----:B------:R-:W-:Y:S01]  /*08d0*/  FFMA.FTZ R18, R8, R17, R19 ;  /* 0x0000001108127223 */ /* 0x000fe20000010013 */
[----:B------:R-:W-:-:S02]  /*08e0*/  PRMT R6, R23, 0x7632, R6 ;  /* 0x0000763217067816 */ /* 0x000fc40000000006 */
[----:B------:R-:W-:Y:S01]  /*08f0*/  PRMT R27, R27, 0x7632, R27 ;  /* 0x000076321b1b7816 */ /* 0x000fe2000000001b */
[--C-:B------:R-:W-:Y:S01]  /*0900*/  FFMA.FTZ R17, R13, R4, R18.reuse ;  /* 0x000000040d117223 */ /* 0x100fe20000010012 */
[C---:B------:R-:W-:Y:S02]  /*0910*/  PRMT R18, R32.reuse, 0x7632, R18 ;  /* 0x0000763220127816 */ /* 0x040fe40000000012 */
[----:B------:R-:W-:Y:S02]  /*0920*/  SHF.L.U32 R19, R32, 0x10, RZ ;  /* 0x0000001020137819 */ /* 0x000fe400000006ff */
[----:B------:R-:W-:Y:S02]  /*0930*/  SHF.L.U32 R7, R7, 0x10, RZ ;  /* 0x0000001007077819 */ /* 0x000fe400000006ff */
[----:B------:R-:W-:Y:S02]  /*0940*/  PRMT R29, R29, 0x7632, R29 ;  /* 0x000076321d1d7816 */ /* 0x000fe4000000001d */
[----:B------:R-:W-:-:S02]  /*0950*/  SHF.L.U32 R11, R6, 0x10, RZ ;  /* 0x00000010060b7819 */ /* 0x000fc400000006ff */
[----:B------:R-:W-:Y:S01]  /*0960*/  SHF.L.U32 R27, R27, 0x10, RZ ;  /* 0x000000101b1b7819 */ /* 0x000fe200000006ff */
[----:B------:R-:W-:Y:S01]  /*0970*/  FFMA.FTZ R19, R72, R19, R0 ;  /* 0x0000001348137223 */ /* 0x000fe20000010000 */
[----:B------:R-:W-:Y:S01]  /*0980*/  SHF.L.U32 R21, R18, 0x10, RZ ;  /* 0x0000001012157819 */ /* 0x000fe200000006ff */
[C---:B------:R-:W-:Y:S01]  /*0990*/  FFMA.FTZ R7, R14.reuse, R7, R5 ;  /* 0x000000070e077223 */ /* 0x040fe20000010005 */
[----:B------:R-:W-:Y:S01]  /*09a0*/  SHF.L.U32 R29, R29, 0x10, RZ ;  /* 0x000000101d1d7819 */ /* 0x000fe200000006ff */
[C---:B------:R-:W-:Y:S01]  /*09b0*/  FFMA.FTZ R6, R14.reuse, R11, R16 ;  /* 0x0000000b0e067223 */ /* 0x040fe20000010010 */
        /* <DEDUP_REMOVED lines=10> */
[C---:B------:R-:W-:Y:S02]  /*0a60*/  PRMT R22, R36.reuse, 0x7632, R22 ;  /* 0x0000763224167816 */ /* 0x040fe40000000016 */
        /* <DEDUP_REMOVED lines=13> */
[--C-:B------:R-:W-:Y:S01]  /*0b40*/  FFMA.FTZ R17, R15, R16, R0.reuse ;  /* 0x000000100f117223 */ /* 0x100fe20000010000 */
[----:B------:R-:W-:Y:S01]  /*0b50*/  PRMT R37, R37, 0x7632, R37 ;  /* 0x0000763225257816 */ /* 0x000fe20000000025 */
[----:B------:R-:W-:Y:S01]  /*0b60*/  FFMA.FTZ R18, R10, R11, R19 ;  /* 0x0000000b0a127223 */ /* 0x000fe20000010013 */
[C---:B------:R-:W-:Y:S02]  /*0b70*/  PRMT R0, R35.reuse, 0x7632, R0 ;  /* 0x0000763223007816 */ /* 0x040fe40000000000 */
        /* <DEDUP_REMOVED lines=77> */
[C---:B------:R-:W-:Y:S02]  /*1050*/  PRMT R24, R56.reuse, 0x7632, R24 ;  /* 0x0000763238187816 */ /* 0x040fe40000000018 */
[----:B------:R-:W-:Y:S02]  /*1060*/  PRMT R47, R47, 0x7632, R47 ;  /* 0x000076322f2f7816 */ /* 0x000fe4000000002f */
[----:B------:R-:W-:-:S02]  /*1070*/  SHF.L.U32 R56, R56, 0x10, RZ ;  /* 0x0000001038387819 */ /* 0x000fc400000006ff */
[----:B------:R-:W-:Y:S01]  /*1080*/  SHF.L.U32 R21, R16, 0x10, RZ ;  /* 0x0000001010157819 */ /* 0x000fe200000006ff */
        /* <DEDUP_REMOVED lines=30> */
[C---:B------:R-:W-:Y:S02]  /*1270*/  PRMT R9, R59.reuse, 0x7632, R9 ;  /* 0x000076323b097816 */ /* 0x040fe40000000009 */
[----:B------:R-:W-:Y:S02]  /*1280*/  SHF.L.U32 R12, R59, 0x10, RZ ;  /* 0x000000103b0c7819 */ /* 0x000fe400000006ff */
[----:B------:R-:W-:-:S02]  /*1290*/  SHF.L.U32 R17, R17, 0x10, RZ ;  /* 0x0000001011117819 */ /* 0x000fc400000006ff */
        /* <DEDUP_REMOVED lines=56> */
[----:B-----5:R-:W-:Y:S01]  /*1620*/  FADD.FTZ R17, R14, R17 ;  /* 0x000000110e117221 */ /* 0x020fe20000010000 */
[----:B------:R-:W-:Y:S02]  /*1630*/  FADD.FTZ R19, R16, R19 ;  /* 0x0000001310137221 */ /* 0x000fe40000010000 */
        /* <DEDUP_REMOVED lines=10> */
[----:B------:R-:W4:Y:S04]  /*16e0*/  SHFL.BFLY PT, R14, R17, 0x4, 0x1f ;  /* 0x0c801f00110e7f89 */ /* 0x000f2800000e0000 */
        /* <DEDUP_REMOVED lines=12> */
[----:B------:R-:W-:Y:S02]  /*17b0*/  FADD.FTZ R16, R19, R16 ;  /* 0x0000001013107221 */ /* 0x000fe40000010000 */
        /* <DEDUP_REMOVED lines=9> */
[----:B------:R-:W-:Y:S01]  /*1850*/  LOP3.LUT P0, R0, R70, 0x1f, RZ, 0xc0, !PT ;  /* 0x0000001f46007812 */ /* 0x000fe2000780c0ff */
[----:B---3--:R-:W-:Y:S02]  /*1860*/  FADD.FTZ R5, R2, R5 ;  /* 0x0000000502057221 */ /* 0x008fe40000010000 */
[----:B------:R-:W3:Y:S01]  /*1870*/  SHFL.BFLY PT, R17, R14, 0x2, 0x1f ;  /* 0x0c401f000e117f89 */ /* 0x000ee200000e0000 */
[----:B------:R-:W-:Y:S02]  /*1880*/  ISETP.NE.AND P1, PT, R0, RZ, PT ;  /* 0x000000ff0000720c */ /* 0x000fe40003f25270 */
[----:B------:R-:W-:Y:S01]  /*1890*/  SHF.R.U32.HI R0, RZ, 0x3, R70 ;  /* 0x00000003ff007819 */ /* 0x000fe20000011646 */
[----:B------:R-:W3:Y:S01]  /*18a0*/  SHFL.BFLY PT, R19, R16, 0x2, 0x1f ;  /* 0x0c401f0010137f89 */ /* 0x000ee200000e0000 */
[----:B----4-:R-:W-:Y:S02]  /*18b0*/  FADD.FTZ R7, R7, R4 ;  /* 0x0000000407077221 */ /* 0x010fe40000010000 */
[----:B------:R-:W-:Y:S01]  /*18c0*/  LOP3.LUT R0, R0, 0xc, RZ, 0xc0, !PT ;  /* 0x0000000c00007812 */ /* 0x000fe200078ec0ff */
[----:B------:R-:W4:Y:S01]  /*18d0*/  SHFL.BFLY PT, R21, R18, 0x2, 0x1f ;  /* 0x0c401f0012157f89 */ /* 0x000f2200000e0000 */
[----:B-----5:R-:W-:-:S03]  /*18e0*/  FADD.FTZ R9, R9, R6 ;  /* 0x0000000609097221 */ /* 0x020fc60000010000 */
        /* <DEDUP_REMOVED lines=8> */
[----:B------:R-:W-:-:S03]  /*1970*/  FADD.FTZ R19, R16, R19 ;  /* 0x0000001310137221 */ /* 0x000fc60000010000 */
        /* <DEDUP_REMOVED lines=19> */
[----:B------:R0:W-:Y:S01]  /*1ab0*/  @!P0 STS [R0+UR4], R3 ;  /* 0x0000000300008988 */ /* 0x0001e20008000804 */
[----:B------:R-:W-:Y:S01]  /*1ac0*/  ISETP.NE.AND P0, PT, R70, RZ, PT ;  /* 0x000000ff4600720c */ /* 0x000fe20003f05270 */
[----:B-1----:R-:W-:Y:S01]  /*1ad0*/  FADD.FTZ R15, R15, R14 ;  /* 0x0000000e0f0f7221 */ /* 0x002fe20000010000 */
[----:B------:R-:W-:Y:S01]  /*1ae0*/  FADD.FTZ R17, R17, R16 ;  /* 0x0000001011117221 */ /* 0x000fe20000010000 */
[----:B------:R0:W-:Y:S01]  /*1af0*/  @!P1 STS [R0+UR4+0x10], R5 ;  /* 0x0000100500009988 */ /* 0x0001e20008000804 */
[----:B--2---:R-:W-:-:S03]  /*1b00*/  FADD.FTZ R19, R19, R18 ;  /* 0x0000001213137221 */ /* 0x004fc60000010000 */
[----:B------:R0:W-:Y:S01]  /*1b10*/  @!P1 STS [R0+UR4+0x20], R7 ;  /* 0x0000200700009988 */ /* 0x0001e20008000804 */
[----:B---3--:R-:W-:-:S03]  /*1b20*/  FADD.FTZ R21, R21, R20 ;  /* 0x0000001415157221 */ /* 0x008fc60000010000 */
        /* <DEDUP_REMOVED lines=14> */
[----:B0-----:R-:W0:Y:S03]  /*1c10*/  LDC.64 R2, c[0x0][0x380] ;  /* 0x0000e000ff027b82 */ /* 0x001e260000000a00 */
[----:B------:R-:W2:Y:S04]  /*1c20*/  LDS.128 R24, [UR4+0x20] ;  /* 0x00002004ff187984 */ /* 0x000ea80008000c00 */
[----:B------:R-:W3:Y:S04]  /*1c30*/  LDS.128 R20, [UR4+0x30] ;  /* 0x00003004ff147984 */ /* 0x000ee80008000c00 */
[----:B------:R-:W4:Y:S04]  /*1c40*/  LDS.128 R16, [UR4+0x40] ;  /* 0x00004004ff107984 */ /* 0x000f280008000c00 */
[----:B------:R-:W5:Y:S04]  /*1c50*/  LDS.128 R8, [UR4+0x50] ;  /* 0x00005004ff087984 */ /* 0x000f680008000c00 */
[----:B------:R-:W5:Y:S04]  /*1c60*/  LDS.128 R12, [UR4+0x60] ;  /* 0x00006004ff0c7984 */ /* 0x000f680008000c00 */
[----:B------:R-:W5:Y:S01]  /*1c70*/  LDS.128 R4, [UR4+0x70] ;  /* 0x00007004ff047984 */ /* 0x000f620008000c00 */
[----:B0-----:R-:W-:-:S03]  /*1c80*/  IMAD.WIDE.U32 R64, R64, 0x2, R2 ;  /* 0x0000000240407825 */ /* 0x001fc600078e0002 */
[----:B------:R-:W0:Y:S04]  /*1c90*/  LDS.128 R32, [UR4+0xa0] ;  /* 0x0000a004ff207984 */ /* 0x000e280008000c00 */
[----:B------:R-:W0:Y:S04]  /*1ca0*/  LDS.128 R40, [UR4] ;  /* 0x00000004ff287984 */ /* 0x000e280008000c00 */
[----:B------:R-:W0:Y:S01]  /*1cb0*/  LDS.128 R36, [UR4+0xb0] ;  /* 0x0000b004ff247984 */ /* 0x000e220008000c00 */
[----:B-1----:R-:W-:-:S04]  /*1cc0*/  FADD.FTZ R28, RZ, R28 ;  /* 0x0000001cff1c7221 */ /* 0x002fc80000010000 */
[----:B------:R-:W-:Y:S01]  /*1cd0*/  FADD.FTZ R29, R28, R29 ;  /* 0x0000001d1c1d7221 */ /* 0x000fe20000010000 */
[----:B--2---:R-:W-:-:S03]  /*1ce0*/  FADD.FTZ R24, RZ, R24 ;  /* 0x00000018ff187221 */ /* 0x004fc60000010000 */
[----:B------:R-:W-:Y:S01]  /*1cf0*/  FADD.FTZ R30, R29, R30 ;  /* 0x0000001e1d1e7221 */ /* 0x000fe20000010000 */
[----:B------:R-:W-:Y:S01]  /*1d00*/  FADD.FTZ R25, R24, R25 ;  /* 0x0000001918197221 */ /* 0x000fe20000010000 */
[----:B---3--:R-:W-:Y:S02]  /*1d10*/  FADD.FTZ R20, RZ, R20 ;  /* 0x00000014ff147221 */ /* 0x008fe40000010000 */
[----:B------:R-:W-:Y:S01]  /*1d20*/  FADD.FTZ R30, R30, R31 ;  /* 0x0000001f1e1e7221 */ /* 0x000fe20000010000 */
[----:B------:R-:W-:Y:S01]  /*1d30*/  FADD.FTZ R26, R25, R26 ;  /* 0x0000001a191a7221 */ /* 0x000fe20000010000 */
[----:B----4-:R-:W-:Y:S01]  /*1d40*/  FADD.FTZ R16, RZ, R16 ;  /* 0x00000010ff107221 */ /* 0x010fe20000010000 */
[----:B------:R-:W-:Y:S01]  /*1d50*/  FADD.FTZ R21, R20, R21 ;  /* 0x0000001514157221 */ /* 0x000fe20000010000 */
[----:B-----5:R-:W-:Y:S01]  /*1d60*/  FADD.FTZ R8, RZ, R8 ;  /* 0x00000008ff087221 */ /* 0x020fe20000010000 */
[----:B------:R-:W-:Y:S01]  /*1d70*/  F2FP.BF16.F32.PACK_AB R0, RZ, R30 ;  /* 0x0000001eff00723e */ /* 0x000fe200000010ff */
[----:B------:R-:W-:Y:S01]  /*1d80*/  FADD.FTZ R26, R26, R27 ;  /* 0x0000001b1a1a7221 */ /* 0x000fe20000010000 */
[----:B------:R-:W1:Y:S01]  /*1d90*/  LDS.128 R28, [UR4+0x80] ;  /* 0x00008004ff1c7984 */ /* 0x000e620008000c00 */
[----:B------:R-:W-:Y:S01]  /*1da0*/  FADD.FTZ R12, RZ, R12 ;  /* 0x0000000cff0c7221 */ /* 0x000fe20000010000 */
[----:B------:R-:W-:Y:S01]  /*1db0*/  PRMT R2, R0, 0x7610, R2 ;  /* 0x0000761000027816 */ /* 0x000fe20000000002 */
[----:B------:R-:W-:Y:S01]  /*1dc0*/  FADD.FTZ R17, R16, R17 ;  /* 0x0000001110117221 */ /* 0x000fe20000010000 */
[----:B------:R-:W-:Y:S01]  /*1dd0*/  F2FP.BF16.F32.PACK_AB R0, RZ, R26 ;  /* 0x0000001aff00723e */ /* 0x000fe200000010ff */
[----:B------:R-:W-:Y:S01]  /*1de0*/  FADD.FTZ R4, RZ, R4 ;  /* 0x00000004ff047221 */ /* 0x000fe20000010000 */
[----:B------:R-:W2:Y:S01]  /*1df0*/  LDS.128 R24, [UR4+0x90] ;  /* 0x00009004ff187984 */ /* 0x000ea20008000c00 */
[----:B------:R-:W-:Y:S01]  /*1e00*/  FADD.FTZ R9, R8, R9 ;  /* 0x0000000908097221 */ /* 0x000fe20000010000 */
[----:B------:R-:W-:Y:S01]  /*1e10*/  FADD.FTZ R13, R12, R13 ;  /* 0x0000000d0c0d7221 */ /* 0x000fe20000010000 */
[----:B0-----:R-:W-:Y:S01]  /*1e20*/  FADD.FTZ R32, RZ, R32 ;  /* 0x00000020ff207221 */ /* 0x001fe20000010000 */
[----:B------:R-:W-:Y:S01]  /*1e30*/  FADD.FTZ R5, R4, R5 ;  /* 0x0000000504057221 */ /* 0x000fe20000010000 */
[----:B------:R-:W-:Y:S01]  /*1e40*/  FADD.FTZ R22, R21, R22 ;  /* 0x0000001615167221 */ /* 0x000fe20000010000 */
[----:B------:R-:W-:Y:S01]  /*1e50*/  FADD.FTZ R18, R17, R18 ;  /* 0x0000001211127221 */ /* 0x000fe20000010000 */
[----:B------:R-:W-:Y:S01]  /*1e60*/  FADD.FTZ R40, RZ, R40 ;  /* 0x00000028ff287221 */ /* 0x000fe20000010000 */
[----:B------:R-:W-:Y:S01]  /*1e70*/  FADD.FTZ R33, R32, R33 ;  /* 0x0000002120217221 */ /* 0x000fe20000010000 */
        /* <DEDUP_REMOVED lines=23> */
[----:B-1----:R-:W-:Y:S01]  /*1ff0*/  FADD.FTZ R28, RZ, R28 ;  /* 0x0000001cff1c7221 */ /* 0x002fe20000010000 */
[----:B------:R-:W-:Y:S01]  /*2000*/  F2FP.BF16.F32.PACK_AB R6, RZ, R6 ;  /* 0x00000006ff06723e */ /* 0x000fe200000010ff */
[----:B------:R3:W-:Y:S01]  /*2010*/  STG.E.U16 desc[UR6][R64.64+0x900], R22 ;  /* 0x0009001640007986 */ /* 0x0007e2000c101506 */
[----:B------:R-:W-:Y:S01]  /*2020*/  F2FP.BF16.F32.PACK_AB R34, RZ, R34 ;  /* 0x00000022ff22723e */ /* 0x000fe200000010ff */
[----:B------:R-:W-:Y:S01]  /*2030*/  FADD.FTZ R29, R28, R29 ;  /* 0x0000001d1c1d7221 */ /* 0x000fe20000010000 */
[----:B------:R-:W-:Y:S01]  /*2040*/  F2FP.BF16.F32.PACK_AB R42, RZ, R42 ;  /* 0x0000002aff2a723e */ /* 0x000fe200000010ff */
[----:B--2---:R-:W-:Y:S01]  /*2050*/  FADD.FTZ R24, RZ, R24 ;  /* 0x00000018ff187221 */ /* 0x004fe20000010000 */
[----:B------:R-:W-:Y:S01]  /*2060*/  F2FP.BF16.F32.PACK_AB R38, RZ, R38 ;  /* 0x00000026ff26723e */ /* 0x000fe200000010ff */
[----:B------:R-:W-:Y:S01]  /*2070*/  FADD.FTZ R30, R29, R30 ;  /* 0x0000001e1d1e7221 */ /* 0x000fe20000010000 */
[----:B------:R3:W-:Y:S01]  /*2080*/  STG.E.U16 desc[UR6][R64.64+0xc00], R18 ;  /* 0x000c001240007986 */ /* 0x0007e2000c101506 */
[----:B------:R-:W-:-:S02]  /*2090*/  FADD.FTZ R25, R24, R25 ;  /* 0x0000001918197221 */ /* 0x000fc40000010000 */
[----:B------:R-:W-:Y:S01]  /*20a0*/  FADD.FTZ R30, R30, R31 ;  /* 0x0000001f1e1e7221 */ /* 0x000fe20000010000 */
[----:B------:R3:W-:Y:S01]  /*20b0*/  STG.E.U16 desc[UR6][R64.64+0xf00], R10 ;  /* 0x000f000a40007986 */ /* 0x0007e2000c101506 */
[----:B------:R-:W-:-:S03]  /*20c0*/  FADD.FTZ R26, R25, R26 ;  /* 0x0000001a191a7221 */ /* 0x000fc60000010000 */
[----:B------:R-:W-:Y:S01]  /*20d0*/  F2FP.BF16.F32.PACK_AB R30, RZ, R30 ;  /* 0x0000001eff1e723e */ /* 0x000fe200000010ff */
[----:B------:R-:W-:Y:S01]  /*20e0*/  FADD.FTZ R26, R26, R27 ;  /* 0x0000001b1a1a7221 */ /* 0x000fe20000010000 */
[----:B------:R3:W-:Y:S04]  /*20f0*/  STG.E.U16 desc[UR6][R64.64+0x1200], R14 ;  /* 0x0012000e40007986 */ /* 0x0007e8000c101506 */
[----:B------:R-:W-:Y:S01]  /*2100*/  F2FP.BF16.F32.PACK_AB R26, RZ, R26 ;  /* 0x0000001aff1a723e */ /* 0x000fe200000010ff */
[----:B------:R3:W-:Y:S04]  /*2110*/  STG.E.U16 desc[UR6][R64.64+0x1500], R6 ;  /* 0x0015000640007986 */ /* 0x0007e8000c101506 */
[----:B------:R3:W-:Y:S04]  /*2120*/  STG.E.U16 desc[UR6][R64.64+0x1800], R30 ;  /* 0x0018001e40007986 */ /* 0x0007e8000c101506 */
[----:B------:R3:W-:Y:S04]  /*2130*/  STG.E.U16 desc[UR6][R64.64+0x1b00], R26 ;  /* 0x001b001a40007986 */ /* 0x0007e8000c101506 */
[----:B------:R3:W-:Y:S04]  /*2140*/  STG.E.U16 desc[UR6][R64.64+0x1e00], R34 ;  /* 0x001e002240007986 */ /* 0x0007e8000c101506 */
[----:B------:R3:W-:Y:S04]  /*2150*/  STG.E.U16 desc[UR6][R64.64], R42 ;  /* 0x0000002a40007986 */ /* 0x0007e8000c101506 */
[----:B------:R3:W-:Y:S02]  /*2160*/  STG.E.U16 desc[UR6][R64.64+0x2100], R38 ;  /* 0x0021002640007986 */ /* 0x0007e4000c101506 */
.L_x_18:
[----:B------:R-:W-:Y:S05]  /*2170*/  BSYNC.RECONVERGENT B0 ;  /* 0x0000000000007941 */ /* 0x000fea0003800200 */
.L_x_17:
[----:B------:R-:W-:Y:S01]  /*2180*/  PREEXIT ;  /* 0x000000000000782d */ /* 0x000fe20000000000 */
[----:B------:R-:W-:Y:S05]  /*2190*/  EXIT ;  /* 0x000000000000794d */ /* 0x000fea0003800000 */
.L_x_19:
        /* <DEDUP_REMOVED lines=14> */
.L_x_116:


//--------------------- .text._Z30router_gemm_kernel_bf16_outputI13__nv_bfloat16Li128ELi8ELi11ELi384ELi7168EEvPS0_PKT_S4_ --------------------------
	.section	.text._Z30router_gemm_kernel_bf16_outputI13__nv_bfloat16Li128ELi8ELi11ELi384ELi7168EEvPS0_PKT_S4_,"ax",@progbits
	.align	128
        .global         _Z30router_gemm_kernel_bf16_outputI13__nv_bfloat16Li128ELi8ELi11ELi384ELi7168EEvPS0_PKT_S4_
        .type           _Z30router_gemm_kernel_bf16_outputI13__nv_bfloat16Li128ELi8ELi11ELi384ELi7168EEvPS0_PKT_S4_,@function
        .size           _Z30router_gemm_kernel_bf16_outputI13__nv_bfloat16Li128ELi8ELi11ELi384ELi7168EEvPS0_PKT_S4_,(.L_x_117 - _Z30router_gemm_kernel_bf16_outputI13__nv_bfloat16Li128ELi8ELi11ELi384ELi7168EEvPS0_PKT_S4_)
        .other          _Z30router_gemm_kernel_bf16_outputI13__nv_bfloat16Li128ELi8ELi11ELi384ELi7168EEvPS0_PKT_S4_,@"STO_CUDA_ENTRY STV_DEFAULT"
_Z30router_gemm_kernel_bf16_outputI13__nv_bfloat16Li128ELi8ELi11ELi384ELi7168EEvPS0_PKT_S4_:
.text._Z30router_gemm_kernel_bf16_outputI13__nv_bfloat16Li128ELi8ELi11ELi384ELi7168EEvPS0_PKT_S4_:
        /* <DEDUP_REMOVED lines=29> */
.L_x_20:
        /* <DEDUP_REMOVED lines=26> */
[----:B------:R-:W-:Y:S01]  /*0370*/  FFMA.FTZ R69, R67, R69, R56 ;  /* 0x0000004543457223 */ /* 0x000fe20000010038 */
[----:B------:R-:W-:Y:S02]  /*0380*/  SHF.L.U32 R12, R12, 0x10, RZ ;  /* 0x000000100c0c7819 */ /* 0x000fe400000006ff */
[----:B------:R-:W-:Y:S02]  /*0390*/  SHF.L.U32 R8, R8, 0x10, RZ ;  /* 0x0000001008087819 */ /* 0x000fe400000006ff */
[C---:B------:R-:W-:Y:S02]  /*03a0*/  PRMT R68, R9.reuse, 0x7632, R68 ;  /* 0x0000763209447816 */ /* 0x040fe40000000044 */
[----:B------:R-:W-:Y:S02]  /*03b0*/  SHF.L.U32 R56, R9, 0x10, RZ ;  /* 0x0000001009387819 */ /* 0x000fe400000006ff */
[C---:B------:R-:W-:Y:S01]  /*03c0*/  PRMT R9, R13.reuse, 0x7632, R9 ;  /* 0x000076320d097816 */ /* 0x040fe20000000009 */
[----:B0-----:R-:W-:Y:S01]  /*03d0*/  FFMA.FTZ R60, R8, R12, R69 ;  /* 0x0000000c083c7223 */ /* 0x001fe20000010045 */
[----:B------:R-:W-:-:S02]  /*03e0*/  SHF.L.U32 R13, R13, 0x10, RZ ;  /* 0x000000100d0d7819 */ /* 0x000fc400000006ff */
[----:B------:R-:W-:Y:S02]  /*03f0*/  SHF.L.U32 R61, R68, 0x10, RZ ;  /* 0x00000010443d7819 */ /* 0x000fe400000006ff */
[----:B------:R-:W-:Y:S01]  /*0400*/  SHF.L.U32 R12, R9, 0x10, RZ ;  /* 0x00000010090c7819 */ /* 0x000fe200000006ff */
[----:B------:R-:W-:Y:S01]  /*0410*/  FFMA.FTZ R9, R13, R56, R60 ;  /* 0x000000380d097223 */ /* 0x000fe2000001003c */
[----:B------:R-:W-:-:S03]  /*0420*/  SHF.L.U32 R69, R10, 0x10, RZ ;  /* 0x000000100a457819 */ /* 0x000fc600000006ff */
[----:B------:R-:W-:Y:S01]  /*0430*/  FFMA.FTZ R56, R12, R61, R9 ;  /* 0x0000003d0c387223 */ /* 0x000fe20000010009 */
[----:B------:R-:W-:Y:S02]  /*0440*/  PRMT R61, R10, 0x7632, R61 ;  /* 0x000076320a3d7816 */ /* 0x000fe4000000003d */
[C---:B------:R-:W-:Y:S02]  /*0450*/  SHF.L.U32 R9, R14.reuse, 0x10, RZ ;  /* 0x000000100e097819 */ /* 0x040fe400000006ff */
[----:B------:R-:W-:Y:S02]  /*0460*/  PRMT R10, R14, 0x7632, R10 ;  /* 0x000076320e0a7816 */ /* 0x000fe4000000000a */
[----:B------:R-:W-:Y:S01]  /*0470*/  SHF.L.U32 R61, R61, 0x10, RZ ;  /* 0x000000103d3d7819 */ /* 0x000fe200000006ff */
[----:B------:R-:W-:Y:S01]  /*0480*/  FFMA.FTZ R69, R9, R69, R56 ;  /* 0x0000004509457223 */ /* 0x000fe20000010038 */
[----:B------:R-:W-:Y:S02]  /*0490*/  SHF.L.U32 R10, R10, 0x10, RZ ;  /* 0x000000100a0a7819 */ /* 0x000fe400000006ff */
[----:B--2---:R-:W-:-:S02]  /*04a0*/  SHF.L.U32 R60, R16, 0x10, RZ ;  /* 0x00000010103c7819 */ /* 0x004fc400000006ff */
[----:B------:R-:W-:Y:S01]  /*04b0*/  PRMT R56, R16, 0x7632, R56 ;  /* 0x0000763210387816 */ /* 0x000fe20000000038 */
[----:B------:R-:W-:Y:S01]  /*04c0*/  FFMA.FTZ R61, R10, R61, R69 ;  /* 0x0000003d0a3d7223 */ /* 0x000fe20000010045 */
[----:B------:R-:W-:Y:S01]  /*04d0*/  PRMT R16, R11, 0x7632, R16 ;  /* 0x000076320b107816 */ /* 0x000fe20000000010 */
[--C-:B------:R-:W-:Y:S01]  /*04e0*/  FFMA.FTZ R69, R67, R60, R7.reuse ;  /* 0x0000003c43457223 */ /* 0x100fe20000010007 */
[----:B------:R-:W-:Y:S02]  /*04f0*/  SHF.L.U32 R68, R11, 0x10, RZ ;  /* 0x000000100b447819 */ /* 0x000fe400000006ff */
[----:B------:R-:W-:Y:S02]  /*0500*/  SHF.L.U32 R11, R56, 0x10, RZ ;  /* 0x00000010380b7819 */ /* 0x000fe400000006ff */
[C---:B-----5:R-:W-:Y:S02]  /*0510*/  PRMT R7, R20.reuse, 0x7632, R7 ;  /* 0x0000763214077816 */ /* 0x060fe40000000007 */
[----:B------:R-:W-:Y:S01]  /*0520*/  SHF.L.U32 R56, R20, 0x10, RZ ;  /* 0x0000001014387819 */ /* 0x000fe200000006ff */
[----:B------:R-:W-:Y:S01]  /*0530*/  FFMA.FTZ R60, R8, R11, R69 ;  /* 0x0000000b083c7223 */ /* 0x000fe20000010045 */
[----:B------:R-:W-:-:S02]  /*0540*/  SHF.L.U32 R20, R17, 0x10, RZ ;  /* 0x0000001011147819 */ /* 0x000fc400000006ff */
        /* <DEDUP_REMOVED lines=21> */
[C---:B------:R-:W-:Y:S01]  /*06a0*/  FFMA.FTZ R20, R10.reuse, R7, R11 ;  /* 0x000000070a147223 */ /* 0x040fe2000001000b */
[----:B------:R-:W-:Y:S01]  /*06b0*/  SHF.L.U32 R15, R15, 0x10, RZ ;  /* 0x000000100f0f7819 */ /* 0x000fe200000006ff */
[----:B------:R-:W-:Y:S01]  /*06c0*/  FFMA.FTZ R11, R10, R17, R22 ;  /* 0x000000110a0b7223 */ /* 0x000fe20000010016 */
[----:B------:R-:W-:-:S02]  /*06d0*/  SHF.L.U32 R18, R19, 0x10, RZ ;  /* 0x0000001013127819 */ /* 0x000fc400000006ff */
[----:B------:R-:W-:Y:S02]  /*06e0*/  PRMT R6, R19, 0x7632, R6 ;  /* 0x0000763213067816 */ /* 0x000fe40000000006 */
[C---:B------:R-:W-:Y:S02]  /*06f0*/  SHF.L.U32 R22, R23.reuse, 0x10, RZ ;  /* 0x0000001017167819 */ /* 0x040fe400000006ff */
[----:B------:R-:W-:Y:S01]  /*0700*/  PRMT R23, R23, 0x7632, R23 ;  /* 0x0000763217177816 */ /* 0x000fe20000000017 */
[C---:B------:R-:W-:Y:S01]  /*0710*/  FFMA.FTZ R7, R15.reuse, R18, R20 ;  /* 0x000000120f077223 */ /* 0x040fe20000010014 */
[----:B------:R-:W-:Y:S02]  /*0720*/  SHF.L.U32 R56, R24, 0x10, RZ ;  /* 0x0000001018387819 */ /* 0x000fe400000006ff */
[----:B------:R-:W-:Y:S02]  /*0730*/  SHF.L.U32 R14, R14, 0x10, RZ ;  /* 0x000000100e0e7819 */ /* 0x000fe400000006ff */
[----:B------:R-:W-:Y:S01]  /*0740*/  SHF.L.U32 R6, R6, 0x10, RZ ;  /* 0x0000001006067819 */ /* 0x000fe200000006ff */
[----:B------:R-:W-:Y:S01]  /*0750*/  FFMA.FTZ R11, R15, R22, R11 ;  /* 0x000000160f0b7223 */ /* 0x000fe2000001000b */
[----:B------:R-:W-:-:S02]  /*0760*/  PRMT R24, R24, 0x7632, R24 ;  /* 0x0000763218187816 */ /* 0x000fc40000000018 */
[----:B------:R-:W-:Y:S01]  /*0770*/  SHF.L.U32 R18, R23, 0x10, RZ ;  /* 0x0000001017127819 */ /* 0x000fe200000006ff */
[----:B------:R-:W-:Y:S01]  /*0780*/  FFMA.FTZ R17, R67, R56, R5 ;  /* 0x0000003843117223 */ /* 0x000fe20000010005 */
[----:B------:R-:W-:Y:S01]  /*0790*/  SHF.L.U32 R5, R24, 0x10, RZ ;  /* 0x0000001018057819 */ /* 0x000fe200000006ff */
[C---:B------:R-:W-:Y:S02]  /*07a0*/  FFMA.FTZ R7, R14.reuse, R6, R7 ;  /* 0x000000060e077223 */ /* 0x040fe40000010007 */
[----:B------:R-:W-:Y:S01]  /*07b0*/  FFMA.FTZ R6, R14, R18, R11 ;  /* 0x000000120e067223 */ /* 0x000fe2000001000b */
[C---:B------:R-:W-:Y:S02]  /*07c0*/  PRMT R18, R28.reuse, 0x7632, R18 ;  /* 0x000076321c127816 */ /* 0x040fe40000000012 */
[C---:B------:R-:W-:Y:S02]  /*07d0*/  SHF.L.U32 R20, R25.reuse, 0x10, RZ ;  /* 0x0000001019147819 */ /* 0x040fe400000006ff */
[----:B------:R-:W-:Y:S01]  /*07e0*/  SHF.L.U32 R28, R28, 0x10, RZ ;  /* 0x000000101c1c7819 */ /* 0x000fe200000006ff */
[----:B------:R-:W-:Y:S01]  /*07f0*/  FFMA.FTZ R22, R8, R5, R17 ;  /* 0x0000000508167223 */ /* 0x000fe20000010011 */
[----:B------:R-:W-:-:S02]  /*0800*/  PRMT R25, R25, 0x7632, R25 ;  /* 0x0000763219197816 */ /* 0x000fc40000000019 */
        /* <DEDUP_REMOVED lines=8> */
[----:B------:R-:W-:Y:S02]  /*0890*/  SHF.L.U32 R26, R26, 0x10, RZ ;  /* 0x000000101a1a7819 */ /* 0x000fe400000006ff */
        /* <DEDUP_REMOVED lines=18> */
[----:B------:R-:W-:Y:S01]  /*09c0*/  FFMA.FTZ R20, R8, R17, R21 ;  /* 0x0000001108147223 */ /* 0x000fe20000010015 */
[----:B------:R-:W-:-:S02]  /*09d0*/  SHF.L.U32 R17, R30, 0x10, RZ ;  /* 0x000000101e117819 */ /* 0x000fc400000006ff */
[C---:B------:R-:W-:Y:S02]  /*09e0*/  SHF.L.U32 R18, R33.reuse, 0x10, RZ ;  /* 0x0000001021127819 */ /* 0x040fe400000006ff */
[----:B------:R-:W-:Y:S01]  /*09f0*/  PRMT R33, R33, 0x7632, R33 ;  /* 0x0000763221217816 */ /* 0x000fe20000000021 */
[----:B------:R-:W-:Y:S01]  /*0a00*/  FFMA.FTZ R11, R15, R16, R4 ;  /* 0x000000100f0b7223 */ /* 0x000fe20000010004 */
[----:B------:R-:W-:Y:S02]  /*0a10*/  PRMT R5, R27, 0x7632, R5 ;  /* 0x000076321b057816 */ /* 0x000fe40000000005 */
[C---:B------:R-:W-:Y:S01]  /*0a20*/  PRMT R0, R31.reuse, 0x7632, R0 ;  /* 0x000076321f007816 */ /* 0x040fe20000000000 */
[----:B------:R-:W-:Y:S01]  /*0a30*/  FFMA.FTZ R16, R10, R17, R19 ;  /* 0x000000110a107223 */ /* 0x000fe20000010013 */
[----:B------:R-:W-:Y:S01]  /*0a40*/  SHF.L.U32 R4, R31, 0x10, RZ ;  /* 0x000000101f047819 */ /* 0x000fe200000006ff */
[----:B------:R-:W-:Y:S01]  /*0a50*/  FFMA.FTZ R19, R13, R18, R20 ;  /* 0x000000120d137223 */ /* 0x000fe20000010014 */
[----:B------:R-:W-:-:S02]  /*0a60*/  SHF.L.U32 R33, R33, 0x10, RZ ;  /* 0x0000001021217819 */ /* 0x000fc400000006ff */
        /* <DEDUP_REMOVED lines=27> */
[--C-:B------:R-:W-:Y:S01]  /*0c20*/  FFMA.FTZ R18, R12, R11, R19.reuse ;  /* 0x0000000b0c127223 */ /* 0x100fe20000010013 */
        /* <DEDUP_REMOVED lines=33> */
[C---:B------:R-:W-:Y:S02]  /*0e40*/  SHF.L.U32 R16, R48.reuse, 0x10, RZ ;  /* 0x0000001030107819 */ /* 0x040fe400000006ff */
[----:B------:R-:W-:Y:S01]  /*0e50*/  PRMT R48, R48, 0x7632, R48 ;  /* 0x0000763230307816 */ /* 0x000fe20000000030 */
[----:B------:R-:W-:Y:S02]  /*0e60*/  FFMA.FTZ R20, R12, R45, R17 ;  /* 0x0000002d0c147223 */ /* 0x000fe40000010011 */
[----:B------:R-:W-:Y:S01]  /*0e70*/  FFMA.FTZ R21, R67, R16, R66 ;  /* 0x0000001043157223 */ /* 0x000fe20000010042 */
[----:B------:R-:W-:-:S02]  /*0e80*/  SHF.L.U32 R16, R46, 0x10, RZ ;  /* 0x000000102e107819 */ /* 0x000fc400000006ff */
[----:B------:R-:W-:Y:S02]  /*0e90*/  SHF.L.U32 R17, R48, 0x10, RZ ;  /* 0x0000001030117819 */ /* 0x000fe400000006ff */
[----:B------:R-:W-:Y:S01]  /*0ea0*/  PRMT R46, R46, 0x7632, R46 ;  /* 0x000076322e2e7816 */ /* 0x000fe2000000002e */
[----:B------:R-:W-:Y:S01]  /*0eb0*/  FFMA.FTZ R19, R9, R16, R20 ;  /* 0x0000001009137223 */ /* 0x000fe20000010014 */
[----:B------:R-:W-:Y:S01]  /*0ec0*/  PRMT R16, R49, 0x7632, R16 ;  /* 0x0000763231107816 */ /* 0x000fe20000000010 */
[----:B------:R-:W-:Y:S01]  /*0ed0*/  FFMA.FTZ R22, R8, R17, R21 ;  /* 0x0000001108167223 */ /* 0x000fe20000010015 */
[----:B------:R-:W-:Y:S02]  /*0ee0*/  SHF.L.U32 R17, R46, 0x10, RZ ;  /* 0x000000102e117819 */ /* 0x000fe400000006ff */
[----:B------:R-:W-:Y:S02]  /*0ef0*/  PRMT R24, R52, 0x7632, R24 ;  /* 0x0000763234187816 */ /* 0x000fe40000000018 */
[----:B------:R-:W-:-:S02]  /*0f00*/  PRMT R43, R43, 0x7632, R43 ;  /* 0x000076322b2b7816 */ /* 0x000fc4000000002b */
[----:B------:R-:W-:Y:S02]  /*0f10*/  SHF.L.U32 R52, R52, 0x10, RZ ;  /* 0x0000001034347819 */ /* 0x000fe400000006ff */
        /* <DEDUP_REMOVED lines=27> */
[--C-:B------:R-:W-:Y:S01]  /*10d0*/  FFMA.FTZ R63, R14, R63, R11.reuse ;  /* 0x0000003f0e3f7223 */ /* 0x100fe2000001000b */
        /* <DEDUP_REMOVED lines=37> */
[----:B------:R-:W-:Y:S01]  /*1330*/  FADD.FTZ R63, R63, R10 ;  /* 0x0000000a3f3f7221 */ /* 0x000fe20000010000 */
[----:B0-----:R-:W-:Y:S02]  /*1340*/  FADD.FTZ R59, R59, R12 ;  /* 0x0000000c3b3b7221 */ /* 0x001fe40000010000 */
        /* <DEDUP_REMOVED lines=66> */
[----:B-----5:R-:W-:Y:S01]  /*1770*/  FADD.FTZ R13, R13, R10 ;  /* 0x0000000a0d0d7221 */ /* 0x020fe20000010000 */
[----:B0-----:R-:W-:Y:S02]  /*1780*/  FADD.FTZ R15, R15, R12 ;  /* 0x0000000c0f0f7221 */ /* 0x001fe40000010000 */
[----:B------:R-:W0:Y:S01]  /*1790*/  SHFL.BFLY PT, R4, R5, 0x1, 0x1f ;  /* 0x0c201f0005047f89 */ /* 0x000e2200000e0000 */
[----:B-1----:R-:W-:-:S03]  /*17a0*/  FADD.FTZ R17, R17, R14 ;  /* 0x0000000e11117221 */ /* 0x002fc60000010000 */
[----:B------:R-:W1:Y:S01]  /*17b0*/  SHFL.BFLY PT, R6, R7, 0x1, 0x1f ;  /* 0x0c201f0007067f89 */ /* 0x000e6200000e0000 */
[----:B------:R-:W-:-:S03]  /*17c0*/  FADD.FTZ R19, R19, R16 ;  /* 0x0000001013137221 */ /* 0x000fc60000010000 */
[----:B------:R-:W5:Y:S01]  /*17d0*/  SHFL.BFLY PT, R8, R9, 0x1, 0x1f ;  /* 0x0c201f0009087f89 */ /* 0x000f6200000e0000 */
[----:B--2---:R-:W-:-:S03]  /*17e0*/  FADD.FTZ R21, R21, R18 ;  /* 0x0000001215157221 */ /* 0x004fc60000010000 */
[----:B------:R-:W2:Y:S01]  /*17f0*/  SHFL.BFLY PT, R10, R11, 0x1, 0x1f ;  /* 0x0c201f000b0a7f89 */ /* 0x000ea200000e0000 */
[----:B---3--:R-:W-:-:S03]  /*1800*/  FADD.FTZ R23, R20, R23 ;  /* 0x0000001714177221 */ /* 0x008fc60000010000 */
[----:B------:R-:W3:Y:S01]  /*1810*/  SHFL.BFLY PT, R12, R13, 0x1, 0x1f ;  /* 0x0c201f000d0c7f89 */ /* 0x000ee200000e0000 */
[----:B----4-:R-:W-:-:S03]  /*1820*/  FADD.FTZ R3, R3, R2 ;  /* 0x0000000203037221 */ /* 0x010fc60000010000 */
[----:B------:R-:W4:Y:S04]  /*1830*/  SHFL.BFLY PT, R14, R15, 0x1, 0x1f ;  /* 0x0c201f000f0e7f89 */ /* 0x000f2800000e0000 */
        /* <DEDUP_REMOVED lines=8> */
[----:B------:R2:W-:Y:S01]  /*18c0*/  @!P0 STS [R0+UR4], R3 ;  /* 0x0000000300008988 */ /* 0x0005e20008000804 */
[----:B------:R-:W-:Y:S01]  /*18d0*/  ISETP.NE.AND P0, PT, R62, RZ, PT ;  /* 0x000000ff3e00720c */ /* 0x000fe20003f05270 */
[----:B---3--:R-:W-:Y:S01]  /*18e0*/  FADD.FTZ R13, R13, R12 ;  /* 0x0000000c0d0d7221 */ /* 0x008fe20000010000 */
[----:B----4-:R-:W-:Y:S01]  /*18f0*/  FADD.FTZ R15, R15, R14 ;  /* 0x0000000e0f0f7221 */ /* 0x010fe20000010000 */
[----:B------:R2:W-:Y:S01]  /*1900*/  @!P1 STS [R0+UR4+0x10], R5 ;  /* 0x0000100500009988 */ /* 0x0005e20008000804 */
[----:B------:R-:W-:-:S03]  /*1910*/  FADD.FTZ R17, R17, R16 ;  /* 0x0000001011117221 */ /* 0x000fc60000010000 */
[----:B------:R2:W-:Y:S01]  /*1920*/  @!P1 STS [R0+UR4+0x20], R7 ;  /* 0x0000200700009988 */ /* 0x0005e20008000804 */
[----:B0-----:R-:W-:-:S03]  /*1930*/  FADD.FTZ R19, R19, R18 ;  /* 0x0000001213137221 */ /* 0x001fc60000010000 */
[----:B------:R2:W-:Y:S01]  /*1940*/  @!P1 STS [R0+UR4+0x30], R9 ;  /* 0x0000300900009988 */ /* 0x0005e20008000804 */
[----:B-1----:R-:W-:-:S03]  /*1950*/  FADD.FTZ R21, R21, R20 ;  /* 0x0000001415157221 */ /* 0x002fc60000010000 */
[----:B------:R2:W-:Y:S01]  /*1960*/  @!P1 STS [R0+UR4+0x40], R11 ;  /* 0x0000400b00009988 */ /* 0x0005e20008000804 */
[----:B-----5:R-:W-:-:S03]  /*1970*/  FADD.FTZ R23, R23, R22 ;  /* 0x0000001617177221 */ /* 0x020fc60000010000 */
        /* <DEDUP_REMOVED lines=9> */
[----:B--2---:R-:W1:Y:S03]  /*1a10*/  LDC.64 R2, c[0x0][0x380] ;  /* 0x0000e000ff027b82 */ /* 0x004e660000000a00 */
        /* <DEDUP_REMOVED lines=8> */
[----:B------:R-:W1:Y:S04]  /*1aa0*/  LDS.128 R40, [UR4] ;  /* 0x00000004ff287984 */ /* 0x000e680008000c00 */
[----:B------:R-:W1:Y:S01]  /*1ab0*/  LDS.128 R32, [UR4+0xa0] ;  /* 0x0000a004ff207984 */ /* 0x000e620008000c00 */
[----:B0-----:R-:W-:-:S04]  /*1ac0*/  FADD.FTZ R28, RZ, R28 ;  /* 0x0000001cff1c7221 */ /* 0x001fc80000010000 */
[----:B------:R-:W-:Y:S01]  /*1ad0*/  FADD.FTZ R29, R28, R29 ;  /* 0x0000001d1c1d7221 */ /* 0x000fe20000010000 */
[----:B--2---:R-:W-:-:S03]  /*1ae0*/  FADD.FTZ R20, RZ, R20 ;  /* 0x00000014ff147221 */ /* 0x004fc60000010000 */
[----:B------:R-:W-:Y:S01]  /*1af0*/  FADD.FTZ R30, R29, R30 ;  /* 0x0000001e1d1e7221 */ /* 0x000fe20000010000 */
[----:B---3--:R-:W-:Y:S01]  /*1b00*/  FADD.FTZ R16, RZ, R16 ;  /* 0x00000010ff107221 */ /* 0x008fe20000010000 */
[----:B------:R-:W-:Y:S02]  /*1b10*/  FADD.FTZ R21, R20, R21 ;  /* 0x0000001514157221 */ /* 0x000fe40000010000 */
[----:B------:R-:W-:Y:S01]  /*1b20*/  FADD.FTZ R30, R30, R31 ;  /* 0x0000001f1e1e7221 */ /* 0x000fe20000010000 */
[----:B----4-:R-:W-:Y:S01]  /*1b30*/  FADD.FTZ R8, RZ, R8 ;  /* 0x00000008ff087221 */ /* 0x010fe20000010000 */
[----:B------:R-:W-:Y:S01]  /*1b40*/  FADD.FTZ R17, R16, R17 ;  /* 0x0000001110117221 */ /* 0x000fe20000010000 */
[----:B------:R-:W-:Y:S01]  /*1b50*/  FADD.FTZ R22, R21, R22 ;  /* 0x0000001615167221 */ /* 0x000fe20000010000 */
[----:B-----5:R-:W-:Y:S01]  /*1b60*/  FADD.FTZ R12, RZ, R12 ;  /* 0x0000000cff0c7221 */ /* 0x020fe20000010000 */
[----:B------:R-:W-:Y:S01]  /*1b70*/  F2FP.BF16.F32.PACK_AB R0, RZ, R30 ;  /* 0x0000001eff00723e */ /* 0x000fe200000010ff */
[----:B------:R-:W-:Y:S01]  /*1b80*/  FADD.FTZ R9, R8, R9 ;  /* 0x0000000908097221 */ /* 0x000fe20000010000 */
[----:B------:R-:W0:Y:S01]  /*1b90*/  LDS.128 R28, [UR4+0x80] ;  /* 0x00008004ff1c7984 */ /* 0x000e220008000c00 */
        /* <DEDUP_REMOVED lines=8> */
[----:B-1----:R-:W-:Y:S01]  /*1c20*/  FADD.FTZ R36, RZ, R36 ;  /* 0x00000024ff247221 */ /* 0x002fe20000010000 */
        /* <DEDUP_REMOVED lines=31> */
[----:B------:R-:W-:Y:S01]  /*1e20*/  FADD.FTZ R29, R28, R29 ;  /* 0x0000001d1c1d7221 */ /* 0x000fe20000010000 */
[----:B------:R-:W-:Y:S01]  /*1e30*/  F2FP.BF16.F32.PACK_AB R34, RZ, R34 ;  /* 0x00000022ff22723e */ /* 0x000fe200000010ff */
[----:B------:R1:W-:Y:S02]  /*1e40*/  STG.E.U16 desc[UR6][R58.64+0xc00], R10 ;  /* 0x000c000a3a007986 */ /* 0x0003e4000c101506 */
[----:B------:R-:W-:-:S02]  /*1e50*/  FADD.FTZ R30, R29, R30 ;  /* 0x0000001e1d1e7221 */ /* 0x000fc40000010000 */
[----:B------:R1:W-:Y:S02]  /*1e60*/  STG.E.U16 desc[UR6][R58.64+0xf00], R14 ;  /* 0x000f000e3a007986 */ /* 0x0003e4000c101506 */
[----:B------:R-:W-:Y:S02]  /*1e70*/  FADD.FTZ R30, R30, R31 ;  /* 0x0000001f1e1e7221 */ /* 0x000fe40000010000 */
[----:B------:R1:W-:Y:S03]  /*1e80*/  STG.E.U16 desc[UR6][R58.64+0x1200], R6 ;  /* 0x001200063a007986 */ /* 0x0003e6000c101506 */
[----:B------:R-:W-:Y:S01]  /*1e90*/  F2FP.BF16.F32.PACK_AB R30, RZ, R30 ;  /* 0x0000001eff1e723e */ /* 0x000fe200000010ff */
[----:B------:R1:W-:Y:S04]  /*1ea0*/  STG.E.U16 desc[UR6][R58.64+0x1500], R26 ;  /* 0x0015001a3a007986 */ /* 0x0003e8000c101506 */
[----:B------:R1:W-:Y:S04]  /*1eb0*/  STG.E.U16 desc[UR6][R58.64+0x1800], R30 ;  /* 0x0018001e3a007986 */ /* 0x0003e8000c101506 */
[----:B------:R1:W-:Y:S04]  /*1ec0*/  STG.E.U16 desc[UR6][R58.64+0x1b00], R38 ;  /* 0x001b00263a007986 */ /* 0x0003e8000c101506 */
[----:B------:R1:W-:Y:S04]  /*1ed0*/  STG.E.U16 desc[UR6][R58.64], R42 ;  /* 0x0000002a3a007986 */ /* 0x0003e8000c101506 */
[----:B------:R1:W-:Y:S02]  /*1ee0*/  STG.E.U16 desc[UR6][R58.64+0x1e00], R34 ;  /* 0x001e00223a007986 */ /* 0x0003e4000c101506 */
.L_x_22:
[----:B------:R-:W-:Y:S05]  /*1ef0*/  BSYNC.RECONVERGENT B0 ;  /* 0x0000000000007941 */ /* 0x000fea0003800200 */
.L_x_21:
[----:B------:R-:W-:Y:S01]  /*1f00*/  PREEXIT ;  /* 0x000000000000782d */ /* 0x000fe20000000000 */
[----:B------:R-:W-:Y:S05]  /*1f10*/  EXIT ;  /* 0x000000000000794d */ /* 0x000fea0003800000 */
.L_x_23:
        /* <DEDUP_REMOVED lines=14> */
.L_x_117:


//--------------------- .text._Z30router_gemm_kernel_bf16_outputI13__nv_bfloat16Li128ELi8ELi10ELi384ELi7168EEvPS0_PKT_S4_ --------------------------
	.section	.text._Z30router_gemm_kernel_bf16_outputI13__nv_bfloat16Li128ELi8ELi10ELi384ELi7168EEvPS0_PKT_S4_,"ax",@progbits
	.align	128
        .global         _Z30router_gemm_kernel_bf16_outputI13__nv_bfloat16Li128ELi8ELi10ELi384ELi7168EEvPS0_PKT_S4_
        .type           _Z30router_gemm_kernel_bf16_outputI13__nv_bfloat16Li128ELi8ELi10ELi384ELi7168EEvPS0_PKT_S4_,@function
        .size           _Z30router_gemm_kernel_bf16_outputI13__nv_bfloat16Li128ELi8ELi10ELi384ELi7168EEvPS0_PKT_S4_,(.L_x_118 - _Z30router_gemm_kernel_bf16_outputI13__nv_bfloat16Li128ELi8ELi10ELi384ELi7168EEvPS0_PKT_S4_)
        .other          _Z30router_gemm_kernel_bf16_outputI13__nv_bfloat16Li128ELi8ELi10ELi384ELi7168EEvPS0_PKT_S4_,@"STO_CUDA_ENTRY STV_DEFAULT"
_Z30router_gemm_kernel_bf16_outputI13__nv_bfloat16Li128ELi8ELi10ELi384ELi7168EEvPS0_PKT_S4_:
.text._Z30router_gemm_kernel_bf16_outputI13__nv_bfloat16Li128ELi8ELi10ELi384ELi7168EEvPS0_PKT_S4_:
        /* <DEDUP_REMOVED lines=27> */
.L_x_24:
        /* <DEDUP_REMOVED lines=21> */
[C---:B---3--:R-:W-:Y:S02]  /*0300*/  PRMT R63, R8.reuse, 0x7632, R63 ;  /* 0x00007632083f7816 */ /* 0x048fe4000000003f */
[----:B------:R-:W-:Y:S02]  /*0310*/  SHF.L.U32 R65, R8, 0x10, RZ ;  /* 0x0000001008417819 */ /* 0x000fe400000006ff */
[C---:B----4-:R-:W-:Y:S02]  /*0320*/  PRMT R8, R12.reuse, 0x7632, R8 ;  /* 0x000076320c087816 */ /* 0x050fe40000000008 */
[----:B------:R-:W-:Y:S02]  /*0330*/  SHF.L.U32 R62, R12, 0x10, RZ ;  /* 0x000000100c3e7819 */ /* 0x000fe400000006ff */
[----:B------:R-:W-:-:S02]  /*0340*/  SHF.L.U32 R63, R63, 0x10, RZ ;  /* 0x000000103f3f7819 */ /* 0x000fc400000006ff */
[----:B------:R-:W-:Y:S01]  /*0350*/  SHF.L.U32 R12, R8, 0x10, RZ ;  /* 0x00000010080c7819 */ /* 0x000fe200000006ff */
[----:B------:R-:W-:Y:S01]  /*0360*/  FFMA.FTZ R65, R62, R65, R52 ;  /* 0x000000413e417223 */ /* 0x000fe20000010034 */
[----:B------:R-:W-:Y:S02]  /*0370*/  SHF.L.U32 R8, R13, 0x10, RZ ;  /* 0x000000100d087819 */ /* 0x000fe400000006ff */
[C---:B------:R-:W-:Y:S01]  /*0380*/  PRMT R13, R9.reuse, 0x7632, R13 ;  /* 0x00007632090d7816 */ /* 0x040fe2000000000d */
[----:B------:R-:W-:Y:S01]  /*0390*/  FFMA.FTZ R65, R12, R63, R65 ;  /* 0x0000003f0c417223 */ /* 0x000fe20000010041 */
[----:B------:R-:W-:Y:S02]  /*03a0*/  SHF.L.U32 R63, R9, 0x10, RZ ;  /* 0x00000010093f7819 */ /* 0x000fe400000006ff */
[----:B--2---:R-:W-:Y:S02]  /*03b0*/  PRMT R54, R16, 0x7632, R54 ;  /* 0x0000763210367816 */ /* 0x004fe40000000036 */
[----:B------:R-:W-:-:S02]  /*03c0*/  PRMT R9, R13, 0x7632, R9 ;  /* 0x000076320d097816 */ /* 0x000fc40000000009 */
[----:B------:R-:W-:Y:S02]  /*03d0*/  SHF.L.U32 R55, R16, 0x10, RZ ;  /* 0x0000001010377819 */ /* 0x000fe400000006ff */
[----:B------:R-:W-:Y:S01]  /*03e0*/  SHF.L.U32 R16, R13, 0x10, RZ ;  /* 0x000000100d107819 */ /* 0x000fe200000006ff */
[----:B------:R-:W-:Y:S01]  /*03f0*/  FFMA.FTZ R52, R8, R63, R65 ;  /* 0x0000003f08347223 */ /* 0x000fe20000010041 */
[----:B------:R-:W-:Y:S01]  /*0400*/  SHF.L.U32 R9, R9, 0x10, RZ ;  /* 0x0000001009097819 */ /* 0x000fe200000006ff */
[----:B------:R-:W-:Y:S01]  /*0410*/  FFMA.FTZ R55, R62, R55, R53 ;  /* 0x000000373e377223 */ /* 0x000fe20000010035 */
[----:B------:R-:W-:-:S03]  /*0420*/  SHF.L.U32 R13, R54, 0x10, RZ ;  /* 0x00000010360d7819 */ /* 0x000fc600000006ff */
[----:B------:R-:W-:Y:S01]  /*0430*/  FFMA.FTZ R52, R9, R16, R52 ;  /* 0x0000001009347223 */ /* 0x000fe20000010034 */
[----:B------:R-:W-:Y:S01]  /*0440*/  SHF.L.U32 R16, R10, 0x10, RZ ;  /* 0x000000100a107819 */ /* 0x000fe200000006ff */
[----:B------:R-:W-:Y:S01]  /*0450*/  FFMA.FTZ R63, R12, R13, R55 ;  /* 0x0000000d0c3f7223 */ /* 0x000fe20000010037 */
[----:B------:R-:W-:Y:S02]  /*0460*/  SHF.L.U32 R13, R14, 0x10, RZ ;  /* 0x000000100e0d7819 */ /* 0x000fe400000006ff */
[C---:B------:R-:W-:Y:S02]  /*0470*/  PRMT R53, R17.reuse, 0x7632, R53 ;  /* 0x0000763211357816 */ /* 0x040fe40000000035 */
[----:B------:R-:W-:Y:S01]  /*0480*/  SHF.L.U32 R55, R17, 0x10, RZ ;  /* 0x0000001011377819 */ /* 0x000fe200000006ff */
[----:B------:R-:W-:Y:S01]  /*0490*/  FFMA.FTZ R17, R13, R16, R52 ;  /* 0x000000100d117223 */ /* 0x000fe20000010034 */
[----:B------:R-:W-:Y:S02]  /*04a0*/  SHF.L.U32 R52, R53, 0x10, RZ ;  /* 0x0000001035347819 */ /* 0x000fe400000006ff */
[----:B------:R-:W-:Y:S01]  /*04b0*/  PRMT R10, R15, 0x7632, R10 ;  /* 0x000076320f0a7816 */ /* 0x000fe2000000000a */
[----:B------:R-:W-:Y:S01]  /*04c0*/  FFMA.FTZ R64, R8, R55, R63 ;  /* 0x0000003708407223 */ /* 0x000fe2000001003f */
[----:B------:R-:W-:-:S02]  /*04d0*/  PRMT R14, R14, 0x7632, R14 ;  /* 0x000076320e0e7816 */ /* 0x000fc4000000000e */
[C---:B------:R-:W-:Y:S01]  /*04e0*/  PRMT R53, R18.reuse, 0x7632, R53 ;  /* 0x0000763212357816 */ /* 0x040fe20000000035 */
[----:B------:R-:W-:Y:S01]  /*04f0*/  FFMA.FTZ R52, R9, R52, R64 ;  /* 0x0000003409347223 */ /* 0x000fe20000010040 */
[----:B------:R-:W-:Y:S02]  /*0500*/  SHF.L.U32 R54, R18, 0x10, RZ ;  /* 0x0000001012367819 */ /* 0x000fe400000006ff */
[----:B------:R-:W-:Y:S02]  /*0510*/  PRMT R16, R10, 0x7632, R16 ;  /* 0x000076320a107816 */ /* 0x000fe40000000010 */
[----:B------:R-:W-:Y:S01]  /*0520*/  SHF.L.U32 R14, R14, 0x10, RZ ;  /* 0x000000100e0e7819 */ /* 0x000fe200000006ff */
[----:B------:R-:W-:Y:S01]  /*0530*/  FFMA.FTZ R54, R13, R54, R52 ;  /* 0x000000360d367223 */ /* 0x000fe20000010034 */
[----:B------:R-:W-:Y:S02]  /*0540*/  SHF.L.U32 R53, R53, 0x10, RZ ;  /* 0x0000001035357819 */ /* 0x000fe400000006ff */
[----:B------:R-:W-:-:S02]  /*0550*/  SHF.L.U32 R18, R16, 0x10, RZ ;  /* 0x0000001010127819 */ /* 0x000fc400000006ff */
[C---:B------:R-:W-:Y:S02]  /*0560*/  PRMT R16, R11.reuse, 0x7632, R16 ;  /* 0x000076320b107816 */ /* 0x040fe40000000010 */
[----:B------:R-:W-:Y:S01]  /*0570*/  SHF.L.U32 R52, R11, 0x10, RZ ;  /* 0x000000100b347819 */ /* 0x000fe200000006ff */
[----:B------:R-:W-:Y:S01]  /*0580*/  FFMA.FTZ R53, R14, R53, R54 ;  /* 0x000000350e357223 */ /* 0x000fe20000010036 */
[----:B-----5:R-:W-:Y:S01]  /*0590*/  SHF.L.U32 R11, R20, 0x10, RZ ;  /* 0x00000010140b7819 */ /* 0x020fe200000006ff */
[----:B------:R-:W-:Y:S01]  /*05a0*/  FFMA.FTZ R18, R14, R18, R17 ;  /* 0x000000120e127223 */ /* 0x000fe20000010011 */
[----:B------:R-:W-:Y:S02]  /*05b0*/  SHF.L.U32 R15, R15, 0x10, RZ ;  /* 0x000000100f0f7819 */ /* 0x000fe400000006ff */
[----:B------:R-:W-:Y:S01]  /*05c0*/  SHF.L.U32 R54, R19, 0x10, RZ ;  /* 0x0000001013367819 */ /* 0x000fe200000006ff */
[----:B------:R-:W-:Y:S01]  /*05d0*/  FFMA.FTZ R63, R62, R11, R4 ;  /* 0x0000000b3e3f7223 */ /* 0x000fe20000010004 */
[----:B------:R-:W-:Y:S01]  /*05e0*/  PRMT R20, R20, 0x7632, R20 ;  /* 0x0000763214147816 */ /* 0x000fe20000000014 */
[C---:B------:R-:W-:Y:S01]  /*05f0*/  FFMA.FTZ R17, R15.reuse, R52, R18 ;  /* 0x000000340f117223 */ /* 0x040fe20000010012 */
[----:B------:R-:W-:Y:S01]  /*0600*/  SHF.L.U32 R11, R16, 0x10, RZ ;  /* 0x00000010100b7819 */ /* 0x000fe200000006ff */
[----:B------:R-:W-:Y:S01]  /*0610*/  FFMA.FTZ R54, R15, R54, R53 ;  /* 0x000000360f367223 */ /* 0x000fe20000010035 */
[----:B------:R-:W-:-:S02]  /*0620*/  SHF.L.U32 R10, R10, 0x10, RZ ;  /* 0x000000100a0a7819 */ /* 0x000fc400000006ff */
[----:B------:R-:W-:Y:S02]  /*0630*/  SHF.L.U32 R53, R20, 0x10, RZ ;  /* 0x0000001014357819 */ /* 0x000fe400000006ff */
[----:B------:R-:W-:Y:S01]  /*0640*/  PRMT R19, R19, 0x7632, R19 ;  /* 0x0000763213137816 */ /* 0x000fe20000000013 */
[----:B------:R-:W-:Y:S01]  /*0650*/  FFMA.FTZ R52, R10, R11, R17 ;  /* 0x0000000b0a347223 */ /* 0x000fe20000010011 */
[C---:B------:R-:W-:Y:S01]  /*0660*/  SHF.L.U32 R55, R21.reuse, 0x10, RZ ;  /* 0x0000001015377819 */ /* 0x040fe200000006ff */
[----:B------:R-:W-:Y:S01]  /*0670*/  FFMA.FTZ R63, R12, R53, R63 ;  /* 0x000000350c3f7223 */ /* 0x000fe2000001003f */
[----:B------:R-:W-:Y:S02]  /*0680*/  PRMT R21, R21, 0x7632, R21 ;  /* 0x0000763215157816 */ /* 0x000fe40000000015 */
[C---:B------:R-:W-:Y:S02]  /*0690*/  PRMT R17, R24.reuse, 0x7632, R17 ;  /* 0x0000763218117816 */ /* 0x040fe40000000011 */
[----:B------:R-:W-:-:S02]  /*06a0*/  SHF.L.U32 R24, R24, 0x10, RZ ;  /* 0x0000001018187819 */ /* 0x000fc400000006ff */
        /* <DEDUP_REMOVED lines=9> */
[C---:B------:R-:W-:Y:S01]  /*0740*/  PRMT R19, R25.reuse, 0x7632, R19 ;  /* 0x0000763219137816 */ /* 0x040fe20000000013 */
[----:B------:R-:W-:Y:S01]  /*0750*/  FFMA.FTZ R17, R12, R17, R7 ;  /* 0x000000110c117223 */ /* 0x000fe20000010007 */
[----:B------:R-:W-:Y:S01]  /*0760*/  SHF.L.U32 R25, R25, 0x10, RZ ;  /* 0x0000001019197819 */ /* 0x000fe200000006ff */
[----:B------:R-:W-:Y:S01]  /*0770*/  FFMA.FTZ R7, R13, R22, R18 ;  /* 0x000000160d077223 */ /* 0x000fe20000010012 */
[----:B------:R-:W-:-:S02]  /*0780*/  SHF.L.U32 R11, R11, 0x10, RZ ;  /* 0x000000100b0b7819 */ /* 0x000fc400000006ff */
[----:B------:R-:W-:Y:S01]  /*0790*/  SHF.L.U32 R20, R19, 0x10, RZ ;  /* 0x0000001013147819 */ /* 0x000fe200000006ff */
[--C-:B------:R-:W-:Y:S01]  /*07a0*/  FFMA.FTZ R22, R8, R25, R17.reuse ;  /* 0x0000001908167223 */ /* 0x100fe20000010011 */
[C---:B------:R-:W-:Y:S02]  /*07b0*/  PRMT R17, R28.reuse, 0x7632, R17 ;  /* 0x000076321c117816 */ /* 0x040fe40000000011 */
[----:B------:R-:W-:Y:S01]  /*07c0*/  SHF.L.U32 R19, R28, 0x10, RZ ;  /* 0x000000101c137819 */ /* 0x000fe200000006ff */
[----:B------:R-:W-:Y:S01]  /*07d0*/  FFMA.FTZ R18, R14, R11, R7 ;  /* 0x0000000b0e127223 */ /* 0x000fe20000010007 */
[----:B------:R-:W-:Y:S01]  /*07e0*/  FFMA.FTZ R22, R9, R20, R22 ;  /* 0x0000001409167223 */ /* 0x000fe20000010016 */
[----:B------:R-:W-:Y:S02]  /*07f0*/  SHF.L.U32 R7, R17, 0x10, RZ ;  /* 0x0000001011077819 */ /* 0x000fe400000006ff */
        /* <DEDUP_REMOVED lines=19> */
[C---:B------:R-:W-:Y:S01]  /*0930*/  SHF.L.U32 R6, R30.reuse, 0x10, RZ ;  /* 0x000000101e067819 */ /* 0x040fe200000006ff */
[----:B------:R-:W-:Y:S01]  /*0940*/  FFMA.FTZ R20, R9, R20, R22 ;  /* 0x0000001409147223 */ /* 0x000fe20000010016 */
[----:B------:R-:W-:Y:S01]  /*0950*/  PRMT R30, R30, 0x7632, R30 ;  /* 0x000076321e1e7816 */ /* 0x000fe2000000001e */
[----:B------:R-:W-:Y:S01]  /*0960*/  FFMA.FTZ R4, R10, R7, R11 ;  /* 0x000000070a047223 */ /* 0x000fe2000001000b */
[----:B------:R-:W-:Y:S01]  /*0970*/  PRMT R18, R32, 0x7632, R18 ;  /* 0x0000763220127816 */ /* 0x000fe20000000012 */
[----:B------:R-:W-:Y:S01]  /*0980*/  FFMA.FTZ R7, R10, R17, R16 ;  /* 0x000000110a077223 */ /* 0x000fe20000010010 */
[----:B------:R-:W-:Y:S01]  /*0990*/  SHF.L.U32 R32, R32, 0x10, RZ ;  /* 0x0000001020207819 */ /* 0x000fe200000006ff */
[----:B------:R-:W-:Y:S01]  /*09a0*/  FFMA.FTZ R17, R13, R6, R20 ;  /* 0x000000060d117223 */ /* 0x000fe20000010014 */
[----:B------:R-:W-:-:S02]  /*09b0*/  SHF.L.U32 R11, R30, 0x10, RZ ;  /* 0x000000101e0b7819 */ /* 0x000fc400000006ff */
[----:B------:R-:W-:Y:S01]  /*09c0*/  SHF.L.U32 R19, R18, 0x10, RZ ;  /* 0x0000001012137819 */ /* 0x000fe200000006ff */
[----:B------:R-:W-:Y:S02]  /*09d0*/  FFMA.FTZ R21, R62, R32, R5 ;  /* 0x000000203e157223 */ /* 0x000fe40000010005 */
[--C-:B------:R-:W-:Y:S01]  /*09e0*/  FFMA.FTZ R18, R14, R11, R17.reuse ;  /* 0x0000000b0e127223 */ /* 0x100fe20000010011 */
[C---:B------:R-:W-:Y:S02]  /*09f0*/  PRMT R17, R36.reuse, 0x7632, R17 ;  /* 0x0000763224117816 */ /* 0x040fe40000000011 */
[----:B------:R-:W-:Y:S02]  /*0a00*/  PRMT R5, R33, 0x7632, R5 ;  /* 0x0000763221057816 */ /* 0x000fe40000000005 */
        /* <DEDUP_REMOVED lines=9> */
[--C-:B------:R-:W-:Y:S01]  /*0aa0*/  FFMA.FTZ R11, R15, R16, R18.reuse ;  /* 0x000000100f0b7223 */ /* 0x100fe20000010012 */
[C---:B------:R-:W-:Y:S01]  /*0ab0*/  PRMT R18, R37.reuse, 0x7632, R18 ;  /* 0x0000763225127816 */ /* 0x040fe20000000012 */
[----:B------:R-:W-:Y:S01]  /*0ac0*/  FFMA.FTZ R17, R12, R17, R57 ;  /* 0x000000110c117223 */ /* 0x000fe20000010039 */
[----:B------:R-:W-:-:S02]  /*0ad0*/  SHF.L.U32 R37, R37, 0x10, RZ ;  /* 0x0000001025257819 */ /* 0x000fc400000006ff */
[----:B------:R-:W-:Y:S01]  /*0ae0*/  SHF.L.U32 R5, R6, 0x10, RZ ;  /* 0x0000001006057819 */ /* 0x000fe200000006ff */
[----:B------:R-:W-:Y:S01]  /*0af0*/  FFMA.FTZ R20, R9, R20, R22 ;  /* 0x0000001409147223 */ /* 0x000fe20000010016 */
[C---:B------:R-:W-:Y:S02]  /*0b00*/  SHF.L.U32 R16, R34.reuse, 0x10, RZ ;  /* 0x0000001022107819 */ /* 0x040fe400000006ff */
[----:B------:R-:W-:Y:S01]  /*0b10*/  PRMT R34, R34, 0x7632, R34 ;  /* 0x0000763222227816 */ /* 0x000fe20000000022 */
[----:B------:R-:W-:Y:S01]  /*0b20*/  FFMA.FTZ R22, R8, R37, R17 ;  /* 0x0000002508167223 */ /* 0x000fe20000010011 */
[----:B------:R-:W-:Y:S01]  /*0b30*/  SHF.L.U32 R18, R18, 0x10, RZ ;  /* 0x0000001012127819 */ /* 0x000fe200000006ff */
[----:B------:R-:W-:Y:S01]  /*0b40*/  FFMA.FTZ R6, R10, R5, R11 ;  /* 0x000000050a067223 */ /* 0x000fe2000001000b */
        /* <DEDUP_REMOVED lines=14> */
[----:B------:R-:W-:Y:S01]  /*0c30*/  FFMA.FTZ R21, R62, R21, R58 ;  /* 0x000000153e157223 */ /* 0x000fe2000001003a */
[----:B------:R-:W-:Y:S02]  /*0c40*/  SHF.L.U32 R19, R41, 0x10, RZ ;  /* 0x0000001029137819 */ /* 0x000fe400000006ff */
[C---:B------:R-:W-:Y:S01]  /*0c50*/  SHF.L.U32 R16, R39.reuse, 0x10, RZ ;  /* 0x0000001027107819 */ /* 0x040fe200000006ff */
[----:B------:R-:W-:Y:S01]  /*0c60*/  FFMA.FTZ R17, R12, R17, R21 ;  /* 0x000000110c117223 */ /* 0x000fe20000010015 */
[----:B------:R-:W-:-:S02]  /*0c70*/  PRMT R39, R39, 0x7632, R39 ;  /* 0x0000763227277816 */ /* 0x000fc40000000027 */
[----:B------:R-:W-:Y:S01]  /*0c80*/  PRMT R41, R41, 0x7632, R41 ;  /* 0x0000763229297816 */ /* 0x000fe20000000029 */
[----:B------:R-:W-:Y:S01]  /*0c90*/  FFMA.FTZ R20, R8, R19, R17 ;  /* 0x0000001308147223 */ /* 0x000fe20000010011 */
[----:B------:R-:W-:Y:S01]  /*0ca0*/  SHF.L.U32 R39, R39, 0x10, RZ ;  /* 0x0000001027277819 */ /* 0x000fe200000006ff */
[----:B------:R-:W-:Y:S01]  /*0cb0*/  FFMA.FTZ R16, R15, R16, R18 ;  /* 0x000000100f107223 */ /* 0x000fe20000010012 */
[C---:B------:R-:W-:Y:S02]  /*0cc0*/  SHF.L.U32 R17, R44.reuse, 0x10, RZ ;  /* 0x000000102c117819 */ /* 0x040fe400000006ff */
        /* <DEDUP_REMOVED lines=13> */
[----:B------:R-:W-:Y:S02]  /*0da0*/  SHF.L.U32 R17, R42, 0x10, RZ ;  /* 0x000000102a117819 */ /* 0x000fe400000006ff */
[----:B------:R-:W-:Y:S01]  /*0db0*/  SHF.L.U32 R45, R45, 0x10, RZ ;  /* 0x000000102d2d7819 */ /* 0x000fe200000006ff */
[----:B------:R-:W-:Y:S01]  /*0dc0*/  FFMA.FTZ R59, R62, R48, R59 ;  /* 0x000000303e3b7223 */ /* 0x000fe2000001003b */
[----:B------:R-:W-:-:S02]  /*0dd0*/  SHF.L.U32 R23, R23, 0x10, RZ ;  /* 0x0000001017177819 */ /* 0x000fc400000006ff */
[----:B------:R-:W-:Y:S01]  /*0de0*/  SHF.L.U32 R20, R16, 0x10, RZ ;  /* 0x0000001010147819 */ /* 0x000fe200000006ff */
[----:B------:R-:W-:Y:S01]  /*0df0*/  FFMA.FTZ R16, R14, R17, R19 ;  /* 0x000000110e107223 */ /* 0x000fe20000010013 */
        /* <DEDUP_REMOVED lines=10> */
[----:B------:R-:W-:Y:S01]  /*0ea0*/  PRMT R11, R35, 0x7632, R11 ;  /* 0x00007632230b7816 */ /* 0x000fe2000000000b */
[----:B------:R-:W-:Y:S01]  /*0eb0*/  FFMA.FTZ R22, R9, R22, R8 ;  /* 0x0000001609167223 */ /* 0x000fe20000010008 */
[----:B------:R-:W-:-:S02]  /*0ec0*/  SHF.L.U32 R19, R46, 0x10, RZ ;  /* 0x000000102e137819 */ /* 0x000fc400000006ff */
[C---:B------:R-:W-:Y:S02]  /*0ed0*/  PRMT R9, R50.reuse, 0x7632, R9 ;  /* 0x0000763232097816 */ /* 0x040fe40000000009 */
[----:B------:R-:W-:Y:S01]  /*0ee0*/  SHF.L.U32 R50, R50, 0x10, RZ ;  /* 0x0000001032327819 */ /* 0x000fe200000006ff */
[----:B------:R-:W-:Y:S01]  /*0ef0*/  FFMA.FTZ R12, R14, R19, R21 ;  /* 0x000000130e0c7223 */ /* 0x000fe20000010015 */
[----:B------:R-:W-:Y:S02]  /*0f00*/  SHF.L.U32 R11, R11, 0x10, RZ ;  /* 0x000000100b0b7819 */ /* 0x000fe400000006ff */
[----:B------:R-:W-:Y:S02]  /*0f10*/  SHF.L.U32 R18, R43, 0x10, RZ ;  /* 0x000000102b127819 */ /* 0x000fe400000006ff */
[----:B------:R-:W-:Y:S01]  /*0f20*/  SHF.L.U32 R8, R47, 0x10, RZ ;  /* 0x000000102f087819 */ /* 0x000fe200000006ff */
[----:B------:R-:W-:Y:S01]  /*0f30*/  FFMA.FTZ R13, R13, R50, R22 ;  /* 0x000000320d0d7223 */ /* 0x000fe20000010016 */
[----:B------:R-:W-:Y:S01]  /*0f40*/  SHF.L.U32 R9, R9, 0x10, RZ ;  /* 0x0000001009097819 */ /* 0x000fe200000006ff */
[----:B------:R-:W-:Y:S01]  /*0f50*/  FFMA.FTZ R5, R10, R11, R5 ;  /* 0x0000000b0a057223 */ /* 0x000fe20000010005 */
[C---:B------:R-:W-:Y:S01]  /*0f60*/  FFMA.FTZ R17, R15.reuse, R18, R16 ;  /* 0x000000120f117223 */ /* 0x040fe20000010010 */
        /* <DEDUP_REMOVED lines=10> */
[C---:B------:R-:W-:Y:S02]  /*1010*/  FFMA.FTZ R58, R10.reuse, R11, R17 ;  /* 0x0000000b0a3a7223 */ /* 0x040fe40000010011 */
        /* <DEDUP_REMOVED lines=22> */
[----:B-----5:R-:W-:Y:S01]  /*1180*/  FADD.FTZ R11, R6, R11 ;  /* 0x0000000b060b7221 */ /* 0x020fe20000010000 */
[----:B------:R-:W-:Y:S02]  /*1190*/  FADD.FTZ R12, R5, R10 ;  /* 0x0000000a050c7221 */ /* 0x000fe40000010000 */
        /* <DEDUP_REMOVED lines=43> */
[----:B------:R-:W-:-:S03]  /*1450*/  FADD.FTZ R16, R17, R16 ;  /* 0x0000001011107221 */ /* 0x000fc60000010000 */
[----:B------:R-:W5:Y:S01]  /*1460*/  SHFL.BFLY PT, R9, R8, 0x2, 0x1f ;  /* 0x0c401f0008097f89 */ /* 0x000f6200000e0000 */
[----:B-1----:R-:W-:-:S03]  /*1470*/  FADD.FTZ R18, R19, R18 ;  /* 0x0000001213127221 */ /* 0x002fc60000010000 */
[----:B------:R-:W1:Y:S01]  /*1480*/  SHFL.BFLY PT, R10, R11, 0x2, 0x1f ;  /* 0x0c401f000b0a7f89 */ /* 0x000e6200000e0000 */
[----:B--2---:R-:W-:-:S03]  /*1490*/  FADD.FTZ R20, R21, R20 ;  /* 0x0000001415147221 */ /* 0x004fc60000010000 */
[----:B------:R-:W2:Y:S01]  /*14a0*/  SHFL.BFLY PT, R13, R12, 0x2, 0x1f ;  /* 0x0c401f000c0d7f89 */ /* 0x000ea200000e0000 */
[----:B---3--:R-:W-:-:S03]  /*14b0*/  FADD.FTZ R2, R3, R0 ;  /* 0x0000000003027221 */ /* 0x008fc60000010000 */
[----:B------:R-:W3:Y:S01]  /*14c0*/  SHFL.BFLY PT, R15, R14, 0x2, 0x1f ;  /* 0x0c401f000e0f7f89 */ /* 0x000ee200000e0000 */
[----:B------:R-:W-:-:S03]  /*14d0*/  LOP3.LUT P0, R0, R61, 0x1f, RZ, 0xc0, !PT ;  /* 0x0000001f3d007812 */ /* 0x000fc6000780c0ff */
[----:B------:R-:W3:Y:S01]  /*14e0*/  SHFL.BFLY PT, R17, R16, 0x2, 0x1f ;  /* 0x0c401f0010117f89 */ /* 0x000ee200000e0000 */
[----:B----4-:R-:W-:Y:S01]  /*14f0*/  FADD.FTZ R5, R4, R5 ;  /* 0x0000000504057221 */ /* 0x010fe20000010000 */
[----:B------:R-:W-:Y:S02]  /*1500*/  ISETP.NE.AND P1, PT, R0, RZ, PT ;  /* 0x000000ff0000720c */ /* 0x000fe40003f25270 */
[----:B------:R-:W4:Y:S01]  /*1510*/  SHFL.BFLY PT, R19, R18, 0x2, 0x1f ;  /* 0x0c401f0012137f89 */ /* 0x000f2200000e0000 */
[----:B0-----:R-:W-:Y:S01]  /*1520*/  FADD.FTZ R6, R7, R6 ;  /* 0x0000000607067221 */ /* 0x001fe20000010000 */
[----:B------:R-:W-:Y:S02]  /*1530*/  SHF.R.U32.HI R0, RZ, 0x3, R61 ;  /* 0x00000003ff007819 */ /* 0x000fe4000001163d */
[----:B------:R-:W0:Y:S01]  /*1540*/  SHFL.BFLY PT, R21, R20, 0x2, 0x1f ;  /* 0x0c401f0014157f89 */ /* 0x000e2200000e0000 */
[----:B-----5:R-:W-:Y:S01]  /*1550*/  FADD.FTZ R9, R8, R9 ;  /* 0x0000000908097221 */ /* 0x020fe20000010000 */
[----:B------:R-:W-:-:S02]  /*1560*/  LOP3.LUT R0, R0, 0xc, RZ, 0xc0, !PT ;  /* 0x0000000c00007812 */ /* 0x000fc400078ec0ff */
[----:B------:R-:W5:Y:S01]  /*1570*/  SHFL.BFLY PT, R3, R2, 0x1, 0x1f ;  /* 0x0c201f0002037f89 */ /* 0x000f6200000e0000 */
        /* <DEDUP_REMOVED lines=9> */
[----:B0-----:R-:W-:-:S03]  /*1610*/  FADD.FTZ R21, R20, R21 ;  /* 0x0000001514157221 */ /* 0x001fc60000010000 */
[----:B------:R-:W0:Y:S01]  /*1620*/  SHFL.BFLY PT, R12, R13, 0x1, 0x1f ;  /* 0x0c201f000d0c7f89 */ /* 0x000e2200000e0000 */
[----:B-----5:R-:W-:-:S03]  /*1630*/  FADD.FTZ R3, R2, R3 ;  /* 0x0000000302037221 */ /* 0x020fc60000010000 */
[----:B------:R-:W5:Y:S04]  /*1640*/  SHFL.BFLY PT, R14, R15, 0x1, 0x1f ;  /* 0x0c201f000f0e7f89 */ /* 0x000f6800000e0000 */
[----:B------:R-:W5:Y:S01]  /*1650*/  SHFL.BFLY PT, R16, R17, 0x1, 0x1f ;  /* 0x0c201f0011107f89 */ /* 0x000f6200000e0000 */
[----:B-1----:R-:W-:-:S03]  /*1660*/  FADD.FTZ R5, R5, R4 ;  /* 0x0000000405057221 */ /* 0x002fc60000010000 */
[----:B------:R-:W1:Y:S01]  /*1670*/  SHFL.BFLY PT, R18, R19, 0x1, 0x1f ;  /* 0x0c201f0013127f89 */ /* 0x000e6200000e0000 */
[----:B--2---:R-:W-:-:S03]  /*1680*/  FADD.FTZ R7, R6, R7 ;  /* 0x0000000706077221 */ /* 0x004fc60000010000 */
[----:B------:R-:W2:Y:S01]  /*1690*/  SHFL.BFLY PT, R20, R21, 0x1, 0x1f ;  /* 0x0c201f0015147f89 */ /* 0x000ea200000e0000 */
[----:B---3--:R-:W-:-:S03]  /*16a0*/  FADD.FTZ R9, R9, R8 ;  /* 0x0000000809097221 */ /* 0x008fc60000010000 */
[----:B------:R3:W-:Y:S01]  /*16b0*/  @!P0 STS [R0+UR4], R3 ;  /* 0x0000000300008988 */ /* 0x0007e20008000804 */
[----:B------:R-:W-:Y:S01]  /*16c0*/  ISETP.NE.AND P0, PT, R61, RZ, PT ;  /* 0x000000ff3d00720c */ /* 0x000fe20003f05270 */
[----:B----4-:R-:W-:Y:S01]  /*16d0*/  FADD.FTZ R11, R10, R11 ;  /* 0x0000000b0a0b7221 */ /* 0x010fe20000010000 */
[----:B0-----:R-:W-:Y:S01]  /*16e0*/  FADD.FTZ R13, R13, R12 ;  /* 0x0000000c0d0d7221 */ /* 0x001fe20000010000 */
[----:B------:R3:W-:Y:S01]  /*16f0*/  @!P1 STS [R0+UR4+0x10], R5 ;  /* 0x0000100500009988 */ /* 0x0007e20008000804 */
[----:B-----5:R-:W-:-:S03]  /*1700*/  FADD.FTZ R15, R15, R14 ;  /* 0x0000000e0f0f7221 */ /* 0x020fc60000010000 */
[----:B------:R3:W-:Y:S01]  /*1710*/  @!P1 STS [R0+UR4+0x20], R7 ;  /* 0x0000200700009988 */ /* 0x0007e20008000804 */
[----:B------:R-:W-:-:S03]  /*1720*/  FADD.FTZ R17, R17, R16 ;  /* 0x0000001011117221 */ /* 0x000fc60000010000 */
[----:B------:R3:W-:Y:S01]  /*1730*/  @!P1 STS [R0+UR4+0x30], R9 ;  /* 0x0000300900009988 */ /* 0x0007e20008000804 */
[----:B-1----:R-:W-:-:S03]  /*1740*/  FADD.FTZ R19, R19, R18 ;  /* 0x0000001213137221 */ /* 0x002fc60000010000 */
[----:B------:R3:W-:Y:S01]  /*1750*/  @!P1 STS [R0+UR4+0x40], R11 ;  /* 0x0000400b00009988 */ /* 0x0007e20008000804 */
[----:B--2---:R-:W-:-:S03]  /*1760*/  FADD.FTZ R21, R21, R20 ;  /* 0x0000001415157221 */ /* 0x004fc60000010000 */
        /* <DEDUP_REMOVED lines=8> */
[----:B---3--:R-:W1:Y:S03]  /*17f0*/  LDC.64 R2, c[0x0][0x380] ;  /* 0x0000e000ff027b82 */ /* 0x008e660000000a00 */
        /* <DEDUP_REMOVED lines=10> */
[----:B0-----:R-:W-:Y:S01]  /*18a0*/  FADD.FTZ R40, RZ, R40 ;  /* 0x00000028ff287221 */ /* 0x001fe20000010000 */
        /* <DEDUP_REMOVED lines=8> */
[----:B------:R-:W-:Y:S01]  /*1930*/  FADD.FTZ R42, R42, R43 ;  /* 0x0000002b2a2a7221 */ /* 0x000fe20000010000 */
[----:B-----5:R-:W-:Y:S01]  /*1940*/  FADD.FTZ R32, RZ, R32 ;  /* 0x00000020ff207221 */ /* 0x020fe20000010000 */
        /* <DEDUP_REMOVED lines=29> */
[----:B------:R-:W-:-:S02]  /*1b20*/  F2FP.BF16.F32.PACK_AB R22, RZ, R22 ;  /* 0x00000016ff16723e */ /* 0x000fc400000010ff */
[----:B------:R-:W-:Y:S01]  /*1b30*/  FADD.FTZ R6, R6, R7 ;  /* 0x0000000706067221 */ /* 0x000fe20000010000 */
[----:B------:R-:W-:Y:S01]  /*1b40*/  F2FP.BF16.F32.PACK_AB R30, RZ, R30 ;  /* 0x0000001eff1e723e */ /* 0x000fe200000010ff */
[----:B------:R0:W-:Y:S01]  /*1b50*/  STG.E.U16 desc[UR6][R56.64+0x300], R42 ;  /* 0x0003002a38007986 */ /* 0x0001e2000c101506 */
[----:B------:R-:W-:Y:S02]  /*1b60*/  F2FP.BF16.F32.PACK_AB R38, RZ, R38 ;  /* 0x00000026ff26723e */ /* 0x000fe400000010ff */
[----:B------:R-:W-:Y:S01]  /*1b70*/  F2FP.BF16.F32.PACK_AB R34, RZ, R34 ;  /* 0x00000022ff22723e */ /* 0x000fe200000010ff */
[----:B------:R0:W-:Y:S01]  /*1b80*/  STG.E.U16 desc[UR6][R56.64+0x600], R22 ;  /* 0x0006001638007986 */ /* 0x0001e2000c101506 */
[----:B------:R-:W-:Y:S02]  /*1b90*/  F2FP.BF16.F32.PACK_AB R26, RZ, R26 ;  /* 0x0000001aff1a723e */ /* 0x000fe400000010ff */
[----:B------:R-:W-:Y:S01]  /*1ba0*/  F2FP.BF16.F32.PACK_AB R10, RZ, R10 ;  /* 0x0000000aff0a723e */ /* 0x000fe200000010ff */
[----:B------:R0:W-:Y:S01]  /*1bb0*/  STG.E.U16 desc[UR6][R56.64+0x900], R30 ;  /* 0x0009001e38007986 */ /* 0x0001e2000c101506 */
        /* <DEDUP_REMOVED lines=8> */
[----:B------:R0:W-:Y:S04]  /*1c40*/  STG.E.U16 desc[UR6][R56.64], R18 ;  /* 0x0000001238007986 */ /* 0x0001e8000c101506 */
[----:B------:R0:W-:Y:S02]  /*1c50*/  STG.E.U16 desc[UR6][R56.64+0x1b00], R6 ;  /* 0x001b000638007986 */ /* 0x0001e4000c101506 */
.L_x_26:
[----:B------:R-:W-:Y:S05]  /*1c60*/  BSYNC.RECONVERGENT B0 ;  /* 0x0000000000007941 */ /* 0x000fea0003800200 */
.L_x_25:
[----:B------:R-:W-:Y:S01]  /*1c70*/  PREEXIT ;  /* 0x000000000000782d */ /* 0x000fe20000000000 */
[----:B------:R-:W-:Y:S05]  /*1c80*/  EXIT ;  /* 0x000000000000794d */ /* 0x000fea0003800000 */
.L_x_27:
        /* <DEDUP_REMOVED lines=15> */
.L_x_118:


//--------------------- .text._Z30router_gemm_kernel_bf16_outputI13__nv_bfloat16Li128ELi8ELi9ELi384ELi7168EEvPS0_PKT_S4_ --------------------------
	.section	.text._Z30router_gemm_kernel_bf16_outputI13__nv_bfloat16Li128ELi8ELi9ELi384ELi7168EEvPS0_PKT_S4_,"ax",@progbits
	.align	128
        .global         _Z30router_gemm_kernel_bf16_outputI13__nv_bfloat16Li128ELi8ELi9ELi384ELi7168EEvPS0_PKT_S4_
        .type           _Z30router_gemm_kernel_bf16_outputI13__nv_bfloat16Li128ELi8ELi9ELi384ELi7168EEvPS0_PKT_S4_,@function
        .size           _Z30router_gemm_kernel_bf16_outputI13__nv_bfloat16Li128ELi8ELi9ELi384ELi7168EEvPS0_PKT_S4_,(.L_x_119 - _Z30router_gemm_kernel_bf16_outputI13__nv_bfloat16Li128ELi8ELi9ELi384ELi7168EEvPS0_PKT_S4_)
        .other          _Z30router_gemm_kernel_bf16_outputI13__nv_bfloat16Li128ELi8ELi9ELi384ELi7168EEvPS0_PKT_S4_,@"STO_CUDA_ENTRY STV_DEFAULT"
_Z30router_gemm_kernel_bf16_outputI13__nv_bfloat16Li128ELi8ELi9ELi384ELi7168EEvPS0_PKT_S4_:
.text._Z30router_gemm_kernel_bf16_outputI13__nv_bfloat16Li128ELi8ELi9ELi384ELi7168EEvPS0_PKT_S4_:
        /* <DEDUP_REMOVED lines=10> */
[----:B------:R-:W-:Y:S01]  /*00a0*/  MOV R0, RZ ;  /* 0x000000ff00007202 */ /* 0x000fe20000000f00 */
[----:B------:R-:W3:Y:S01]  /*00b0*/  LDCU.64 UR6, c[0x0][0x358] ;  /* 0x00006b00ff0677ac */ /* 0x000ee20008000a00 */
[----:B------:R-:W-:Y:S01]  /*00c0*/  MOV R56, RZ ;  /* 0x000000ff00387202 */ /* 0x000fe20000000f00 */
        /* <DEDUP_REMOVED lines=15> */
.L_x_28:
        /* <DEDUP_REMOVED lines=28> */
[C---:B------:R-:W-:Y:S02]  /*0380*/  PRMT R13, R9.reuse, 0x7632, R13 ;  /* 0x00007632090d7816 */ /* 0x040fe4000000000d */
[----:B------:R-:W-:Y:S01]  /*0390*/  SHF.L.U32 R59, R9, 0x10, RZ ;  /* 0x00000010093b7819 */ /* 0x000fe200000006ff */
[----:B------:R-:W-:Y:S01]  /*03a0*/  FFMA.FTZ R61, R12, R61, R48 ;  /* 0x0000003d0c3d7223 */ /* 0x000fe20000010030 */
[C---:B------:R-:W-:Y:S02]  /*03b0*/  PRMT R9, R13.reuse, 0x7632, R9 ;  /* 0x000076320d097816 */ /* 0x040fe40000000009 */
[----:B------:R-:W-:Y:S01]  /*03c0*/  SHF.L.U32 R48, R13, 0x10, RZ ;  /* 0x000000100d307819 */ /* 0x000fe200000006ff */
[----:B------:R-:W-:Y:S01]  /*03d0*/  FFMA.FTZ R58, R8, R59, R61 ;  /* 0x0000003b083a7223 */ /* 0x000fe2000001003d */
[----:B------:R-:W-:-:S02]  /*03e0*/  SHF.L.U32 R9, R9, 0x10, RZ ;  /* 0x0000001009097819 */ /* 0x000fc400000006ff */
[----:B------:R-:W-:Y:S02]  /*03f0*/  PRMT R13, R14, 0x7632, R13 ;  /* 0x000076320e0d7816 */ /* 0x000fe4000000000d */
[C---:B0-----:R-:W-:Y:S01]  /*0400*/  PRMT R52, R10.reuse, 0x7632, R52 ;  /* 0x000076320a347816 */ /* 0x041fe20000000034 */
[----:B------:R-:W-:Y:S01]  /*0410*/  FFMA.FTZ R59, R9, R48, R58 ;  /* 0x00000030093b7223 */ /* 0x000fe2000001003a */
[----:B------:R-:W-:Y:S02]  /*0420*/  SHF.L.U32 R53, R10, 0x10, RZ ;  /* 0x000000100a357819 */ /* 0x000fe400000006ff */
[----:B------:R-:W-:Y:S02]  /*0430*/  SHF.L.U32 R14, R14, 0x10, RZ ;  /* 0x000000100e0e7819 */ /* 0x000fe400000006ff */
[----:B------:R-:W-:Y:S02]  /*0440*/  SHF.L.U32 R52, R52, 0x10, RZ ;  /* 0x0000001034347819 */ /* 0x000fe400000006ff */
[----:B------:R-:W-:Y:S01]  /*0450*/  SHF.L.U32 R13, R13, 0x10, RZ ;  /* 0x000000100d0d7819 */ /* 0x000fe200000006ff */
[----:B------:R-:W-:Y:S01]  /*0460*/  FFMA.FTZ R10, R14, R53, R59 ;  /* 0x000000350e0a7223 */ /* 0x000fe2000001003b */
[----:B------:R-:W-:-:S02]  /*0470*/  SHF.L.U32 R53, R11, 0x10, RZ ;  /* 0x000000100b357819 */ /* 0x000fc400000006ff */
[----:B------:R-:W-:Y:S01]  /*0480*/  PRMT R11, R15, 0x7632, R11 ;  /* 0x000076320f0b7816 */ /* 0x000fe2000000000b */
[----:B------:R-:W-:Y:S01]  /*0490*/  FFMA.FTZ R59, R13, R52, R10 ;  /* 0x000000340d3b7223 */ /* 0x000fe2000001000a */
[----:B------:R-:W-:Y:S02]  /*04a0*/  SHF.L.U32 R10, R15, 0x10, RZ ;  /* 0x000000100f0a7819 */ /* 0x000fe400000006ff */
[C---:B--2---:R-:W-:Y:S02]  /*04b0*/  PRMT R52, R16.reuse, 0x7632, R52 ;  /* 0x0000763210347816 */ /* 0x044fe40000000034 */
        /* <DEDUP_REMOVED lines=8> */
[----:B------:R-:W-:-:S03]  /*0540*/  SHF.L.U32 R7, R17, 0x10, RZ ;  /* 0x0000001011077819 */ /* 0x000fc600000006ff */
[----:B------:R-:W-:Y:S01]  /*0550*/  FFMA.FTZ R48, R11, R15, R48 ;  /* 0x0000000f0b307223 */ /* 0x000fe20000010030 */
[----:B------:R-:W-:Y:S01]  /*0560*/  PRMT R15, R17, 0x7632, R15 ;  /* 0x00007632110f7816 */ /* 0x000fe2000000000f */
[----:B------:R-:W-:Y:S01]  /*0570*/  FFMA.FTZ R16, R8, R7, R53 ;  /* 0x0000000708107223 */ /* 0x000fe20000010035 */
[----:B-----5:R-:W-:Y:S02]  /*0580*/  PRMT R52, R20, 0x7632, R52 ;  /* 0x0000763214347816 */ /* 0x020fe40000000034 */
[C---:B------:R-:W-:Y:S02]  /*0590*/  PRMT R7, R18.reuse, 0x7632, R7 ;  /* 0x0000763212077816 */ /* 0x040fe40000000007 */
[----:B------:R-:W-:Y:S02]  /*05a0*/  SHF.L.U32 R17, R18, 0x10, RZ ;  /* 0x0000001012117819 */ /* 0x000fe400000006ff */
[----:B------:R-:W-:Y:S02]  /*05b0*/  SHF.L.U32 R20, R20, 0x10, RZ ;  /* 0x0000001014147819 */ /* 0x000fe400000006ff */
[----:B------:R-:W-:-:S02]  /*05c0*/  SHF.L.U32 R18, R15, 0x10, RZ ;  /* 0x000000100f127819 */ /* 0x000fc400000006ff */
[----:B------:R-:W-:Y:S01]  /*05d0*/  SHF.L.U32 R59, R52, 0x10, RZ ;  /* 0x00000010343b7819 */ /* 0x000fe200000006ff */
[----:B------:R-:W-:Y:S02]  /*05e0*/  FFMA.FTZ R61, R57, R20, R6 ;  /* 0x00000014393d7223 */ /* 0x000fe40000010006 */
[----:B------:R-:W-:Y:S01]  /*05f0*/  FFMA.FTZ R53, R9, R18, R16 ;  /* 0x0000001209357223 */ /* 0x000fe20000010010 */
[C---:B------:R-:W-:Y:S01]  /*0600*/  PRMT R18, R21.reuse, 0x7632, R18 ;  /* 0x0000763215127816 */ /* 0x040fe20000000012 */
[----:B------:R-:W-:Y:S01]  /*0610*/  FFMA.FTZ R59, R12, R59, R61 ;  /* 0x0000003b0c3b7223 */ /* 0x000fe2000001003d */
[----:B------:R-:W-:Y:S02]  /*0620*/  SHF.L.U32 R21, R21, 0x10, RZ ;  /* 0x0000001015157819 */ /* 0x000fe400000006ff */
        /* <DEDUP_REMOVED lines=12> */
[C---:B------:R-:W-:Y:S01]  /*06f0*/  PRMT R15, R19.reuse, 0x7632, R15 ;  /* 0x00007632130f7816 */ /* 0x040fe2000000000f */
[----:B------:R-:W-:Y:S01]  /*0700*/  FFMA.FTZ R16, R14, R17, R21 ;  /* 0x000000110e107223 */ /* 0x000fe20000010015 */
[----:B------:R-:W-:Y:S02]  /*0710*/  SHF.L.U32 R19, R19, 0x10, RZ ;  /* 0x0000001013137819 */ /* 0x000fe400000006ff */
        /* <DEDUP_REMOVED lines=19> */
[----:B------:R-:W-:Y:S01]  /*0850*/  PRMT R26, R26, 0x7632, R26 ;  /* 0x000076321a1a7816 */ /* 0x000fe2000000001a */
[----:B------:R-:W-:Y:S01]  /*0860*/  FFMA.FTZ R16, R14, R5, R17 ;  /* 0x000000050e107223 */ /* 0x000fe20000010011 */
[----:B------:R-:W-:Y:S01]  /*0870*/  SHF.L.U32 R17, R15, 0x10, RZ ;  /* 0x000000100f117819 */ /* 0x000fe200000006ff */
[--C-:B------:R-:W-:Y:S01]  /*0880*/  FFMA.FTZ R19, R57, R28, R4.reuse ;  /* 0x0000001c39137223 */ /* 0x100fe20000010004 */
[----:B------:R-:W-:Y:S02]  /*0890*/  SHF.L.U32 R26, R26, 0x10, RZ ;  /* 0x000000101a1a7819 */ /* 0x000fe400000006ff */
[----:B------:R-:W-:Y:S01]  /*08a0*/  PRMT R4, R29, 0x7632, R4 ;  /* 0x000076321d047816 */ /* 0x000fe20000000004 */
[----:B------:R-:W-:Y:S01]  /*08b0*/  FFMA.FTZ R17, R12, R17, R19 ;  /* 0x000000110c117223 */ /* 0x000fe20000010013 */
[----:B------:R-:W-:-:S02]  /*08c0*/  PRMT R5, R27, 0x7632, R5 ;  /* 0x000076321b057816 */ /* 0x000fc40000000005 */
[----:B------:R-:W-:Y:S01]  /*08d0*/  SHF.L.U32 R29, R29, 0x10, RZ ;  /* 0x000000101d1d7819 */ /* 0x000fe200000006ff */
[----:B------:R-:W-:Y:S01]  /*08e0*/  FFMA.FTZ R15, R13, R26, R16 ;  /* 0x0000001a0d0f7223 */ /* 0x000fe20000010010 */
[----:B------:R-:W-:Y:S02]  /*08f0*/  SHF.L.U32 R27, R27, 0x10, RZ ;  /* 0x000000101b1b7819 */ /* 0x000fe400000006ff */
[C---:B------:R-:W-:Y:S02]  /*0900*/  PRMT R19, R32.reuse, 0x7632, R19 ;  /* 0x0000763220137816 */ /* 0x040fe40000000013 */
[----:B------:R-:W-:Y:S01]  /*0910*/  SHF.L.U32 R32, R32, 0x10, RZ ;  /* 0x0000001020207819 */ /* 0x000fe200000006ff */
[----:B------:R-:W-:Y:S01]  /*0920*/  FFMA.FTZ R18, R8, R29, R17 ;  /* 0x0000001d08127223 */ /* 0x000fe20000010011 */
[----:B------:R-:W-:Y:S01]  /*0930*/  SHF.L.U32 R16, R4, 0x10, RZ ;  /* 0x0000001004107819 */ /* 0x000fe200000006ff */
[----:B------:R-:W-:Y:S01]  /*0940*/  FFMA.FTZ R4, R10, R27, R15 ;  /* 0x0000001b0a047223 */ /* 0x000fe2000001000f */
[----:B------:R-:W-:Y:S01]  /*0950*/  SHF.L.U32 R19, R19, 0x10, RZ ;  /* 0x0000001013137819 */ /* 0x000fe200000006ff */
[----:B------:R-:W-:-:S02]  /*0960*/  FFMA.FTZ R15, R57, R32, R0 ;  /* 0x00000020390f7223 */ /* 0x000fc40000010000 */
[----:B------:R-:W-:Y:S01]  /*0970*/  FFMA.FTZ R17, R9, R16, R18 ;  /* 0x0000001009117223 */ /* 0x000fe20000010012 */
        /* <DEDUP_REMOVED lines=9> */
[----:B------:R-:W-:Y:S01]  /*0a10*/  FFMA.FTZ R4, R14, R15, R17 ;  /* 0x0000000f0e047223 */ /* 0x000fe20000010011 */
[----:B------:R-:W-:-:S02]  /*0a20*/  SHF.L.U32 R30, R30, 0x10, RZ ;  /* 0x000000101e1e7819 */ /* 0x000fc400000006ff */
[C---:B------:R-:W-:Y:S01]  /*0a30*/  SHF.L.U32 R17, R34.reuse, 0x10, RZ ;  /* 0x0000001022117819 */ /* 0x040fe200000006ff */
[----:B------:R-:W-:Y:S01]  /*0a40*/  FFMA.FTZ R19, R9, R16, R18 ;  /* 0x0000001009137223 */ /* 0x000fe20000010012 */
        /* <DEDUP_REMOVED lines=12> */
[----:B------:R-:W-:Y:S02]  /*0b10*/  FFMA.FTZ R51, R57, R36, R51 ;  /* 0x0000002439337223 */ /* 0x000fe40000010033 */
[----:B------:R-:W-:Y:S01]  /*0b20*/  FFMA.FTZ R15, R10, R15, R17 ;  /* 0x0000000f0a0f7223 */ /* 0x000fe20000010011 */
[C---:B------:R-:W-:Y:S01]  /*0b30*/  SHF.L.U32 R17, R37.reuse, 0x10, RZ ;  /* 0x0000001025117819 */ /* 0x040fe200000006ff */
[----:B------:R-:W-:Y:S01]  /*0b40*/  FFMA.FTZ R19, R12, R19, R51 ;  /* 0x000000130c137223 */ /* 0x000fe20000010033 */
[----:B------:R-:W-:-:S03]  /*0b50*/  PRMT R37, R37, 0x7632, R37 ;  /* 0x0000763225257816 */ /* 0x000fc60000000025 */
[----:B------:R-:W-:Y:S01]  /*0b60*/  FFMA.FTZ R20, R8, R17, R19 ;  /* 0x0000001108147223 */ /* 0x000fe20000010013 */
[----:B------:R-:W-:Y:S02]  /*0b70*/  SHF.L.U32 R17, R40, 0x10, RZ ;  /* 0x0000001028117819 */ /* 0x000fe400000006ff */
[----:B------:R-:W-:Y:S02]  /*0b80*/  PRMT R35, R35, 0x7632, R35 ;  /* 0x0000763223237816 */ /* 0x000fe40000000023 */
[----:B------:R-:W-:Y:S01]  /*0b90*/  SHF.L.U32 R18, R37, 0x10, RZ ;  /* 0x0000001025127819 */ /* 0x000fe200000006ff */
[----:B------:R-:W-:Y:S01]  /*0ba0*/  FFMA.FTZ R23, R57, R17, R56 ;  /* 0x0000001139177223 */ /* 0x000fe20000010038 */
[----:B------:R-:W-:Y:S02]  /*0bb0*/  SHF.L.U32 R0, R0, 0x10, RZ ;  /* 0x0000001000007819 */ /* 0x000fe400000006ff */
[----:B------:R-:W-:Y:S01]  /*0bc0*/  SHF.L.U32 R16, R35, 0x10, RZ ;  /* 0x0000001023107819 */ /* 0x000fe200000006ff */
[----:B------:R-:W-:Y:S01]  /*0bd0*/  FFMA.FTZ R19, R9, R18, R20 ;  /* 0x0000001209137223 */ /* 0x000fe20000010014 */
[----:B------:R-:W-:Y:S01]  /*0be0*/  SHF.L.U32 R17, R38, 0x10, RZ ;  /* 0x0000001026117819 */ /* 0x000fe200000006ff */
[C---:B------:R-:W-:Y:S01]  /*0bf0*/  FFMA.FTZ R4, R11.reuse, R0, R4 ;  /* 0x000000000b047223 */ /* 0x040fe20000010004 */
[----:B------:R-:W-:Y:S01]  /*0c00*/  PRMT R40, R40, 0x7632, R40 ;  /* 0x0000763228287816 */ /* 0x000fe20000000028 */
[----:B------:R-:W-:Y:S01]  /*0c10*/  FFMA.FTZ R0, R11, R16, R15 ;  /* 0x000000100b007223 */ /* 0x000fe2000001000f */
[----:B------:R-:W-:Y:S01]  /*0c20*/  PRMT R38, R38, 0x7632, R38 ;  /* 0x0000763226267816 */ /* 0x000fe20000000026 */
[----:B------:R-:W-:Y:S01]  /*0c30*/  FFMA.FTZ R16, R14, R17, R19 ;  /* 0x000000110e107223 */ /* 0x000fe20000010013 */
[----:B------:R-:W-:-:S02]  /*0c40*/  SHF.L.U32 R21, R40, 0x10, RZ ;  /* 0x0000001028157819 */ /* 0x000fc400000006ff */
[C---:B------:R-:W-:Y:S02]  /*0c50*/  PRMT R19, R44.reuse, 0x7632, R19 ;  /* 0x000076322c137816 */ /* 0x040fe40000000013 */
[----:B------:R-:W-:Y:S02]  /*0c60*/  SHF.L.U32 R44, R44, 0x10, RZ ;  /* 0x000000102c2c7819 */ /* 0x000fe400000006ff */
[C---:B------:R-:W-:Y:S02]  /*0c70*/  PRMT R17, R41.reuse, 0x7632, R17 ;  /* 0x0000763229117816 */ /* 0x040fe40000000011 */
[----:B------:R-:W-:Y:S01]  /*0c80*/  SHF.L.U32 R38, R38, 0x10, RZ ;  /* 0x0000001026267819 */ /* 0x000fe200000006ff */
[----:B------:R-:W-:Y:S01]  /*0c90*/  FFMA.FTZ R21, R12, R21, R23 ;  /* 0x000000150c157223 */ /* 0x000fe20000010017 */
[----:B------:R-:W-:Y:S01]  /*0ca0*/  SHF.L.U32 R41, R41, 0x10, RZ ;  /* 0x0000001029297819 */ /* 0x000fe200000006ff */
[----:B------:R-:W-:Y:S01]  /*0cb0*/  FFMA.FTZ R55, R57, R44, R55 ;  /* 0x0000002c39377223 */ /* 0x000fe20000010037 */
[----:B------:R-:W-:-:S02]  /*0cc0*/  SHF.L.U32 R19, R19, 0x10, RZ ;  /* 0x0000001013137819 */ /* 0x000fc400000006ff */
[----:B------:R-:W-:Y:S01]  /*0cd0*/  SHF.L.U32 R18, R17, 0x10, RZ ;  /* 0x0000001011127819 */ /* 0x000fe200000006ff */
[--C-:B------:R-:W-:Y:S01]  /*0ce0*/  FFMA.FTZ R17, R13, R38, R16.reuse ;  /* 0x000000260d117223 */ /* 0x100fe20000010010 */
[C---:B------:R-:W-:Y:S01]  /*0cf0*/  PRMT R16, R45.reuse, 0x7632, R16 ;  /* 0x000076322d107816 */ /* 0x040fe20000000010 */
        /* <DEDUP_REMOVED lines=11> */
[----:B------:R-:W-:-:S02]  /*0db0*/  SHF.L.U32 R39, R39, 0x10, RZ ;  /* 0x0000001027277819 */ /* 0x000fc400000006ff */
[----:B------:R-:W-:Y:S02]  /*0dc0*/  SHF.L.U32 R42, R42, 0x10, RZ ;  /* 0x000000102a2a7819 */ /* 0x000fe400000006ff */
[C---:B------:R-:W-:Y:S02]  /*0dd0*/  PRMT R16, R46.reuse, 0x7632, R16 ;  /* 0x000076322e107816 */ /* 0x040fe40000000010 */
[----:B------:R-:W-:Y:S01]  /*0de0*/  SHF.L.U32 R19, R46, 0x10, RZ ;  /* 0x000000102e137819 */ /* 0x000fe200000006ff */
[----:B------:R-:W-:Y:S01]  /*0df0*/  FFMA.FTZ R12, R10, R39, R17 ;  /* 0x000000270a0c7223 */ /* 0x000fe20000010011 */
[----:B------:R-:W-:Y:S01]  /*0e00*/  FFMA.FTZ R17, R13, R42, R8 ;  /* 0x0000002a0d117223 */ /* 0x000fe20000010008 */
[----:B------:R-:W-:Y:S02]  /*0e10*/  SHF.L.U32 R16, R16, 0x10, RZ ;  /* 0x0000001010107819 */ /* 0x000fe400000006ff */
[----:B------:R-:W-:Y:S01]  /*0e20*/  FFMA.FTZ R8, R14, R19, R21 ;  /* 0x000000130e087223 */ /* 0x000fe20000010015 */
[----:B------:R-:W-:-:S02]  /*0e30*/  SHF.L.U32 R9, R43, 0x10, RZ ;  /* 0x000000102b097819 */ /* 0x000fc400000006ff */
[----:B------:R-:W-:Y:S01]  /*0e40*/  PRMT R14, R47, 0x7632, R14 ;  /* 0x000076322f0e7816 */ /* 0x000fe2000000000e */
[----:B------:R-:W-:Y:S01]  /*0e50*/  FFMA.FTZ R13, R13, R16, R8 ;  /* 0x000000100d0d7223 */ /* 0x000fe20000010008 */
[----:B------:R-:W-:Y:S02]  /*0e60*/  PRMT R43, R43, 0x7632, R43 ;  /* 0x000076322b2b7816 */ /* 0x000fe4000000002b */
[----:B------:R-:W-:Y:S01]  /*0e70*/  SHF.L.U32 R47, R47, 0x10, RZ ;  /* 0x000000102f2f7819 */ /* 0x000fe200000006ff */
[C---:B------:R-:W-:Y:S01]  /*0e80*/  FFMA.FTZ R9, R10.reuse, R9, R17 ;  /* 0x000000090a097223 */ /* 0x040fe20000010011 */
[----:B------:R-:W-:Y:S02]  /*0e90*/  SHF.L.U32 R8, R15, 0x10, RZ ;  /* 0x000000100f087819 */ /* 0x000fe400000006ff */
[----:B------:R-:W-:Y:S01]  /*0ea0*/  SHF.L.U32 R56, R43, 0x10, RZ ;  /* 0x000000102b387819 */ /* 0x000fe200000006ff */
[----:B------:R-:W-:Y:S01]  /*0eb0*/  FFMA.FTZ R13, R10, R47, R13 ;  /* 0x0000002f0a0d7223 */ /* 0x000fe2000001000d */
[----:B------:R-:W-:Y:S01]  /*0ec0*/  SHF.L.U32 R14, R14, 0x10, RZ ;  /* 0x000000100e0e7819 */ /* 0x000fe200000006ff */
[----:B------:R-:W-:-:S02]  /*0ed0*/  FFMA.FTZ R51, R11, R8, R12 ;  /* 0x000000080b337223 */ /* 0x000fc4000001000c */
        /* <DEDUP_REMOVED lines=20> */
[----:B----4-:R-:W-:Y:S01]  /*1020*/  FADD.FTZ R9, R6, R9 ;  /* 0x0000000906097221 */ /* 0x010fe20000010000 */
[----:B-----5:R-:W-:Y:S02]  /*1030*/  FADD.FTZ R8, R5, R8 ;  /* 0x0000000805087221 */ /* 0x020fe40000010000 */
[----:B------:R-:W3:Y:S01]  /*1040*/  SHFL.BFLY PT, R14, R13, 0x8, 0x1f ;  /* 0x0d001f000d0e7f89 */ /* 0x000ee200000e0000 */
[----:B------:R-:W-:-:S03]  /*1050*/  FADD.FTZ R11, R4, R11 ;  /* 0x0000000b040b7221 */ /* 0x000fc60000010000 */
        /* <DEDUP_REMOVED lines=32> */
[----:B--2---:R-:W-:Y:S01]  /*1260*/  FADD.FTZ R9, R10, R9 ;  /* 0x000000090a097221 */ /* 0x004fe20000010000 */
[----:B-----5:R-:W-:Y:S02]  /*1270*/  FADD.FTZ R11, R12, R11 ;  /* 0x0000000b0c0b7221 */ /* 0x020fe40000010000 */
[----:B------:R-:W2:Y:S01]  /*1280*/  SHFL.BFLY PT, R5, R4, 0x2, 0x1f ;  /* 0x0c401f0004057f89 */ /* 0x000ea200000e0000 */
[----:B---3--:R-:W-:-:S03]  /*1290*/  FADD.FTZ R13, R14, R13 ;  /* 0x0000000d0e0d7221 */ /* 0x008fc60000010000 */
[----:B------:R-:W3:Y:S01]  /*12a0*/  SHFL.BFLY PT, R6, R7, 0x2, 0x1f ;  /* 0x0c401f0007067f89 */ /* 0x000ee200000e0000 */
[----:B----4-:R-:W-:-:S03]  /*12b0*/  FADD.FTZ R15, R16, R15 ;  /* 0x0000000f100f7221 */ /* 0x010fc60000010000 */
[----:B------:R-:W4:Y:S01]  /*12c0*/  SHFL.BFLY PT, R8, R9, 0x2, 0x1f ;  /* 0x0c401f0009087f89 */ /* 0x000f2200000e0000 */
[----:B------:R-:W-:-:S03]  /*12d0*/  FADD.FTZ R17, R18, R17 ;  /* 0x0000001112117221 */ /* 0x000fc60000010000 */
[----:B------:R-:W5:Y:S01]  /*12e0*/  SHFL.BFLY PT, R10, R11, 0x2, 0x1f ;  /* 0x0c401f000b0a7f89 */ /* 0x000f6200000e0000 */
[----:B0-----:R-:W-:-:S03]  /*12f0*/  FADD.FTZ R19, R20, R19 ;  /* 0x0000001314137221 */ /* 0x001fc60000010000 */
[----:B------:R-:W0:Y:S01]  /*1300*/  SHFL.BFLY PT, R12, R13, 0x2, 0x1f ;  /* 0x0c401f000d0c7f89 */ /* 0x000e2200000e0000 */
[----:B-1----:R-:W-:-:S03]  /*1310*/  FADD.FTZ R2, R3, R0 ;  /* 0x0000000003027221 */ /* 0x002fc60000010000 */
[----:B------:R-:W1:Y:S01]  /*1320*/  SHFL.BFLY PT, R14, R15, 0x2, 0x1f ;  /* 0x0c401f000f0e7f89 */ /* 0x000e6200000e0000 */
[----:B------:R-:W-:-:S03]  /*1330*/  LOP3.LUT P0, R0, R54, 0x1f, RZ, 0xc0, !PT ;  /* 0x0000001f36007812 */ /* 0x000fc6000780c0ff */
[----:B------:R-:W1:Y:S01]  /*1340*/  SHFL.BFLY PT, R16, R17, 0x2, 0x1f ;  /* 0x0c401f0011107f89 */ /* 0x000e6200000e0000 */
[----:B--2---:R-:W-:Y:S01]  /*1350*/  FADD.FTZ R5, R4, R5 ;  /* 0x0000000504057221 */ /* 0x004fe20000010000 */
[----:B------:R-:W-:Y:S02]  /*1360*/  ISETP.NE.AND P1, PT, R0, RZ, PT ;  /* 0x000000ff0000720c */ /* 0x000fe40003f25270 */
[----:B------:R-:W2:Y:S01]  /*1370*/  SHFL.BFLY PT, R18, R19, 0x2, 0x1f ;  /* 0x0c401f0013127f89 */ /* 0x000ea200000e0000 */
[----:B---3--:R-:W-:Y:S01]  /*1380*/  FADD.FTZ R6, R7, R6 ;  /* 0x0000000607067221 */ /* 0x008fe20000010000 */
[----:B------:R-:W-:Y:S02]  /*1390*/  SHF.R.U32.HI R0, RZ, 0x3, R54 ;  /* 0x00000003ff007819 */ /* 0x000fe40000011636 */
[----:B------:R-:W3:Y:S01]  /*13a0*/  SHFL.BFLY PT, R3, R2, 0x1, 0x1f ;  /* 0x0c201f0002037f89 */ /* 0x000ee200000e0000 */
[----:B----4-:R-:W-:Y:S01]  /*13b0*/  FADD.FTZ R8, R9, R8 ;  /* 0x0000000809087221 */ /* 0x010fe20000010000 */
[----:B------:R-:W-:Y:S01]  /*13c0*/  LOP3.LUT R0, R0, 0xc, RZ, 0xc0, !PT ;  /* 0x0000000c00007812 */ /* 0x000fe200078ec0ff */
[----:B-----5:R-:W-:Y:S01]  /*13d0*/  FADD.FTZ R10, R11, R10 ;  /* 0x0000000a0b0a7221 */ /* 0x020fe20000010000 */
        /* <DEDUP_REMOVED lines=10> */
[----:B------:R-:W3:Y:S04]  /*1480*/  SHFL.BFLY PT, R15, R14, 0x1, 0x1f ;  /* 0x0c201f000e0f7f89 */ /* 0x000ee800000e0000 */
[----:B------:R-:W3:Y:S01]  /*1490*/  SHFL.BFLY PT, R17, R16, 0x1, 0x1f ;  /* 0x0c201f0010117f89 */ /* 0x000ee200000e0000 */
[----:B----4-:R-:W-:-:S03]  /*14a0*/  FADD.FTZ R5, R5, R4 ;  /* 0x0000000405057221 */ /* 0x010fc60000010000 */
[----:B------:R-:W4:Y:S01]  /*14b0*/  SHFL.BFLY PT, R19, R18, 0x1, 0x1f ;  /* 0x0c201f0012137f89 */ /* 0x000f2200000e0000 */
[----:B0-----:R-:W-:-:S03]  /*14c0*/  FADD.FTZ R7, R6, R7 ;  /* 0x0000000706077221 */ /* 0x001fc60000010000 */
[----:B------:R0:W-:Y:S01]  /*14d0*/  @!P0 STS [R0+UR4], R3 ;  /* 0x0000000300008988 */ /* 0x0001e20008000804 */
[----:B------:R-:W-:Y:S01]  /*14e0*/  ISETP.NE.AND P0, PT, R54, RZ, PT ;  /* 0x000000ff3600720c */ /* 0x000fe20003f05270 */
[----:B-1----:R-:W-:Y:S01]  /*14f0*/  FADD.FTZ R9, R8, R9 ;  /* 0x0000000908097221 */ /* 0x002fe20000010000 */
[----:B-----5:R-:W-:Y:S01]  /*1500*/  FADD.FTZ R11, R10, R11 ;  /* 0x0000000b0a0b7221 */ /* 0x020fe20000010000 */
[----:B------:R0:W-:Y:S01]  /*1510*/  @!P1 STS [R0+UR4+0x10], R5 ;  /* 0x0000100500009988 */ /* 0x0001e20008000804 */
[----:B--2---:R-:W-:-:S03]  /*1520*/  FADD.FTZ R13, R12, R13 ;  /* 0x0000000d0c0d7221 */ /* 0x004fc60000010000 */
[----:B------:R0:W-:Y:S01]  /*1530*/  @!P1 STS [R0+UR4+0x20], R7 ;  /* 0x0000200700009988 */ /* 0x0001e20008000804 */
[----:B---3--:R-:W-:-:S03]  /*1540*/  FADD.FTZ R15, R14, R15 ;  /* 0x0000000f0e0f7221 */ /* 0x008fc60000010000 */
[----:B------:R0:W-:Y:S01]  /*1550*/  @!P1 STS [R0+UR4+0x30], R9 ;  /* 0x0000300900009988 */ /* 0x0001e20008000804 */
[----:B------:R-:W-:-:S03]  /*1560*/  FADD.FTZ R17, R16, R17 ;  /* 0x0000001110117221 */ /* 0x000fc60000010000 */
[----:B------:R0:W-:Y:S01]  /*1570*/  @!P1 STS [R0+UR4+0x40], R11 ;  /* 0x0000400b00009988 */ /* 0x0001e20008000804 */
[----:B----4-:R-:W-:-:S03]  /*1580*/  FADD.FTZ R19, R18, R19 ;  /* 0x0000001312137221 */ /* 0x010fc60000010000 */
        /* <DEDUP_REMOVED lines=15> */
[----:B------:R-:W0:Y:S04]  /*1680*/  LDS.128 R4, [UR4] ;  /* 0x00000004ff047984 */ /* 0x000e280008000c00 */
[----:B------:R-:W0:Y:S01]  /*1690*/  LDS.128 R16, [UR4+0x80] ;  /* 0x00008004ff107984 */ /* 0x000e220008000c00 */
[----:B-1----:R-:W-:Y:S01]  /*16a0*/  FADD.FTZ R36, RZ, R36 ;  /* 0x00000024ff247221 */ /* 0x002fe20000010000 */
        /* <DEDUP_REMOVED lines=47> */
[----:B------:R1:W-:Y:S04]  /*19a0*/  STG.E.U16 desc[UR6][R2.64+0xc00], R26 ;  /* 0x000c001a02007986 */ /* 0x0003e8000c101506 */
[----:B------:R1:W-:Y:S04]  /*19b0*/  STG.E.U16 desc[UR6][R2.64+0xf00], R22 ;  /* 0x000f001602007986 */ /* 0x0003e8000c101506 */
[----:B------:R1:W-:Y:S04]  /*19c0*/  STG.E.U16 desc[UR6][R2.64+0x1200], R14 ;  /* 0x0012000e02007986 */ /* 0x0003e8000c101506 */
[----:B------:R1:W-:Y:S04]  /*19d0*/  STG.E.U16 desc[UR6][R2.64+0x1500], R10 ;  /* 0x0015000a02007986 */ /* 0x0003e8000c101506 */
[----:B------:R1:W-:Y:S04]  /*19e0*/  STG.E.U16 desc[UR6][R2.64], R6 ;  /* 0x0000000602007986 */ /* 0x0003e8000c101506 */
[----:B------:R1:W-:Y:S02]  /*19f0*/  STG.E.U16 desc[UR6][R2.64+0x1800], R18 ;  /* 0x0018001202007986 */ /* 0x0003e4000c101506 */
.L_x_30:
[----:B------:R-:W-:Y:S05]  /*1a00*/  BSYNC.RECONVERGENT B0 ;  /* 0x0000000000007941 */ /* 0x000fea0003800200 */
.L_x_29:
[----:B------:R-:W-:Y:S01]  /*1a10*/  PREEXIT ;  /* 0x000000000000782d */ /* 0x000fe20000000000 */
[----:B------:R-:W-:Y:S05]  /*1a20*/  EXIT ;  /* 0x000000000000794d */ /* 0x000fea0003800000 */
.L_x_31:
        /* <DEDUP_REMOVED lines=13> */
.L_x_119:


//--------------------- .text._Z30router_gemm_kernel_bf16_outputI13__nv_bfloat16Li128ELi8ELi8ELi384ELi7168EEvPS0_PKT_S4_ --------------------------
	.section	.text._Z30router_gemm_kernel_bf16_outputI13__nv_bfloat16Li128ELi8ELi8ELi384ELi7168EEvPS0_PKT_S4_,"ax",@progbits
	.align	128
        .global         _Z30router_gemm_kernel_bf16_outputI13__nv_bfloat16Li128ELi8ELi8ELi384ELi7168EEvPS0_PKT_S4_
        .type           _Z30router_gemm_kernel_bf16_outputI13__nv_bfloat16Li128ELi8ELi8ELi384ELi7168EEvPS0_PKT_S4_,@function
        .size           _Z30router_gemm_kernel_bf16_outputI13__nv_bfloat16Li128ELi8ELi8ELi384ELi7168EEvPS0_PKT_S4_,(.L_x_120 - _Z30router_gemm_kernel_bf16_outputI13__nv_bfloat16Li128ELi8ELi8ELi384ELi7168EEvPS0_PKT_S4_)
        .other          _Z30router_gemm_kernel_bf16_outputI13__nv_bfloat16Li128ELi8ELi8ELi384ELi7168EEvPS0_PKT_S4_,@"STO_CUDA_ENTRY STV_DEFAULT"
_Z30router_gemm_kernel_bf16_outputI13__nv_bfloat16Li128ELi8ELi8ELi384ELi7168EEvPS0_PKT_S4_:
.text._Z30router_gemm_kernel_bf16_outputI13__nv_bfloat16Li128ELi8ELi8ELi384ELi7168EEvPS0_PKT_S4_:
[----:B------:R-:W-:Y:S01]  /*0000*/  LDC R1, c[0x0][0x37c] ;  /* 0x0000df00ff017b82 */ /* 0x000fe20000000800 */
[----:B------:R-:W0:Y:S07]  /*0010*/  S2R R42, SR_CTAID.X ;  /* 0x00000000002a7919 */ /* 0x000e2e0000002500 */
[----:B------:R-:W1:Y:S01]  /*0020*/  LDC.64 R2, c[0x0][0x388] ;  /* 0x0000e200ff027b82 */ /* 0x000e620000000a00 */
[----:B------:R-:W2:Y:S01]  /*0030*/  LDCU.64 UR6, c[0x0][0x358] ;  /* 0x00006b00ff0677ac */ /* 0x000ea20008000a00 */
[----:B------:R-:W-:Y:S01]  /*0040*/  ACQBULK ;  /* 0x000000000000782e */ /* 0x000fe20000000000 */
[----:B------:R-:W3:Y:S05]  /*0050*/  S2R R43, SR_TID.X ;  /* 0x00000000002b7919 */ /* 0x000eea0000002100 */
[----:B------:R-:W4:Y:S01]  /*0060*/  LDC.64 R40, c[0x0][0x390] ;  /* 0x0000e400ff287b82 */ /* 0x000f220000000a00 */
[----:B0-----:R-:W-:Y:S01]  /*0070*/  IMAD R0, R42, 0x1c00, RZ ;  /* 0x00001c002a007824 */ /* 0x001fe200078e02ff */
[----:B---3--:R-:W-:-:S04]  /*0080*/  SHF.L.U32 R5, R43, 0x3, RZ ;  /* 0x000000032b057819 */ /* 0x008fc800000006ff */
[C---:B------:R-:W-:Y:S01]  /*0090*/  LOP3.LUT R7, R5.reuse, R0, RZ, 0xfc, !PT ;  /* 0x0000000005077212 */ /* 0x040fe200078efcff */
[----:B-1----:R-:W-:-:S04]  /*00a0*/  IMAD.WIDE.U32 R2, R5, 0x2, R2 ;  /* 0x0000000205027825 */ /* 0x002fc800078e0002 */
[----:B----4-:R-:W-:Y:S01]  /*00b0*/  IMAD.WIDE.U32 R40, R7, 0x2, R40 ;  /* 0x0000000207287825 */ /* 0x010fe200078e0028 */
[----:B--2---:R-:W2:Y:S04]  /*00c0*/  LDG.E.128 R48, desc[UR6][R2.64] ;  /* 0x0000000602307981 */ /* 0x004ea8000c1e1d00 */
        /* <DEDUP_REMOVED lines=15> */
[----:B--2---:R-:W-:-:S02]  /*01c0*/  PRMT R20, R48, 0x7632, R20 ;  /* 0x0000763230147816 */ /* 0x004fc40000000014 */
[----:B------:R-:W-:Y:S02]  /*01d0*/  SHF.L.U32 R21, R48, 0x10, RZ ;  /* 0x0000001030157819 */ /* 0x000fe400000006ff */
[----:B---3--:R-:W-:Y:S01]  /*01e0*/  PRMT R81, R52, 0x7632, R81 ;  /* 0x0000763234517816 */ /* 0x008fe20000000051 */
[----:B------:R-:W-:Y:S01]  /*01f0*/  IMAD.U32 R20, R20, 0x10000, RZ ;  /* 0x0001000014147824 */ /* 0x000fe200078e00ff */
[----:B------:R-:W-:Y:S02]  /*0200*/  SHF.L.U32 R0, R52, 0x10, RZ ;  /* 0x0000001034007819 */ /* 0x000fe400000006ff */
[----:B------:R-:W-:Y:S01]  /*0210*/  SHF.L.U32 R81, R81, 0x10, RZ ;  /* 0x0000001051517819 */ /* 0x000fe200000006ff */
[----:B----4-:R-:W-:Y:S01]  /*0220*/  IMAD.U32 R33, R64, 0x10000, RZ ;  /* 0x0001000040217824 */ /* 0x010fe200078e00ff */
[----:B------:R-:W-:Y:S01]  /*0230*/  SHF.L.U32 R22, R49, 0x10, RZ ;  /* 0x0000001031167819 */ /* 0x000fe200000006ff */
[----:B------:R-:W-:Y:S01]  /*0240*/  FFMA.FTZ R32, R0, R21, RZ ;  /* 0x0000001500207223 */ /* 0x000fe200000100ff */
[----:B------:R-:W-:-:S03]  /*0250*/  SHF.L.U32 R83, R53, 0x10, RZ ;  /* 0x0000001035537819 */ /* 0x000fc600000006ff */
[--C-:B------:R-:W-:Y:S01]  /*0260*/  FFMA.FTZ R20, R81, R20, R32.reuse ;  /* 0x0000001451147223 */ /* 0x100fe20000010020 */
[----:B------:R-:W-:-:S03]  /*0270*/  PRMT R32, R64, 0x7632, R32 ;  /* 0x0000763240207816 */ /* 0x000fc60000000020 */
[----:B------:R-:W-:Y:S02]  /*0280*/  FFMA.FTZ R85, R83, R22, R20 ;  /* 0x0000001653557223 */ /* 0x000fe40000010014 */
[----:B------:R-:W2:Y:S01]  /*0290*/  LDG.E.128 R20, desc[UR6][R2.64+0x15800] ;  /* 0x0158000602147981 */ /* 0x000ea2000c1e1d00 */
[----:B------:R-:W-:Y:S01]  /*02a0*/  PRMT R49, R49, 0x7632, R49 ;  /* 0x0000763231317816 */ /* 0x000fe20000000031 */
[----:B------:R-:W-:Y:S01]  /*02b0*/  FFMA.FTZ R34, R0, R33, RZ ;  /* 0x0000002100227223 */ /* 0x000fe200000100ff */
[----:B------:R-:W-:Y:S01]  /*02c0*/  PRMT R84, R53, 0x7632, R84 ;  /* 0x0000763235547816 */ /* 0x000fe20000000054 */
[----:B------:R-:W-:Y:S01]  /*02d0*/  IMAD.U32 R48, R65, 0x10000, RZ ;  /* 0x0001000041307824 */ /* 0x000fe200078e00ff */
[----:B------:R-:W-:Y:S02]  /*02e0*/  SHF.L.U32 R32, R32, 0x10, RZ ;  /* 0x0000001020207819 */ /* 0x000fe400000006ff */
[----:B------:R-:W-:Y:S02]  /*02f0*/  SHF.L.U32 R49, R49, 0x10, RZ ;  /* 0x0000001031317819 */ /* 0x000fe400000006ff */
[----:B------:R-:W-:Y:S01]  /*0300*/  SHF.L.U32 R84, R84, 0x10, RZ ;  /* 0x0000001054547819 */ /* 0x000fe200000006ff */
[----:B------:R-:W-:-:S02]  /*0310*/  FFMA.FTZ R64, R81, R32, R34 ;  /* 0x0000002051407223 */ /* 0x000fc40000010022 */
[----:B------:R-:W3:Y:S01]  /*0320*/  LDG.E.128 R32, desc[UR6][R2.64+0x19000] ;  /* 0x0190000602207981 */ /* 0x000ee2000c1e1d00 */
[----:B------:R-:W-:Y:S01]  /*0330*/  PRMT R65, R65, 0x7632, R65 ;  /* 0x0000763241417816 */ /* 0x000fe20000000041 */
[----:B------:R-:W-:Y:S01]  /*0340*/  FFMA.FTZ R52, R84, R49, R85 ;  /* 0x0000003154347223 */ /* 0x000fe20000010055 */
[----:B------:R-:W-:Y:S01]  /*0350*/  FFMA.FTZ R49, R83, R48, R64 ;  /* 0x0000003053317223 */ /* 0x000fe20000010040 */
[C---:B------:R-:W-:Y:S01]  /*0360*/  PRMT R48, R50.reuse, 0x7632, R48 ;  /* 0x0000763232307816 */ /* 0x040fe20000000030 */
[----:B------:R-:W-:Y:S01]  /*0370*/  IMAD.U32 R82, R55, 0x10000, RZ ;  /* 0x0001000037527824 */ /* 0x000fe200078e00ff */
[----:B------:R-:W-:Y:S02]  /*0380*/  SHF.L.U32 R50, R50, 0x10, RZ ;  /* 0x0000001032327819 */ /* 0x000fe400000006ff */
[----:B------:R-:W-:Y:S02]  /*0390*/  SHF.L.U32 R85, R54, 0x10, RZ ;  /* 0x0000001036557819 */ /* 0x000fe400000006ff */
[----:B------:R-:W-:-:S02]  /*03a0*/  SHF.L.U32 R65, R65, 0x10, RZ ;  /* 0x0000001041417819 */ /* 0x000fc400000006ff */
[----:B------:R-:W-:Y:S01]  /*03b0*/  PRMT R86, R54, 0x7632, R86 ;  /* 0x0000763236567816 */ /* 0x000fe20000000056 */
[--C-:B------:R-:W-:Y:S01]  /*03c0*/  FFMA.FTZ R53, R85, R50, R52.reuse ;  /* 0x0000003255357223 */ /* 0x100fe20000010034 */
[----:B-----5:R-:W-:Y:S01]  /*03d0*/  PRMT R52, R76, 0x7632, R52 ;  /* 0x000076324c347816 */ /* 0x020fe20000000034 */
[----:B------:R-:W-:Y:S01]  /*03e0*/  FFMA.FTZ R50, R84, R65, R49 ;  /* 0x0000004154327223 */ /* 0x000fe20000010031 */
[----:B------:R-:W-:Y:S02]  /*03f0*/  SHF.L.U32 R49, R48, 0x10, RZ ;  /* 0x0000001030317819 */ /* 0x000fe400000006ff */
[----:B------:R-:W-:Y:S02]  /*0400*/  SHF.L.U32 R86, R86, 0x10, RZ ;  /* 0x0000001056567819 */ /* 0x000fe400000006ff */
[C---:B------:R-:W-:Y:S02]  /*0410*/  PRMT R48, R66.reuse, 0x7632, R48 ;  /* 0x0000763242307816 */ /* 0x040fe40000000030 */
[----:B------:R-:W-:Y:S01]  /*0420*/  SHF.L.U32 R66, R66, 0x10, RZ ;  /* 0x0000001042427819 */ /* 0x000fe200000006ff */
[----:B------:R-:W-:Y:S01]  /*0430*/  FFMA.FTZ R49, R86, R49, R53 ;  /* 0x0000003156317223 */ /* 0x000fe20000010035 */
[----:B------:R-:W-:-:S02]  /*0440*/  SHF.L.U32 R65, R76, 0x10, RZ ;  /* 0x000000104c417819 */ /* 0x000fc400000006ff */
[----:B------:R-:W-:Y:S01]  /*0450*/  PRMT R87, R55, 0x7632, R87 ;  /* 0x0000763237577816 */ /* 0x000fe20000000057 */
[----:B------:R-:W-:Y:S01]  /*0460*/  FFMA.FTZ R55, R85, R66, R50 ;  /* 0x0000004255377223 */ /* 0x000fe20000010032 */
[----:B------:R-:W-:Y:S01]  /*0470*/  SHF.L.U32 R53, R48, 0x10, RZ ;  /* 0x0000001030357819 */ /* 0x000fe200000006ff */
[----:B------:R-:W-:Y:S01]  /*0480*/  FFMA.FTZ R80, R0, R65, RZ ;  /* 0x0000004100507223 */ /* 0x000fe200000100ff */
[----:B------:R-:W-:Y:S01]  /*0490*/  SHF.L.U32 R66, R52, 0x10, RZ ;  /* 0x0000001034427819 */ /* 0x000fe200000006ff */
[----:B------:R-:W-:Y:S01]  /*04a0*/  IMAD.U32 R65, R67, 0x10000, RZ ;  /* 0x0001000043417824 */ /* 0x000fe200078e00ff */
[C---:B------:R-:W-:Y:S01]  /*04b0*/  PRMT R64, R51.reuse, 0x7632, R64 ;  /* 0x0000763233407816 */ /* 0x040fe20000000040 */
[----:B------:R-:W-:Y:S01]  /*04c0*/  IMAD.U32 R51, R51, 0x10000, RZ ;  /* 0x0001000033337824 */ /* 0x000fe200078e00ff */
[C---:B------:R-:W-:Y:S01]  /*04d0*/  SHF.L.U32 R76, R77.reuse, 0x10, RZ ;  /* 0x000000104d4c7819 */ /* 0x040fe200000006ff */
[----:B------:R-:W-:Y:S01]  /*04e0*/  FFMA.FTZ R89, R86, R53, R55 ;  /* 0x0000003556597223 */ /* 0x000fe20000010037 */
[----:B------:R-:W-:Y:S01]  /*04f0*/  PRMT R77, R77, 0x7632, R77 ;  /* 0x000076324d4d7816 */ /* 0x000fe2000000004d */
[----:B------:R-:W-:Y:S01]  /*0500*/  FFMA.FTZ R66, R81, R66, R80 ;  /* 0x0000004251427223 */ /* 0x000fe20000010050 */
[----:B------:R-:W-:Y:S01]  /*0510*/  PRMT R67, R67, 0x7632, R67 ;  /* 0x0000763243437816 */ /* 0x000fe20000000043 */
[C---:B------:R-:W-:Y:S01]  /*0520*/  FFMA.FTZ R65, R82.reuse, R65, R89 ;  /* 0x0000004152417223 */ /* 0x040fe20000010059 */
[----:B------:R-:W-:Y:S01]  /*0530*/  SHF.L.U32 R77, R77, 0x10, RZ ;  /* 0x000000104d4d7819 */ /* 0x000fe200000006ff */
[----:B------:R-:W-:Y:S01]  /*0540*/  FFMA.FTZ R90, R82, R51, R49 ;  /* 0x00000033525a7223 */ /* 0x000fe20000010031 */
[----:B------:R-:W-:Y:S01]  /*0550*/  SHF.L.U32 R64, R64, 0x10, RZ ;  /* 0x0000001040407819 */ /* 0x000fe200000006ff */
[----:B------:R-:W-:Y:S01]  /*0560*/  FFMA.FTZ R89, R83, R76, R66 ;  /* 0x0000004c53597223 */ /* 0x000fe20000010042 */
[----:B------:R-:W-:Y:S01]  /*0570*/  IMAD.U32 R87, R87, 0x10000, RZ ;  /* 0x0001000057577824 */ /* 0x000fe200078e00ff */
[----:B------:R-:W4:Y:S01]  /*0580*/  LDG.E.128 R48, desc[UR6][R2.64+0x1000] ;  /* 0x0010000602307981 */ /* 0x000f22000c1e1d00 */
[----:B------:R-:W-:Y:S01]  /*0590*/  SHF.L.U32 R88, R67, 0x10, RZ ;  /* 0x0000001043587819 */ /* 0x000fe200000006ff */
[----:B------:R-:W-:Y:S01]  /*05a0*/  FFMA.FTZ R76, R84, R77, R89 ;  /* 0x0000004d544c7223 */ /* 0x000fe20000010059 */
[C---:B------:R-:W-:Y:S01]  /*05b0*/  SHF.L.U32 R66, R78.reuse, 0x10, RZ ;  /* 0x000000104e427819 */ /* 0x040fe200000006ff */
[----:B------:R-:W5:Y:S01]  /*05c0*/  LDG.E.128 R52, desc[UR6][R40.64+0x1000] ;  /* 0x0010000628347981 */ /* 0x000f62000c1e1d00 */
[----:B------:R-:W-:Y:S01]  /*05d0*/  PRMT R78, R78, 0x7632, R78 ;  /* 0x000076324e4e7816 */ /* 0x000fe2000000004e */
[----:B------:R-:W-:Y:S01]  /*05e0*/  FFMA.FTZ R90, R87, R64, R90 ;  /* 0x00000040575a7223 */ /* 0x000fe2000001005a */
[C---:B------:R-:W-:Y:S01]  /*05f0*/  PRMT R64, R56.reuse, 0x7632, R64 ;  /* 0x0000763238407816 */ /* 0x040fe20000000040 */
[----:B------:R-:W-:-:S02]  /*0600*/  IMAD.U32 R89, R56, 0x10000, RZ ;  /* 0x0001000038597824 */ /* 0x000fc400078e00ff */
[----:B------:R-:W-:Y:S01]  /*0610*/  FFMA.FTZ R88, R87, R88, R65 ;  /* 0x0000005857587223 */ /* 0x000fe20000010041 */
[----:B------:R-:W-:Y:S01]  /*0620*/  FFMA.FTZ R67, R85, R66, R76 ;  /* 0x0000004255437223 */ /* 0x000fe2000001004c */
[----:B------:R-:W-:Y:S01]  /*0630*/  SHF.L.U32 R65, R78, 0x10, RZ ;  /* 0x000000104e417819 */ /* 0x000fe200000006ff */
[----:B------:R-:W-:Y:S01]  /*0640*/  FFMA.FTZ R92, R0, R89, RZ ;  /* 0x00000059005c7223 */ /* 0x000fe200000100ff */
[----:B------:R-:W-:Y:S02]  /*0650*/  SHF.L.U32 R76, R64, 0x10, RZ ;  /* 0x00000010404c7819 */ /* 0x000fe400000006ff */
[C---:B------:R-:W-:Y:S01]  /*0660*/  PRMT R56, R79.reuse, 0x7632, R56 ;  /* 0x000076324f387816 */ /* 0x040fe20000000038 */
[----:B------:R-:W-:Y:S01]  /*0670*/  FFMA.FTZ R77, R86, R65, R67 ;  /* 0x00000041564d7223 */ /* 0x000fe20000010043 */
[----:B------:R-:W-:Y:S01]  /*0680*/  SHF.L.U32 R79, R79, 0x10, RZ ;  /* 0x000000104f4f7819 */ /* 0x000fe200000006ff */
[----:B------:R-:W-:Y:S01]  /*0690*/  FFMA.FTZ R76, R81, R76, R92 ;  /* 0x0000004c514c7223 */ /* 0x000fe2000001005c */
[C---:B------:R-:W-:Y:S01]  /*06a0*/  SHF.L.U32 R80, R57.reuse, 0x10, RZ ;  /* 0x0000001039507819 */ /* 0x040fe200000006ff */
[----:B------:R-:W5:Y:S01]  /*06b0*/  LDG.E.128 R64, desc[UR6][R2.64+0x4800] ;  /* 0x0048000602407981 */ /* 0x000f62000c1e1d00 */
[----:B------:R-:W-:Y:S01]  /*06c0*/  PRMT R78, R57, 0x7632, R78 ;  /* 0x00007632394e7816 */ /* 0x000fe2000000004e */
[----:B------:R-:W-:Y:S01]  /*06d0*/  FFMA.FTZ R92, R82, R79, R77 ;  /* 0x0000004f525c7223 */ /* 0x000fe2000001004d */
[C---:B------:R-:W-:Y:S01]  /*06e0*/  SHF.L.U32 R79, R60.reuse, 0x10, RZ ;  /* 0x000000103c4f7819 */ /* 0x040fe200000006ff */
[--C-:B------:R-:W-:Y:S01]  /*06f0*/  FFMA.FTZ R77, R83, R80, R76.reuse ;  /* 0x00000050534d7223 */ /* 0x100fe2000001004c */
[----:B------:R-:W-:Y:S01]  /*0700*/  PRMT R76, R60, 0x7632, R76 ;  /* 0x000076323c4c7816 */ /* 0x000fe2000000004c */
[----:B------:R-:W-:Y:S01]  /*0710*/  IMAD.U32 R56, R56, 0x10000, RZ ;  /* 0x0001000038387824 */ /* 0x000fe200078e00ff */
[----:B------:R-:W-:Y:S01]  /*0720*/  SHF.L.U32 R57, R78, 0x10, RZ ;  /* 0x000000104e397819 */ /* 0x000fe200000006ff */
[----:B------:R-:W-:Y:S01]  /*0730*/  FFMA.FTZ R94, R0, R79, RZ ;  /* 0x0000004f005e7223 */ /* 0x000fe200000100ff */
[C---:B------:R-:W-:Y:S01]  /*0740*/  PRMT R78, R61.reuse, 0x7632, R78 ;  /* 0x000076323d4e7816 */ /* 0x040fe2000000004e */
[----:B------:R-:W-:Y:S01]  /*0750*/  IMAD.U32 R76, R76, 0x10000, RZ ;  /* 0x000100004c4c7824 */ /* 0x000fe200078e00ff */
        /* <DEDUP_REMOVED lines=13> */
[C---:B------:R-:W-:Y:S01]  /*0830*/  IMAD.U32 R61, R59.reuse, 0x10000, RZ ;  /* 0x000100003b3d7824 */ /* 0x040fe200078e00ff */
[----:B------:R-:W-:Y:S01]  /*0840*/  SHF.L.U32 R68, R62, 0x10, RZ ;  /* 0x000000103e447819 */ /* 0x000fe200000006ff */
[----:B------:R-:W-:Y:S01]  /*0850*/  FFMA.FTZ R77, R86, R57, R77 ;  /* 0x00000039564d7223 */ /* 0x000fe2000001004d */
[----:B------:R-:W-:-:S02]  /*0860*/  PRMT R60, R59, 0x7632, R60 ;  /* 0x000076323b3c7816 */ /* 0x000fc4000000003c */
[----:B------:R-:W-:Y:S01]  /*0870*/  PRMT R62, R62, 0x7632, R62 ;  /* 0x000076323e3e7816 */ /* 0x000fe2000000003e */
[----:B------:R-:W5:Y:S01]  /*0880*/  LDG.E.128 R56, desc[UR6][R2.64+0x8000] ;  /* 0x0080000602387981 */ /* 0x000f62000c1e1d00 */
[----:B------:R-:W-:Y:S01]  /*0890*/  SHF.L.U32 R78, R78, 0x10, RZ ;  /* 0x000000104e4e7819 */ /* 0x000fe200000006ff */
[----:B------:R-:W-:Y:S01]  /*08a0*/  FFMA.FTZ R80, R82, R61, R77 ;  /* 0x0000003d52507223 */ /* 0x000fe2000001004d */
[----:B------:R-:W-:Y:S01]  /*08b0*/  FFMA.FTZ R94, R0, R79, RZ ;  /* 0x0000004f005e7223 */ /* 0x000fe200000100ff */
[----:B------:R-:W-:Y:S01]  /*08c0*/  FFMA.FTZ R77, R85, R68, R76 ;  /* 0x00000044554d7223 */ /* 0x000fe2000001004c */
[----:B------:R-:W-:Y:S01]  /*08d0*/  IMAD.U32 R61, R62, 0x10000, RZ ;  /* 0x000100003e3d7824 */ /* 0x000fe200078e00ff */
[----:B------:R-:W-:Y:S01]  /*08e0*/  SHF.L.U32 R68, R69, 0x10, RZ ;  /* 0x0000001045447819 */ /* 0x000fe200000006ff */
[----:B------:R-:W-:Y:S01]  /*08f0*/  FFMA.FTZ R78, R81, R78, R94 ;  /* 0x0000004e514e7223 */ /* 0x000fe2000001005e */
[----:B------:R-:W-:Y:S01]  /*0900*/  PRMT R62, R69, 0x7632, R62 ;  /* 0x00007632453e7816 */ /* 0x000fe2000000003e */
[----:B------:R-:W-:Y:S01]  /*0910*/  FFMA.FTZ R77, R86, R61, R77 ;  /* 0x0000003d564d7223 */ /* 0x000fe2000001004d */
[----:B------:R-:W-:Y:S01]  /*0920*/  SHF.L.U32 R60, R60, 0x10, RZ ;  /* 0x000000103c3c7819 */ /* 0x000fe200000006ff */
[----:B------:R-:W-:Y:S01]  /*0930*/  FFMA.FTZ R79, R83, R68, R78 ;  /* 0x00000044534f7223 */ /* 0x000fe2000001004e */
[C---:B------:R-:W-:Y:S01]  /*0940*/  SHF.L.U32 R61, R63.reuse, 0x10, RZ ;  /* 0x000000103f3d7819 */ /* 0x040fe200000006ff */
[----:B------:R-:W-:Y:S01]  /*0950*/  IMAD.U32 R69, R62, 0x10000, RZ ;  /* 0x000100003e457824 */ /* 0x000fe200078e00ff */
[----:B------:R-:W-:Y:S01]  /*0960*/  PRMT R68, R63, 0x7632, R68 ;  /* 0x000076323f447816 */ /* 0x000fe20000000044 */
[----:B------:R-:W-:-:S02]  /*0970*/  FFMA.FTZ R80, R87, R60, R80 ;  /* 0x0000003c57507223 */ /* 0x000fc40000010050 */
[----:B------:R-:W-:Y:S01]  /*0980*/  FFMA.FTZ R94, R82, R61, R77 ;  /* 0x0000003d525e7223 */ /* 0x000fe2000001004d */
[----:B------:R-:W-:Y:S01]  /*0990*/  SHF.L.U32 R76, R70, 0x10, RZ ;  /* 0x00000010464c7819 */ /* 0x000fe200000006ff */
[----:B------:R-:W5:Y:S01]  /*09a0*/  LDG.E.128 R60, desc[UR6][R2.64+0xb800] ;  /* 0x00b80006023c7981 */ /* 0x000f62000c1e1d00 */
[----:B------:R-:W-:Y:S01]  /*09b0*/  SHF.L.U32 R68, R68, 0x10, RZ ;  /* 0x0000001044447819 */ /* 0x000fe200000006ff */
[----:B------:R-:W-:Y:S01]  /*09c0*/  FFMA.FTZ R78, R84, R69, R79 ;  /* 0x00000045544e7223 */ /* 0x000fe2000001004f */
[----:B------:R-:W-:Y:S02]  /*09d0*/  PRMT R70, R70, 0x7632, R70 ;  /* 0x0000763246467816 */ /* 0x000fe40000000046 */
[C---:B------:R-:W-:Y:S02]  /*09e0*/  SHF.L.U32 R89, R72.reuse, 0x10, RZ ;  /* 0x0000001048597819 */ /* 0x040fe400000006ff */
[----:B------:R-:W-:Y:S01]  /*09f0*/  PRMT R77, R72, 0x7632, R77 ;  /* 0x00007632484d7816 */ /* 0x000fe2000000004d */
[----:B------:R-:W-:Y:S01]  /*0a00*/  FFMA.FTZ R94, R87, R68, R94 ;  /* 0x00000044575e7223 */ /* 0x000fe2000001005e */
[----:B------:R-:W-:-:S02]  /*0a10*/  IMAD.U32 R69, R70, 0x10000, RZ ;  /* 0x0001000046457824 */ /* 0x000fc400078e00ff */
[----:B------:R-:W-:Y:S01]  /*0a20*/  FFMA.FTZ R70, R0, R89, RZ ;  /* 0x0000005900467223 */ /* 0x000fe200000100ff */
[----:B------:R-:W-:Y:S01]  /*0a30*/  SHF.L.U32 R68, R77, 0x10, RZ ;  /* 0x000000104d447819 */ /* 0x000fe200000006ff */
[----:B------:R-:W-:Y:S01]  /*0a40*/  FFMA.FTZ R79, R85, R76, R78 ;  /* 0x0000004c554f7223 */ /* 0x000fe2000001004e */
[C---:B------:R-:W-:Y:S02]  /*0a50*/  PRMT R72, R71.reuse, 0x7632, R72 ;  /* 0x0000763247487816 */ /* 0x040fe40000000048 */
[----:B------:R-:W-:Y:S01]  /*0a60*/  SHF.L.U32 R77, R71, 0x10, RZ ;  /* 0x00000010474d7819 */ /* 0x000fe200000006ff */
[----:B------:R-:W-:Y:S01]  /*0a70*/  FFMA.FTZ R79, R86, R69, R79 ;  /* 0x00000045564f7223 */ /* 0x000fe2000001004f */
[----:B------:R-:W-:Y:S02]  /*0a80*/  FFMA.FTZ R78, R81, R68, R70 ;  /* 0x00000044514e7223 */ /* 0x000fe40000010046 */
[----:B------:R-:W5:Y:S01]  /*0a90*/  LDG.E.128 R68, desc[UR6][R2.64+0xf000] ;  /* 0x00f0000602447981 */ /* 0x000f62000c1e1d00 */
[C---:B------:R-:W-:Y:S01]  /*0aa0*/  PRMT R89, R44.reuse, 0x7632, R89 ;  /* 0x000076322c597816 */ /* 0x040fe20000000059 */
[----:B------:R-:W-:Y:S01]  /*0ab0*/  IMAD.U32 R76, R73, 0x10000, RZ ;  /* 0x00010000494c7824 */ /* 0x000fe200078e00ff */
[----:B------:R-:W-:-:S02]  /*0ac0*/  SHF.L.U32 R91, R44, 0x10, RZ ;  /* 0x000000102c5b7819 */ /* 0x000fc400000006ff */
[----:B------:R-:W-:Y:S02]  /*0ad0*/  PRMT R73, R73, 0x7632, R73 ;  /* 0x0000763249497816 */ /* 0x000fe40000000049 */
[----:B------:R-:W-:Y:S01]  /*0ae0*/  SHF.L.U32 R96, R89, 0x10, RZ ;  /* 0x0000001059607819 */ /* 0x000fe200000006ff */
[----:B------:R-:W-:Y:S01]  /*0af0*/  FFMA.FTZ R0, R0, R91, RZ ;  /* 0x0000005b00007223 */ /* 0x000fe200000100ff */
[----:B------:R-:W-:Y:S01]  /*0b00*/  FFMA.FTZ R44, R82, R77, R79 ;  /* 0x0000004d522c7223 */ /* 0x000fe2000001004f */
[----:B------:R-:W-:Y:S01]  /*0b10*/  SHF.L.U32 R73, R73, 0x10, RZ ;  /* 0x0000001049497819 */ /* 0x000fe200000006ff */
[----:B------:R-:W-:Y:S01]  /*0b20*/  FFMA.FTZ R77, R83, R76, R78 ;  /* 0x0000004c534d7223 */ /* 0x000fe2000001004e */
[----:B------:R-:W-:Y:S01]  /*0b30*/  FFMA.FTZ R98, R81, R96, R0 ;  /* 0x0000006051627223 */ /* 0x000fe20000010000 */
[----:B------:R-:W-:Y:S01]  /*0b40*/  IMAD.U32 R0, R72, 0x10000, RZ ;  /* 0x0001000048007824 */ /* 0x000fe200078e00ff */
[----:B------:R-:W-:Y:S01]  /*0b50*/  PRMT R78, R45, 0x7632, R78 ;  /* 0x000076322d4e7816 */ /* 0x000fe2000000004e */
[----:B------:R-:W-:Y:S01]  /*0b60*/  FFMA.FTZ R76, R84, R73, R77 ;  /* 0x00000049544c7223 */ /* 0x000fe2000001004d */
[----:B------:R-:W-:-:S02]  /*0b70*/  SHF.L.U32 R72, R74, 0x10, RZ ;  /* 0x000000104a487819 */ /* 0x000fc400000006ff */
[----:B------:R-:W-:Y:S02]  /*0b80*/  SHF.L.U32 R96, R45, 0x10, RZ ;  /* 0x000000102d607819 */ /* 0x000fe400000006ff */
[----:B------:R-:W-:Y:S01]  /*0b90*/  SHF.L.U32 R45, R78, 0x10, RZ ;  /* 0x000000104e2d7819 */ /* 0x000fe200000006ff */
[----:B------:R-:W-:Y:S02]  /*0ba0*/  FFMA.FTZ R73, R85, R72, R76 ;  /* 0x0000004855497223 */ /* 0x000fe4000001004c */
[----:B------:R-:W-:Y:S01]  /*0bb0*/  FFMA.FTZ R83, R83, R96, R98 ;  /* 0x0000006053537223 */ /* 0x000fe20000010062 */
[----:B------:R-:W5:Y:S01]  /*0bc0*/  LDG.E.128 R76, desc[UR6][R2.64+0x12800] ;  /* 0x01280006024c7981 */ /* 0x000f62000c1e1d00 */
[----:B------:R-:W-:Y:S01]  /*0bd0*/  PRMT R74, R74, 0x7632, R74 ;  /* 0x000076324a4a7816 */ /* 0x000fe2000000004a */
[----:B------:R-:W-:Y:S02]  /*0be0*/  IMAD.U32 R72, R46, 0x10000, RZ ;  /* 0x000100002e487824 */ /* 0x000fe400078e00ff */
[----:B------:R-:W-:Y:S01]  /*0bf0*/  FFMA.FTZ R84, R84, R45, R83 ;  /* 0x0000002d54547223 */ /* 0x000fe20000010053 */
[----:B------:R-:W-:Y:S01]  /*0c00*/  SHF.L.U32 R45, R74, 0x10, RZ ;  /* 0x000000104a2d7819 */ /* 0x000fe200000006ff */
[----:B------:R-:W-:Y:S01]  /*0c10*/  FFMA.FTZ R0, R87, R0, R44 ;  /* 0x0000000057007223 */ /* 0x000fe2000001002c */
[----:B------:R-:W-:Y:S01]  /*0c20*/  PRMT R46, R46, 0x7632, R46 ;  /* 0x000076322e2e7816 */ /* 0x000fe2000000002e */
[----:B------:R-:W-:Y:S01]  /*0c30*/  FFMA.FTZ R85, R85, R72, R84 ;  /* 0x0000004855557223 */ /* 0x000fe20000010054 */
[----:B------:R-:W-:Y:S01]  /*0c40*/  SHF.L.U32 R72, R8, 0x10, RZ ;  /* 0x0000001008487819 */ /* 0x000fe200000006ff */
[----:B------:R-:W-:Y:S01]  /*0c50*/  IMAD.U32 R81, R4, 0x10000, RZ ;  /* 0x0001000004517824 */ /* 0x000fe200078e00ff */
[----:B------:R-:W-:Y:S01]  /*0c60*/  PRMT R44, R75, 0x7632, R44 ;  /* 0x000076324b2c7816 */ /* 0x000fe2000000002c */
[----:B------:R-:W-:Y:S01]  /*0c70*/  FFMA.FTZ R45, R86, R45, R73 ;  /* 0x0000002d562d7223 */ /* 0x000fe20000010049 */
[----:B------:R-:W-:-:S02]  /*0c80*/  PRMT R8, R8, 0x7632, R8 ;  /* 0x0000763208087816 */ /* 0x000fc40000000008 */
[----:B------:R-:W-:Y:S02]  /*0c90*/  PRMT R83, R4, 0x7632, R83 ;  /* 0x0000763204537816 */ /* 0x000fe40000000053 */
[----:B------:R-:W-:Y:S02]  /*0ca0*/  SHF.L.U32 R75, R75, 0x10, RZ ;  /* 0x000000104b4b7819 */ /* 0x000fe400000006ff */
[----:B------:R-:W-:Y:S01]  /*0cb0*/  SHF.L.U32 R73, R46, 0x10, RZ ;  /* 0x000000102e497819 */ /* 0x000fe200000006ff */
[----:B------:R-:W-:Y:S01]  /*0cc0*/  FFMA.FTZ R72, R81, R72, R90 ;  /* 0x0000004851487223 */ /* 0x000fe2000001005a */
[----:B------:R-:W-:Y:S02]  /*0cd0*/  SHF.L.U32 R8, R8, 0x10, RZ ;  /* 0x0000001008087819 */ /* 0x000fe400000006ff */
[----:B------:R-:W-:Y:S01]  /*0ce0*/  SHF.L.U32 R83, R83, 0x10, RZ ;  /* 0x0000001053537819 */ /* 0x000fe200000006ff */
[----:B------:R-:W-:Y:S01]  /*0cf0*/  FFMA.FTZ R96, R82, R75, R45 ;  /* 0x0000004b52607223 */ /* 0x000fe2000001002d */
[----:B------:R-:W-:Y:S01]  /*0d00*/  FFMA.FTZ R45, R86, R73, R85 ;  /* 0x00000049562d7223 */ /* 0x000fe20000010055 */
[----:B------:R-:W-:Y:S01]  /*0d10*/  PRMT R4, R9, 0x7632, R4 ;  /* 0x0000763209047816 */ /* 0x000fe20000000004 */
[----:B------:R-:W-:Y:S01]  /*0d20*/  IMAD.U32 R85, R5, 0x10000, RZ ;  /* 0x0001000005557824 */ /* 0x000fe200078e00ff */
[----:B------:R-:W-:Y:S01]  /*0d30*/  SHF.L.U32 R46, R9, 0x10, RZ ;  /* 0x00000010092e7819 */ /* 0x000fe200000006ff */
[----:B------:R-:W-:Y:S01]  /*0d40*/  FFMA.FTZ R8, R83, R8, R72 ;  /* 0x0000000853087223 */ /* 0x000fe20000010048 */
[----:B------:R-:W-:Y:S01]  /*0d50*/  PRMT R86, R5, 0x7632, R86 ;  /* 0x0000763205567816 */ /* 0x000fe20000000056 */
[----:B------:R-:W5:Y:S01]  /*0d60*/  LDG.E.128 R72, desc[UR6][R2.64+0x16000] ;  /* 0x0160000602487981 */ /* 0x000f62000c1e1d00 */
[----:B------:R-:W-:Y:S01]  /*0d70*/  SHF.L.U32 R9, R4, 0x10, RZ ;  /* 0x0000001004097819 */ /* 0x000fe200000006ff */
[----:B------:R-:W-:Y:S01]  /*0d80*/  FFMA.FTZ R89, R85, R46, R8 ;  /* 0x0000002e55597223 */ /* 0x000fe20000010008 */
[----:B------:R-:W-:-:S02]  /*0d90*/  SHF.L.U32 R86, R86, 0x10, RZ ;  /* 0x0000001056567819 */ /* 0x000fc400000006ff */
[----:B------:R-:W-:-:S03]  /*0da0*/  SHF.L.U32 R5, R47, 0x10, RZ ;  /* 0x000000102f057819 */ /* 0x000fc600000006ff */
[----:B------:R-:W-:Y:S01]  /*0db0*/  FFMA.FTZ R8, R86, R9, R89 ;  /* 0x0000000956087223 */ /* 0x000fe20000010059 */
[C---:B------:R-:W-:Y:S01]  /*0dc0*/  PRMT R9, R12.reuse, 0x7632, R9 ;  /* 0x000076320c097816 */ /* 0x040fe20000000009 */
[----:B------:R-:W-:Y:S01]  /*0dd0*/  IMAD.U32 R12, R12, 0x10000, RZ ;  /* 0x000100000c0c7824 */ /* 0x000fe200078e00ff */
[----:B------:R-:W-:Y:S02]  /*0de0*/  PRMT R47, R47, 0x7632, R47 ;  /* 0x000076322f2f7816 */ /* 0x000fe4000000002f */
[----:B------:R-:W-:Y:S01]  /*0df0*/  SHF.L.U32 R44, R44, 0x10, RZ ;  /* 0x000000102c2c7819 */ /* 0x000fe200000006ff */
[----:B------:R-:W-:Y:S01]  /*0e00*/  FFMA.FTZ R12, R81, R12, R88 ;  /* 0x0000000c510c7223 */ /* 0x000fe20000010058 */
[----:B------:R-:W-:Y:S01]  /*0e10*/  SHF.L.U32 R46, R9, 0x10, RZ ;  /* 0x00000010092e7819 */ /* 0x000fe200000006ff */
[----:B------:R-:W-:Y:S01]  /*0e20*/  FFMA.FTZ R5, R82, R5, R45 ;  /* 0x0000000552057223 */ /* 0x000fe2000001002d */
[----:B------:R-:W-:Y:S01]  /*0e30*/  SHF.L.U32 R90, R47, 0x10, RZ ;  /* 0x000000102f5a7819 */ /* 0x000fe200000006ff */
[----:B------:R-:W-:Y:S01]  /*0e40*/  IMAD.U32 R89, R6, 0x10000, RZ ;  /* 0x0001000006597824 */ /* 0x000fe200078e00ff */
[C---:B------:R-:W-:Y:S01]  /*0e50*/  SHF.L.U32 R4, R10.reuse, 0x10, RZ ;  /* 0x000000100a047819 */ /* 0x040fe200000006ff */
[----:B------:R-:W-:Y:S01]  /*0e60*/  FFMA.FTZ R96, R87, R44, R96 ;  /* 0x0000002c57607223 */ /* 0x000fe20000010060 */
[----:B------:R-:W-:Y:S01]  /*0e70*/  FFMA.FTZ R12, R83, R46, R12 ;  /* 0x0000002e530c7223 */ /* 0x000fe2000001000c */
[----:B------:R-:W-:Y:S01]  /*0e80*/  FFMA.FTZ R90, R87, R90, R5 ;  /* 0x0000005a575a7223 */ /* 0x000fe20000010005 */
[----:B------:R-:W5:Y:S01]  /*0e90*/  LDG.E.128 R44, desc[UR6][R2.64+0x19800] ;  /* 0x01980006022c7981 */ /* 0x000f62000c1e1d00 */
[----:B------:R-:W-:Y:S01]  /*0ea0*/  PRMT R10, R10, 0x7632, R10 ;  /* 0x000076320a0a7816 */ /* 0x000fe2000000000a */
[----:B------:R-:W-:Y:S01]  /*0eb0*/  FFMA.FTZ R4, R89, R4, R8 ;  /* 0x0000000459047223 */ /* 0x000fe20000010008 */
[----:B------:R-:W-:-:S02]  /*0ec0*/  PRMT R87, R6, 0x7632, R87 ;  /* 0x0000763206577816 */ /* 0x000fc40000000057 */
[C---:B------:R-:W-:Y:S02]  /*0ed0*/  SHF.L.U32 R8, R13.reuse, 0x10, RZ ;  /* 0x000000100d087819 */ /* 0x040fe400000006ff */
[----:B------:R-:W-:Y:S01]  /*0ee0*/  PRMT R13, R13, 0x7632, R13 ;  /* 0x000076320d0d7816 */ /* 0x000fe2000000000d */
[----:B------:R-:W-:Y:S01]  /*0ef0*/  IMAD.U32 R87, R87, 0x10000, RZ ;  /* 0x0001000057577824 */ /* 0x000fe200078e00ff */
        /* <DEDUP_REMOVED lines=8> */
[----:B------:R-:W-:-:S02]  /*0f80*/  PRMT R14, R14, 0x7632, R14 ;  /* 0x000076320e0e7816 */ /* 0x000fc4000000000e */
[C---:B------:R-:W-:Y:S01]  /*0f90*/  PRMT R8, R24.reuse, 0x7632, R8 ;  /* 0x0000763218087816 */ /* 0x040fe20000000008 */
[----:B------:R-:W-:Y:S01]  /*0fa0*/  IMAD.U32 R24, R24, 0x10000, RZ ;  /* 0x0001000018187824 */ /* 0x000fe200078e00ff */
        /* <DEDUP_REMOVED lines=8> */
[C---:B------:R-:W-:Y:S01]  /*1030*/  PRMT R14, R25.reuse, 0x7632, R14 ;  /* 0x00007632190e7816 */ /* 0x040fe2000000000e */
[----:B------:R-:W-:-:S02]  /*1040*/  IMAD.U32 R24, R25, 0x10000, RZ ;  /* 0x0001000019187824 */ /* 0x000fc400078e00ff */
[----:B------:R-:W-:Y:S01]  /*1050*/  FFMA.FTZ R12, R88, R5, R7 ;  /* 0x00000005580c7223 */ /* 0x000fe20000010007 */
[----:B------:R-:W-:Y:S01]  /*1060*/  SHF.L.U32 R92, R4, 0x10, RZ ;  /* 0x00000010045c7819 */ /* 0x000fe200000006ff */
[----:B------:R-:W5:Y:S01]  /*1070*/  LDG.E.128 R8, desc[UR6][R2.64+0x1800] ;  /* 0x0018000602087981 */ /* 0x000f62000c1e1d00 */
[----:B------:R-:W-:Y:S01]  /*1080*/  SHF.L.U32 R91, R91, 0x10, RZ ;  /* 0x000000105b5b7819 */ /* 0x000fe200000006ff */
[----:B------:R-:W-:Y:S01]  /*1090*/  IMAD.U32 R25, R14, 0x10000, RZ ;  /* 0x000100000e197824 */ /* 0x000fe200078e00ff */
[----:B------:R-:W-:Y:S01]  /*10a0*/  SHF.L.U32 R13, R15, 0x10, RZ ;  /* 0x000000100f0d7819 */ /* 0x000fe200000006ff */
[----:B------:R-:W-:Y:S01]  /*10b0*/  FFMA.FTZ R95, R85, R24, R82 ;  /* 0x00000018555f7223 */ /* 0x000fe20000010052 */
[----:B------:R-:W5:Y:S01]  /*10c0*/  LDG.E.128 R4, desc[UR6][R40.64+0x1800] ;  /* 0x0018000628047981 */ /* 0x000f62000c1e1d00 */
[----:B------:R-:W-:Y:S01]  /*10d0*/  PRMT R24, R15, 0x7632, R24 ;  /* 0x000076320f187816 */ /* 0x000fe20000000018 */
[----:B------:R-:W-:Y:S01]  /*10e0*/  FFMA.FTZ R92, R91, R92, R12 ;  /* 0x0000005c5b5c7223 */ /* 0x000fe2000001000c */
[----:B------:R-:W-:Y:S01]  /*10f0*/  FFMA.FTZ R82, R88, R13, R93 ;  /* 0x0000000d58527223 */ /* 0x000fe2000001005d */
[----:B------:R-:W-:Y:S01]  /*1100*/  FFMA.FTZ R84, R86, R25, R95 ;  /* 0x0000001956547223 */ /* 0x000fe2000001005f */
[----:B------:R-:W5:Y:S01]  /*1110*/  LDG.E.128 R12, desc[UR6][R2.64+0x5000] ;  /* 0x00500006020c7981 */ /* 0x000f62000c1e1d00 */
[----:B------:R-:W-:-:S02]  /*1120*/  PRMT R25, R26, 0x7632, R25 ;  /* 0x000076321a197816 */ /* 0x000fc40000000019 */
[----:B------:R-:W-:Y:S02]  /*1130*/  SHF.L.U32 R26, R26, 0x10, RZ ;  /* 0x000000101a1a7819 */ /* 0x000fe400000006ff */
[----:B------:R-:W-:Y:S02]  /*1140*/  SHF.L.U32 R24, R24, 0x10, RZ ;  /* 0x0000001018187819 */ /* 0x000fe400000006ff */
[C---:B------:R-:W-:Y:S02]  /*1150*/  PRMT R93, R36.reuse, 0x7632, R93 ;  /* 0x00007632245d7816 */ /* 0x040fe4000000005d */
[----:B------:R-:W-:Y:S01]  /*1160*/  SHF.L.U32 R95, R36, 0x10, RZ ;  /* 0x00000010245f7819 */ /* 0x000fe200000006ff */
[----:B------:R-:W-:Y:S02]  /*1170*/  IMAD.U32 R36, R25, 0x10000, RZ ;  /* 0x0001000019247824 */ /* 0x000fe400078e00ff */
[----:B------:R-:W-:Y:S01]  /*1180*/  FFMA.FTZ R26, R89, R26, R84 ;  /* 0x0000001a591a7223 */ /* 0x000fe20000010054 */
[----:B------:R-:W-:Y:S01]  /*1190*/  FFMA.FTZ R82, R91, R24, R82 ;  /* 0x000000185b527223 */ /* 0x000fe20000010052 */
[----:B------:R-:W-:Y:S01]  /*11a0*/  SHF.L.U32 R24, R93, 0x10, RZ ;  /* 0x000000105d187819 */ /* 0x000fe200000006ff */
[----:B------:R-:W-:Y:S01]  /*11b0*/  FFMA.FTZ R80, R81, R95, R80 ;  /* 0x0000005f51507223 */ /* 0x000fe20000010050 */
        /* <DEDUP_REMOVED lines=8> */
[C---:B------:R-:W-:Y:S01]  /*1240*/  PRMT R36, R28.reuse, 0x7632, R36 ;  /* 0x000076321c247816 */ /* 0x040fe20000000024 */
[----:B------:R-:W-:Y:S01]  /*1250*/  IMAD.U32 R37, R37, 0x10000, RZ ;  /* 0x0001000025257824 */ /* 0x000fe200078e00ff */
[----:B------:R-:W-:Y:S02]  /*1260*/  SHF.L.U32 R84, R28, 0x10, RZ ;  /* 0x000000101c547819 */ /* 0x000fe400000006ff */
[----:B------:R-:W-:Y:S01]  /*1270*/  SHF.L.U32 R80, R27, 0x10, RZ ;  /* 0x000000101b507819 */ /* 0x000fe200000006ff */
[----:B------:R-:W-:Y:S01]  /*1280*/  FFMA.FTZ R28, R86, R37, R25 ;  /* 0x00000025561c7223 */ /* 0x000fe20000010019 */
[----:B------:R-:W-:Y:S01]  /*1290*/  SHF.L.U32 R26, R38, 0x10, RZ ;  /* 0x00000010261a7819 */ /* 0x000fe200000006ff */
[----:B------:R-:W-:-:S02]  /*12a0*/  IMAD.U32 R36, R36, 0x10000, RZ ;  /* 0x0001000024247824 */ /* 0x000fc400078e00ff */
[----:B------:R-:W-:Y:S01]  /*12b0*/  FFMA.FTZ R84, R81, R84, R94 ;  /* 0x0000005451547223 */ /* 0x000fe2000001005e */
[--C-:B------:R-:W-:Y:S01]  /*12c0*/  FFMA.FTZ R80, R91, R80, R24.reuse ;  /* 0x000000505b507223 */ /* 0x100fe20000010018 */
[----:B------:R-:W-:Y:S01]  /*12d0*/  PRMT R24, R29, 0x7632, R24 ;  /* 0x000076321d187816 */ /* 0x000fe20000000018 */
[----:B------:R-:W-:Y:S01]  /*12e0*/  FFMA.FTZ R26, R89, R26, R28 ;  /* 0x0000001a591a7223 */ /* 0x000fe2000001001c */
[----:B------:R-:W-:Y:S01]  /*12f0*/  SHF.L.U32 R28, R29, 0x10, RZ ;  /* 0x000000101d1c7819 */ /* 0x000fe200000006ff */
[----:B------:R-:W-:Y:S01]  /*1300*/  FFMA.FTZ R84, R83, R36, R84 ;  /* 0x0000002453547223 */ /* 0x000fe20000010054 */
[----:B------:R-:W-:Y:S01]  /*1310*/  PRMT R38, R38, 0x7632, R38 ;  /* 0x0000763226267816 */ /* 0x000fe20000000026 */
[----:B------:R-:W-:Y:S02]  /*1320*/  IMAD.U32 R25, R24, 0x10000, RZ ;  /* 0x0001000018197824 */ /* 0x000fe400078e00ff */
[----:B------:R-:W-:Y:S01]  /*1330*/  FFMA.FTZ R27, R85, R28, R84 ;  /* 0x0000001c551b7223 */ /* 0x000fe20000010054 */
[----:B------:R-:W-:-:S03]  /*1340*/  SHF.L.U32 R38, R38, 0x10, RZ ;  /* 0x0000001026267819 */ /* 0x000fc600000006ff */
[----:B------:R-:W-:Y:S02]  /*1350*/  FFMA.FTZ R28, R86, R25, R27 ;  /* 0x00000019561c7223 */ /* 0x000fe4000001001b */
[----:B------:R-:W-:Y:S02]  /*1360*/  FFMA.FTZ R29, R87, R38, R26 ;  /* 0x00000026571d7223 */ /* 0x000fe4000001001a */
[----:B------:R-:W5:Y:S01]  /*1370*/  LDG.E.128 R24, desc[UR6][R2.64+0x8800] ;  /* 0x0088000602187981 */ /* 0x000f62000c1e1d00 */
[C---:B------:R-:W-:Y:S02]  /*1380*/  PRMT R37, R16.reuse, 0x7632, R37 ;  /* 0x0000763210257816 */ /* 0x040fe40000000025 */
[----:B------:R-:W-:Y:S02]  /*1390*/  SHF.L.U32 R38, R16, 0x10, RZ ;  /* 0x0000001010267819 */ /* 0x000fe400000006ff */
[C---:B------:R-:W-:Y:S02]  /*13a0*/  SHF.L.U32 R16, R30.reuse, 0x10, RZ ;  /* 0x000000101e107819 */ /* 0x040fe400000006ff */
[----:B------:R-:W-:Y:S01]  /*13b0*/  PRMT R30, R30, 0x7632, R30 ;  /* 0x000076321e1e7816 */ /* 0x000fe2000000001e */
[----:B------:R-:W-:Y:S01]  /*13c0*/  FFMA.FTZ R0, R81, R38, R0 ;  /* 0x0000002651007223 */ /* 0x000fe20000010000 */
[----:B------:R-:W-:Y:S01]  /*13d0*/  SHF.L.U32 R94, R37, 0x10, RZ ;  /* 0x00000010255e7819 */ /* 0x000fe200000006ff */
[----:B------:R-:W-:Y:S01]  /*13e0*/  FFMA.FTZ R16, R89, R16, R28 ;  /* 0x0000001059107223 */ /* 0x000fe2000001001c */
[C---:B------:R-:W-:Y:S01]  /*13f0*/  PRMT R36, R39.reuse, 0x7632, R36 ;  /* 0x0000763227247816 */ /* 0x040fe20000000024 */
[----:B------:R-:W-:Y:S01]  /*1400*/  IMAD.U32 R30, R30, 0x10000, RZ ;  /* 0x000100001e1e7824 */ /* 0x000fe200078e00ff */
[----:B------:R-:W-:Y:S01]  /*1410*/  SHF.L.U32 R39, R39, 0x10, RZ ;  /* 0x0000001027277819 */ /* 0x000fe200000006ff */
[----:B------:R-:W-:Y:S01]  /*1420*/  FFMA.FTZ R94, R83, R94, R0 ;  /* 0x0000005e535e7223 */ /* 0x000fe20000010000 */
[----:B------:R-:W-:-:S02]  /*1430*/  SHF.L.U32 R28, R17, 0x10, RZ ;  /* 0x00000010111c7819 */ /* 0x000fc400000006ff */
[C---:B------:R-:W-:Y:S02]  /*1440*/  PRMT R0, R31.reuse, 0x7632, R0 ;  /* 0x000076321f007816 */ /* 0x040fe40000000000 */
[----:B------:R-:W-:Y:S02]  /*1450*/  SHF.L.U32 R37, R31, 0x10, RZ ;  /* 0x000000101f257819 */ /* 0x000fe400000006ff */
[----:B------:R-:W-:Y:S01]  /*1460*/  PRMT R38, R17, 0x7632, R38 ;  /* 0x0000763211267816 */ /* 0x000fe20000000026 */
[----:B------:R-:W-:Y:S01]  /*1470*/  FFMA.FTZ R17, R87, R30, R16 ;  /* 0x0000001e57117223 */ /* 0x000fe20000010010 */
[----:B------:R-:W-:Y:S01]  /*1480*/  FFMA.FTZ R84, R88, R39, R29 ;  /* 0x0000002758547223 */ /* 0x000fe2000001001d */
[----:B------:R-:W-:Y:S01]  /*1490*/  FFMA.FTZ R93, R85, R28, R94 ;  /* 0x0000001c555d7223 */ /* 0x000fe2000001005e */
[----:B------:R-:W-:Y:S01]  /*14a0*/  SHF.L.U32 R0, R0, 0x10, RZ ;  /* 0x0000001000007819 */ /* 0x000fe200000006ff */
[----:B------:R-:W5:Y:S01]  /*14b0*/  LDG.E.128 R28, desc[UR6][R2.64+0xc000] ;  /* 0x00c00006021c7981 */ /* 0x000f62000c1e1d00 */
[----:B------:R-:W-:Y:S01]  /*14c0*/  SHF.L.U32 R39, R38, 0x10, RZ ;  /* 0x0000001026277819 */ /* 0x000fe200000006ff */
[----:B------:R-:W-:Y:S01]  /*14d0*/  FFMA.FTZ R17, R88, R37, R17 ;  /* 0x0000002558117223 */ /* 0x000fe20000010011 */
[----:B------:R-:W-:Y:S01]  /*14e0*/  SHF.L.U32 R16, R18, 0x10, RZ ;  /* 0x0000001012107819 */ /* 0x000fe200000006ff */
[----:B------:R-:W-:Y:S01]  /*14f0*/  IMAD.U32 R36, R36, 0x10000, RZ ;  /* 0x0001000024247824 */ /* 0x000fe200078e00ff */
[----:B------:R-:W-:Y:S01]  /*1500*/  PRMT R18, R18, 0x7632, R18 ;  /* 0x0000763212127816 */ /* 0x000fe20000000012 */
[----:B------:R-:W-:Y:S01]  /*1510*/  FFMA.FTZ R0, R91, R0, R17 ;  /* 0x000000005b007223 */ /* 0x000fe20000010011 */
[----:B------:R-:W-:Y:S01]  /*1520*/  FFMA.FTZ R38, R86, R39, R93 ;  /* 0x0000002756267223 */ /* 0x000fe2000001005d */
[----:B--2---:R-:W-:-:S02]  /*1530*/  PRMT R17, R20, 0x7632, R17 ;  /* 0x0000763214117816 */ /* 0x004fc40000000011 */
[----:B------:R-:W-:Y:S01]  /*1540*/  SHF.L.U32 R20, R20, 0x10, RZ ;  /* 0x0000001014147819 */ /* 0x000fe200000006ff */
[----:B------:R-:W-:Y:S01]  /*1550*/  FFMA.FTZ R84, R91, R36, R84 ;  /* 0x000000245b547223 */ /* 0x000fe20000010054 */
        /* <DEDUP_REMOVED lines=8> */
[C---:B---3--:R-:W-:Y:S01]  /*15e0*/  PRMT R38, R32.reuse, 0x7632, R38 ;  /* 0x0000763220267816 */ /* 0x048fe20000000026 */
[----:B------:R-:W2:Y:S01]  /*15f0*/  LDG.E.128 R16, desc[UR6][R2.64+0xf800] ;  /* 0x00f8000602107981 */ /* 0x000ea2000c1e1d00 */
[----:B------:R-:W-:Y:S01]  /*1600*/  SHF.L.U32 R32, R32, 0x10, RZ ;  /* 0x0000001020207819 */ /* 0x000fe200000006ff */
[C---:B------:R-:W-:Y:S01]  /*1610*/  IMAD.U32 R20, R21.reuse, 0x10000, RZ ;  /* 0x0001000015147824 */ /* 0x040fe200078e00ff */
[----:B------:R-:W-:-:S02]  /*1620*/  PRMT R21, R21, 0x7632, R21 ;  /* 0x0000763215157816 */ /* 0x000fc40000000015 */
[----:B------:R-:W-:Y:S01]  /*1630*/  SHF.L.U32 R38, R38, 0x10, RZ ;  /* 0x0000001026267819 */ /* 0x000fe200000006ff */
[----:B------:R-:W-:Y:S01]  /*1640*/  FFMA.FTZ R90, R81, R32, R90 ;  /* 0x00000020515a7223 */ /* 0x000fe2000001005a */
[----:B------:R-:W-:Y:S01]  /*1650*/  FFMA.FTZ R32, R88, R37, R39 ;  /* 0x0000002558207223 */ /* 0x000fe20000010027 */
[----:B------:R-:W-:Y:S01]  /*1660*/  SHF.L.U32 R21, R21, 0x10, RZ ;  /* 0x0000001015157819 */ /* 0x000fe200000006ff */
[----:B------:R-:W-:Y:S01]  /*1670*/  FFMA.FTZ R39, R85, R20, R36 ;  /* 0x0000001455277223 */ /* 0x000fe20000010024 */
[C---:B------:R-:W-:Y:S01]  /*1680*/  PRMT R20, R22.reuse, 0x7632, R20 ;  /* 0x0000763216147816 */ /* 0x040fe20000000014 */
[----:B------:R-:W-:Y:S01]  /*1690*/  FFMA.FTZ R94, R83, R38, R90 ;  /* 0x00000026535e7223 */ /* 0x000fe2000001005a */
[----:B------:R-:W-:Y:S01]  /*16a0*/  SHF.L.U32 R22, R22, 0x10, RZ ;  /* 0x0000001016167819 */ /* 0x000fe200000006ff */
[----:B------:R-:W-:Y:S01]  /*16b0*/  FFMA.FTZ R36, R86, R21, R39 ;  /* 0x0000001556247223 */ /* 0x000fe20000010027 */
[C---:B------:R-:W-:Y:S01]  /*16c0*/  PRMT R38, R33.reuse, 0x7632, R38 ;  /* 0x0000763221267816 */ /* 0x040fe20000000026 */
[----:B------:R-:W-:Y:S01]  /*16d0*/  IMAD.U32 R90, R33, 0x10000, RZ ;  /* 0x00010000215a7824 */ /* 0x000fe200078e00ff */
[----:B------:R-:W-:Y:S01]  /*16e0*/  SHF.L.U32 R20, R20, 0x10, RZ ;  /* 0x0000001014147819 */ /* 0x000fe200000006ff */
[----:B------:R-:W-:Y:S01]  /*16f0*/  FFMA.FTZ R22, R89, R22, R36 ;  /* 0x0000001659167223 */ /* 0x000fe20000010024 */
[----:B------:R-:W-:Y:S01]  /*1700*/  SHF.L.U32 R21, R38, 0x10, RZ ;  /* 0x0000001026157819 */ /* 0x000fe200000006ff */
[----:B------:R-:W-:Y:S01]  /*1710*/  FFMA.FTZ R85, R85, R90, R94 ;  /* 0x0000005a55557223 */ /* 0x000fe2000001005e */
[----:B------:R-:W-:Y:S01]  /*1720*/  PRMT R33, R23, 0x7632, R33 ;  /* 0x0000763217217816 */ /* 0x000fe20000000021 */
[----:B------:R-:W-:Y:S01]  /*1730*/  FFMA.FTZ R39, R87, R20, R22 ;  /* 0x0000001457277223 */ /* 0x000fe20000010016 */
[----:B------:R-:W-:Y:S01]  /*1740*/  SHF.L.U32 R37, R23, 0x10, RZ ;  /* 0x0000001017257819 */ /* 0x000fe200000006ff */
[----:B------:R-:W-:-:S02]  /*1750*/  FFMA.FTZ R86, R86, R21, R85 ;  /* 0x0000001556567223 */ /* 0x000fc40000010055 */
[----:B------:R-:W3:Y:S01]  /*1760*/  LDG.E.128 R20, desc[UR6][R2.64+0x13000] ;  /* 0x0130000602147981 */ /* 0x000ee2000c1e1d00 */
[C---:B------:R-:W-:Y:S01]  /*1770*/  IMAD.U32 R36, R34.reuse, 0x10000, RZ ;  /* 0x0001000022247824 */ /* 0x040fe200078e00ff */
[----:B------:R-:W-:Y:S02]  /*1780*/  PRMT R34, R34, 0x7632, R34 ;  /* 0x0000763222227816 */ /* 0x000fe40000000022 */
[C---:B----4-:R-:W-:Y:S02]  /*1790*/  PRMT R38, R48.reuse, 0x7632, R38 ;  /* 0x0000763230267816 */ /* 0x050fe40000000026 */
[----:B------:R-:W-:Y:S02]  /*17a0*/  SHF.L.U32 R48, R48, 0x10, RZ ;  /* 0x0000001030307819 */ /* 0x000fe400000006ff */
[C---:B-----5:R-:W-:Y:S02]  /*17b0*/  PRMT R83, R52.reuse, 0x7632, R83 ;  /* 0x0000763234537816 */ /* 0x060fe40000000053 */
[----:B------:R-:W-:Y:S01]  /*17c0*/  SHF.L.U32 R81, R52, 0x10, RZ ;  /* 0x0000001034517819 */ /* 0x000fe200000006ff */
[----:B------:R-:W-:Y:S01]  /*17d0*/  FFMA.FTZ R36, R89, R36, R86 ;  /* 0x0000002459247223 */ /* 0x000fe20000010056 */
[----:B------:R-:W-:-:S02]  /*17e0*/  SHF.L.U32 R34, R34, 0x10, RZ ;  /* 0x0000001022227819 */ /* 0x000fc400000006ff */
[----:B------:R-:W-:Y:S01]  /*17f0*/  SHF.L.U32 R38, R38, 0x10, RZ ;  /* 0x0000001026267819 */ /* 0x000fe200000006ff */
[----:B------:R-:W-:Y:S01]  /*1800*/  FFMA.FTZ R48, R81, R48, R92 ;  /* 0x0000003051307223 */ /* 0x000fe2000001005c */
[----:B------:R-:W-:Y:S01]  /*1810*/  SHF.L.U32 R83, R83, 0x10, RZ ;  /* 0x0000001053537819 */ /* 0x000fe200000006ff */
[----:B------:R-:W-:Y:S01]  /*1820*/  FFMA.FTZ R34, R87, R34, R36 ;  /* 0x0000002257227223 */ /* 0x000fe20000010024 */
[----:B------:R-:W-:Y:S02]  /*1830*/  IMAD.U32 R85, R35, 0x10000, RZ ;  /* 0x0001000023557824 */ /* 0x000fe400078e00ff */
[C---:B------:R-:W-:Y:S01]  /*1840*/  FFMA.FTZ R87, R88.reuse, R37, R39 ;  /* 0x0000002558577223 */ /* 0x040fe20000010027 */
[----:B------:R-:W-:Y:S01]  /*1850*/  FFMA.FTZ R52, R83, R38, R48 ;  /* 0x0000002653347223 */ /* 0x000fe20000010030 */
[--C-:B------:R-:W-:Y:S01]  /*1860*/  FFMA.FTZ R89, R88, R85, R34.reuse ;  /* 0x0000005558597223 */ /* 0x100fe20000010022 */
[----:B------:R-:W4:Y:S01]  /*1870*/  LDG.E.128 R36, desc[UR6][R2.64+0x16800] ;  /* 0x0168000602247981 */ /* 0x000f22000c1e1d00 */
[----:B------:R-:W-:Y:S01]  /*1880*/  PRMT R35, R35, 0x7632, R35 ;  /* 0x0000763223237816 */ /* 0x000fe20000000023 */
[----:B------:R-:W-:Y:S01]  /*1890*/  IMAD.U32 R85, R53, 0x10000, RZ ;  /* 0x0001000035557824 */ /* 0x000fe200078e00ff */
[----:B------:R-:W-:-:S02]  /*18a0*/  PRMT R34, R49, 0x7632, R34 ;  /* 0x0000763231227816 */ /* 0x000fc40000000022 */
[----:B------:R-:W-:Y:S02]  /*18b0*/  SHF.L.U32 R48, R49, 0x10, RZ ;  /* 0x0000001031307819 */ /* 0x000fe400000006ff */
[----:B------:R-:W-:Y:S02]  /*18c0*/  PRMT R86, R53, 0x7632, R86 ;  /* 0x0000763235567816 */ /* 0x000fe40000000056 */
[----:B------:R-:W-:Y:S01]  /*18d0*/  SHF.L.U32 R90, R33, 0x10, RZ ;  /* 0x00000010215a7819 */ /* 0x000fe200000006ff */
[----:B------:R-:W-:Y:S01]  /*18e0*/  IMAD.U32 R33, R34, 0x10000, RZ ;  /* 0x0001000022217824 */ /* 0x000fe200078e00ff */
[----:B------:R-:W-:Y:S01]  /*18f0*/  SHF.L.U32 R88, R35, 0x10, RZ ;  /* 0x0000001023587819 */ /* 0x000fe200000006ff */
[----:B------:R-:W-:Y:S01]  /*1900*/  FFMA.FTZ R35, R85, R48, R52 ;  /* 0x0000003055237223 */ /* 0x000fe20000010034 */
[----:B------:R-:W-:Y:S02]  /*1910*/  SHF.L.U32 R92, R93, 0x10, RZ ;  /* 0x000000105d5c7819 */ /* 0x000fe400000006ff */
[----:B------:R-:W-:-:S02]  /*1920*/  SHF.L.U32 R86, R86, 0x10, RZ ;  /* 0x0000001056567819 */ /* 0x000fc400000006ff */
[C---:B------:R-:W-:Y:S02]  /*1930*/  PRMT R49, R64.reuse, 0x7632, R49 ;  /* 0x0000763240317816 */ /* 0x040fe40000000031 */
[----:B------:R-:W-:Y:S01]  /*1940*/  SHF.L.U32 R64, R64, 0x10, RZ ;  /* 0x0000001040407819 */ /* 0x000fe200000006ff */
[C---:B------:R-:W-:Y:S01]  /*1950*/  FFMA.FTZ R92, R91.reuse, R92, R32 ;  /* 0x0000005c5b5c7223 */ /* 0x040fe20000010020 */
[----:B------:R-:W-:Y:S01]  /*1960*/  FFMA.FTZ R90, R91, R90, R87 ;  /* 0x0000005a5b5a7223 */ /* 0x000fe20000010057 */
[----:B------:R-:W-:Y:S01]  /*1970*/  FFMA.FTZ R52, R86, R33, R35 ;  /* 0x0000002156347223 */ /* 0x000fe20000010023 */
[----:B------:R-:W-:Y:S01]  /*1980*/  SHF.L.U32 R48, R50, 0x10, RZ ;  /* 0x0000001032307819 */ /* 0x000fe200000006ff */
[----:B------:R-:W5:Y:S01]  /*1990*/  LDG.E.128 R32, desc[UR6][R2.64+0x1a000] ;  /* 0x01a0000602207981 */ /* 0x000f62000c1e1d00 */
[----:B------:R-:W-:Y:S01]  /*19a0*/  IMAD.U32 R87, R54, 0x10000, RZ ;  /* 0x0001000036577824 */ /* 0x000fe200078e00ff */
[----:B------:R-:W-:Y:S01]  /*19b0*/  SHF.L.U32 R94, R49, 0x10, RZ ;  /* 0x00000010315e7819 */ /* 0x000fe200000006ff */
[----:B------:R-:W-:Y:S01]  /*19c0*/  FFMA.FTZ R88, R91, R88, R89 ;  /* 0x000000585b587223 */ /* 0x000fe20000010059 */
[----:B------:R-:W-:Y:S01]  /*19d0*/  FFMA.FTZ R64, R81, R64, R82 ;  /* 0x0000004051407223 */ /* 0x000fe20000010052 */
[----:B------:R-:W-:-:S02]  /*19e0*/  PRMT R50, R50, 0x7632, R50 ;  /* 0x0000763232327816 */ /* 0x000fc40000000032 */
[----:B------:R-:W-:Y:S01]  /*19f0*/  PRMT R89, R54, 0x7632, R89 ;  /* 0x0000763236597816 */ /* 0x000fe20000000059 */
[----:B------:R-:W-:Y:S01]  /*1a00*/  FFMA.FTZ R48, R87, R48, R52 ;  /* 0x0000003057307223 */ /* 0x000fe20000010034 */
[----:B------:R-:W-:Y:S01]  /*1a10*/  PRMT R49, R65, 0x7632, R49 ;  /* 0x0000763241317816 */ /* 0x000fe20000000031 */
[----:B------:R-:W-:Y:S01]  /*1a20*/  FFMA.FTZ R64, R83, R94, R64 ;  /* 0x0000005e53407223 */ /* 0x000fe20000010040 */
[----:B------:R-:W-:Y:S01]  /*1a30*/  IMAD.U32 R52, R65, 0x10000, RZ ;  /* 0x0001000041347824 */ /* 0x000fe200078e00ff */
[----:B------:R-:W-:Y:S02]  /*1a40*/  SHF.L.U32 R50, R50, 0x10, RZ ;  /* 0x0000001032327819 */ /* 0x000fe400000006ff */
[----:B------:R-:W-:Y:S02]  /*1a50*/  SHF.L.U32 R89, R89, 0x10, RZ ;  /* 0x0000001059597819 */ /* 0x000fe400000006ff */
[C---:B------:R-:W-:Y:S02]  /*1a60*/  PRMT R91, R55.reuse, 0x7632, R91 ;  /* 0x00007632375b7816 */ /* 0x040fe4000000005b */
[----:B------:R-:W-:Y:S01]  /*1a70*/  SHF.L.U32 R82, R55, 0x10, RZ ;  /* 0x0000001037527819 */ /* 0x000fe200000006ff */
[----:B------:R-:W-:Y:S01]  /*1a80*/  FFMA.FTZ R65, R85, R52, R64 ;  /* 0x0000003455417223 */ /* 0x000fe20000010040 */
[----:B------:R-:W-:Y:S01]  /*1a90*/  SHF.L.U32 R55, R49, 0x10, RZ ;  /* 0x0000001031377819 */ /* 0x000fe200000006ff */
[--C-:B------:R-:W-:Y:S01]  /*1aa0*/  FFMA.FTZ R53, R89, R50, R48.reuse ;  /* 0x0000003259357223 */ /* 0x100fe20000010030 */
[C---:B------:R-:W-:Y:S01]  /*1ab0*/  PRMT R48, R66.reuse, 0x7632, R48 ;  /* 0x0000763242307816 */ /* 0x040fe20000000030 */
[----:B------:R-:W-:-:S02]  /*1ac0*/  IMAD.U32 R66, R66, 0x10000, RZ ;  /* 0x0001000042427824 */ /* 0x000fc400078e00ff */
[--C-:B------:R-:W-:Y:S01]  /*1ad0*/  FFMA.FTZ R50, R86, R55, R65.reuse ;  /* 0x0000003756327223 */ /* 0x100fe20000010041 */
[----:B------:R-:W-:Y:S02]  /*1ae0*/  SHF.L.U32 R48, R48, 0x10, RZ ;  /* 0x0000001030307819 */ /* 0x000fe400000006ff */
[C---:B------:R-:W-:Y:S01]  /*1af0*/  SHF.L.U32 R52, R56.reuse, 0x10, RZ ;  /* 0x0000001038347819 */ /* 0x040fe200000006ff */
[----:B------:R-:W-:Y:S01]  /*1b00*/  FFMA.FTZ R50, R87, R66, R50 ;  /* 0x0000004257327223 */ /* 0x000fe20000010032 */
[----:B------:R-:W-:Y:S02]  /*1b10*/  SHF.L.U32 R49, R51, 0x10, RZ ;  /* 0x0000001033317819 */ /* 0x000fe400000006ff */
[----:B------:R-:W-:Y:S02]  /*1b20*/  PRMT R56, R56, 0x7632, R56 ;  /* 0x0000763238387816 */ /* 0x000fe40000000038 */
[----:B------:R-:W-:Y:S01]  /*1b30*/  PRMT R65, R67, 0x7632, R65 ;  /* 0x0000763243417816 */ /* 0x000fe20000000041 */
[----:B------:R-:W-:Y:S01]  /*1b40*/  FFMA.FTZ R93, R89, R48, R50 ;  /* 0x00000030595d7223 */ /* 0x000fe20000010032 */
[----:B------:R-:W-:Y:S01]  /*1b50*/  SHF.L.U32 R67, R67, 0x10, RZ ;  /* 0x0000001043437819 */ /* 0x000fe200000006ff */
[----:B------:R-:W-:Y:S01]  /*1b60*/  FFMA.FTZ R96, R82, R49, R53 ;  /* 0x0000003152607223 */ /* 0x000fe20000010035 */
[----:B------:R-:W-:Y:S01]  /*1b70*/  SHF.L.U32 R56, R56, 0x10, RZ ;  /* 0x0000001038387819 */ /* 0x000fe200000006ff */
[----:B------:R-:W-:Y:S01]  /*1b80*/  FFMA.FTZ R80, R81, R52, R80 ;  /* 0x0000003451507223 */ /* 0x000fe20000010050 */
[----:B------:R-:W-:Y:S01]  /*1b90*/  PRMT R64, R51, 0x7632, R64 ;  /* 0x0000763233407816 */ /* 0x000fe20000000040 */
[----:B------:R-:W5:Y:S01]  /*1ba0*/  LDG.E.128 R52, desc[UR6][R40.64+0x2000] ;  /* 0x0020000628347981 */ /* 0x000f62000c1e1d00 */
[----:B------:R-:W-:Y:S01]  /*1bb0*/  SHF.L.U32 R91, R91, 0x10, RZ ;  /* 0x000000105b5b7819 */ /* 0x000fe200000006ff */
[----:B------:R-:W-:Y:S01]  /*1bc0*/  FFMA.FTZ R67, R82, R67, R93 ;  /* 0x0000004352437223 */ /* 0x000fe2000001005d */
[----:B------:R-:W-:Y:S01]  /*1bd0*/  SHF.L.U32 R94, R65, 0x10, RZ ;  /* 0x00000010415e7819 */ /* 0x000fe200000006ff */
[----:B------:R-:W5:Y:S01]  /*1be0*/  LDG.E.128 R48, desc[UR6][R2.64+0x2000] ;  /* 0x0020000602307981 */ /* 0x000f62000c1e1d00 */
[----:B------:R-:W-:-:S02]  /*1bf0*/  IMAD.U32 R66, R57, 0x10000, RZ ;  /* 0x0001000039427824 */ /* 0x000fc400078e00ff */
[----:B------:R-:W-:Y:S01]  /*1c00*/  FFMA.FTZ R56, R83, R56, R80 ;  /* 0x0000003853387223 */ /* 0x000fe20000010050 */
[----:B------:R-:W-:Y:S01]  /*1c10*/  PRMT R57, R57, 0x7632, R57 ;  /* 0x0000763239397816 */ /* 0x000fe20000000039 */
[----:B------:R-:W-:Y:S01]  /*1c20*/  FFMA.FTZ R94, R91, R94, R67 ;  /* 0x0000005e5b5e7223 */ /* 0x000fe20000010043 */
[----:B------:R-:W-:Y:S02]  /*1c30*/  IMAD.U32 R64, R64, 0x10000, RZ ;  /* 0x0001000040407824 */ /* 0x000fe400078e00ff */
[----:B------:R-:W-:Y:S01]  /*1c40*/  FFMA.FTZ R67, R85, R66, R56 ;  /* 0x0000004255437223 */ /* 0x000fe20000010038 */
[----:B------:R-:W-:Y:S02]  /*1c50*/  SHF.L.U32 R57, R57, 0x10, RZ ;  /* 0x0000001039397819 */ /* 0x000fe400000006ff */
[C---:B------:R-:W-:Y:S02]  /*1c60*/  PRMT R66, R60.reuse, 0x7632, R66 ;  /* 0x000076323c427816 */ /* 0x040fe40000000042 */
        /* <DEDUP_REMOVED lines=11> */
[----:B------:R-:W-:Y:S01]  /*1d20*/  PRMT R64, R61, 0x7632, R64 ;  /* 0x000076323d407816 */ /* 0x000fe20000000040 */
[C---:B------:R-:W-:Y:S01]  /*1d30*/  IMAD.U32 R65, R59.reuse, 0x10000, RZ ;  /* 0x000100003b417824 */ /* 0x040fe200078e00ff */
[----:B------:R-:W-:Y:S01]  /*1d40*/  PRMT R60, R59, 0x7632, R60 ;  /* 0x000076323b3c7816 */ /* 0x000fe2000000003c */
[----:B------:R-:W-:Y:S01]  /*1d50*/  FFMA.FTZ R93, R85, R80, R66 ;  /* 0x00000050555d7223 */ /* 0x000fe20000010042 */
[----:B------:R-:W-:Y:S01]  /*1d60*/  FFMA.FTZ R61, R89, R56, R58 ;  /* 0x00000038593d7223 */ /* 0x000fe2000001003a */
[----:B------:R-:W-:Y:S01]  /*1d70*/  IMAD.U32 R67, R64, 0x10000, RZ ;  /* 0x0001000040437824 */ /* 0x000fe200078e00ff */
[C---:B------:R-:W-:Y:S01]  /*1d80*/  SHF.L.U32 R80, R68.reuse, 0x10, RZ ;  /* 0x0000001044507819 */ /* 0x040fe200000006ff */
[----:B------:R-:W5:Y:S01]  /*1d90*/  LDG.E.128 R56, desc[UR6][R2.64+0x5800] ;  /* 0x0058000602387981 */ /* 0x000f62000c1e1d00 */
[----:B------:R-:W-:-:S02]  /*1da0*/  PRMT R68, R68, 0x7632, R68 ;  /* 0x0000763244447816 */ /* 0x000fc40000000044 */
[----:B------:R-:W-:Y:S01]  /*1db0*/  PRMT R64, R62, 0x7632, R64 ;  /* 0x000076323e407816 */ /* 0x000fe20000000040 */
[----:B------:R-:W-:Y:S01]  /*1dc0*/  FFMA.FTZ R66, R86, R67, R93 ;  /* 0x0000004356427223 */ /* 0x000fe2000001005d */
[----:B------:R-:W-:Y:S01]  /*1dd0*/  SHF.L.U32 R62, R62, 0x10, RZ ;  /* 0x000000103e3e7819 */ /* 0x000fe200000006ff */
[--C-:B------:R-:W-:Y:S01]  /*1de0*/  FFMA.FTZ R80, R81, R80, R0.reuse ;  /* 0x0000005051507223 */ /* 0x100fe20000010000 */
[----:B------:R-:W-:Y:S02]  /*1df0*/  SHF.L.U32 R68, R68, 0x10, RZ ;  /* 0x0000001044447819 */ /* 0x000fe400000006ff */
[----:B------:R-:W-:Y:S01]  /*1e00*/  PRMT R0, R69, 0x7632, R0 ;  /* 0x0000763245007816 */ /* 0x000fe20000000000 */
[----:B------:R-:W-:Y:S01]  /*1e10*/  FFMA.FTZ R62, R87, R62, R66 ;  /* 0x0000003e573e7223 */ /* 0x000fe20000010042 */
[----:B------:R-:W-:Y:S01]  /*1e20*/  SHF.L.U32 R66, R69, 0x10, RZ ;  /* 0x0000001045427819 */ /* 0x000fe200000006ff */
[----:B------:R-:W-:Y:S01]  /*1e30*/  FFMA.FTZ R68, R83, R68, R80 ;  /* 0x0000004453447223 */ /* 0x000fe20000010050 */
[----:B------:R-:W-:Y:S01]  /*1e40*/  IMAD.U32 R64, R64, 0x10000, RZ ;  /* 0x0001000040407824 */ /* 0x000fe200078e00ff */
[----:B------:R-:W-:-:S02]  /*1e50*/  SHF.L.U32 R69, R0, 0x10, RZ ;  /* 0x0000001000457819 */ /* 0x000fc400000006ff */
[----:B------:R-:W-:Y:S01]  /*1e60*/  SHF.L.U32 R67, R63, 0x10, RZ ;  /* 0x000000103f437819 */ /* 0x000fe200000006ff */
[----:B------:R-:W-:Y:S01]  /*1e70*/  FFMA.FTZ R93, R85, R66, R68 ;  /* 0x00000042555d7223 */ /* 0x000fe20000010044 */
[----:B------:R-:W-:Y:S01]  /*1e80*/  FFMA.FTZ R62, R89, R64, R62 ;  /* 0x00000040593e7223 */ /* 0x000fe2000001003e */
[----:B------:R-:W-:Y:S02]  /*1e90*/  FFMA.FTZ R0, R82, R65, R61 ;  /* 0x0000004152007223 */ /* 0x000fe4000001003d */
[----:B------:R-:W-:Y:S01]  /*1ea0*/  FFMA.FTZ R80, R86, R69, R93 ;  /* 0x0000004556507223 */ /* 0x000fe2000001005d */
[----:B------:R-:W-:Y:S01]  /*1eb0*/  FFMA.FTZ R61, R82, R67, R62 ;  /* 0x00000043523d7223 */ /* 0x000fe2000001003e */
[C---:B------:R-:W-:Y:S01]  /*1ec0*/  PRMT R69, R76.reuse, 0x7632, R69 ;  /* 0x000076324c457816 */ /* 0x040fe20000000045 */
[----:B------:R-:W5:Y:S01]  /*1ed0*/  LDG.E.128 R64, desc[UR6][R2.64+0x9000] ;  /* 0x0090000602407981 */ /* 0x000f62000c1e1d00 */
[----:B------:R-:W-:Y:S01]  /*1ee0*/  PRMT R63, R63, 0x7632, R63 ;  /* 0x000076323f3f7816 */ /* 0x000fe2000000003f */
[----:B------:R-:W-:Y:S01]  /*1ef0*/  IMAD.U32 R76, R76, 0x10000, RZ ;  /* 0x000100004c4c7824 */ /* 0x000fe200078e00ff */
[----:B------:R-:W-:Y:S01]  /*1f00*/  SHF.L.U32 R60, R60, 0x10, RZ ;  /* 0x000000103c3c7819 */ /* 0x000fe200000006ff */
[----:B------:R-:W-:Y:S01]  /*1f10*/  IMAD.U32 R84, R69, 0x10000, RZ ;  /* 0x0001000045547824 */ /* 0x000fe200078e00ff */
[----:B------:R-:W-:Y:S01]  /*1f20*/  SHF.L.U32 R62, R63, 0x10, RZ ;  /* 0x000000103f3e7819 */ /* 0x000fe200000006ff */
[----:B------:R-:W-:Y:S01]  /*1f30*/  FFMA.FTZ R76, R81, R76, R92 ;  /* 0x0000004c514c7223 */ /* 0x000fe2000001005c */
[----:B------:R-:W-:-:S02]  /*1f40*/  SHF.L.U32 R68, R70, 0x10, RZ ;  /* 0x0000001046447819 */ /* 0x000fc400000006ff */
[----:B------:R-:W-:Y:S01]  /*1f50*/  PRMT R70, R70, 0x7632, R70 ;  /* 0x0000763246467816 */ /* 0x000fe20000000046 */
[----:B------:R-:W-:Y:S01]  /*1f60*/  FFMA.FTZ R92, R91, R60, R0 ;  /* 0x0000003c5b5c7223 */ /* 0x000fe20000010000 */
[----:B------:R-:W-:Y:S01]  /*1f70*/  FFMA.FTZ R84, R83, R84, R76 ;  /* 0x0000005453547223 */ /* 0x000fe2000001004c */
[----:B------:R-:W-:Y:S01]  /*1f80*/  FFMA.FTZ R0, R91, R62, R61 ;  /* 0x0000003e5b007223 */ /* 0x000fe2000001003d */
[C---:B------:R-:W-:Y:S01]  /*1f90*/  PRMT R69, R77.reuse, 0x7632, R69 ;  /* 0x000076324d457816 */ /* 0x040fe20000000045 */
[----:B------:R-:W5:Y:S01]  /*1fa0*/  LDG.E.128 R60, desc[UR6][R2.64+0xc800] ;  /* 0x00c80006023c7981 */ /* 0x000f62000c1e1d00 */
[----:B------:R-:W-:Y:S01]  /*1fb0*/  SHF.L.U32 R76, R77, 0x10, RZ ;  /* 0x000000104d4c7819 */ /* 0x000fe200000006ff */
[----:B------:R-:W-:Y:S01]  /*1fc0*/  FFMA.FTZ R80, R87, R68, R80 ;  /* 0x0000004457507223 */ /* 0x000fe20000010050 */
[----:B------:R-:W-:Y:S01]  /*1fd0*/  SHF.L.U32 R70, R70, 0x10, RZ ;  /* 0x0000001046467819 */ /* 0x000fe200000006ff */
[----:B------:R-:W-:Y:S02]  /*1fe0*/  IMAD.U32 R77, R69, 0x10000, RZ ;  /* 0x00010000454d7824 */ /* 0x000fe400078e00ff */
[----:B------:R-:W-:-:S02]  /*1ff0*/  FFMA.FTZ R93, R85, R76, R84 ;  /* 0x0000004c555d7223 */ /* 0x000fc40000010054 */
[----:B------:R-:W-:Y:S01]  /*2000*/  FFMA.FTZ R69, R89, R70, R80 ;  /* 0x0000004659457223 */ /* 0x000fe20000010050 */
[----:B------:R-:W-:Y:S01]  /*2010*/  PRMT R70, R78, 0x7632, R70 ;  /* 0x000076324e467816 */ /* 0x000fe20000000046 */
[----:B------:R-:W-:Y:S01]  /*2020*/  FFMA.FTZ R76, R86, R77, R93 ;  /* 0x0000004d564c7223 */ /* 0x000fe2000001005d */
[----:B------:R-:W-:Y:S02]  /*2030*/  SHF.L.U32 R78, R78, 0x10, RZ ;  /* 0x000000104e4e7819 */ /* 0x000fe400000006ff */
[C---:B------:R-:W-:Y:S02]  /*2040*/  PRMT R68, R71.reuse, 0x7632, R68 ;  /* 0x0000763247447816 */ /* 0x040fe40000000044 */
[C---:B------:R-:W-:Y:S02]  /*2050*/  PRMT R77, R72.reuse, 0x7632, R77 ;  /* 0x00007632484d7816 */ /* 0x040fe4000000004d */
[----:B------:R-:W-:Y:S02]  /*2060*/  SHF.L.U32 R80, R72, 0x10, RZ ;  /* 0x0000001048507819 */ /* 0x000fe400000006ff */
[----:B------:R-:W-:Y:S01]  /*2070*/  SHF.L.U32 R71, R71, 0x10, RZ ;  /* 0x0000001047477819 */ /* 0x000fe200000006ff */
[----:B------:R-:W-:Y:S01]  /*2080*/  FFMA.FTZ R76, R87, R78, R76 ;  /* 0x0000004e574c7223 */ /* 0x000fe2000001004c */
[----:B------:R-:W-:Y:S01]  /*2090*/  SHF.L.U32 R72, R70, 0x10, RZ ;  /* 0x0000001046487819 */ /* 0x000fe200000006ff */
[----:B------:R-:W-:-:S02]  /*20a0*/  IMAD.U32 R78, R77, 0x10000, RZ ;  /* 0x000100004d4e7824 */ /* 0x000fc400078e00ff */
[----:B------:R-:W-:Y:S01]  /*20b0*/  FFMA.FTZ R80, R81, R80, R90 ;  /* 0x0000005051507223 */ /* 0x000fe2000001005a */
[----:B------:R-:W-:Y:S01]  /*20c0*/  FFMA.FTZ R70, R82, R71, R69 ;  /* 0x0000004752467223 */ /* 0x000fe20000010045 */
[----:B------:R-:W-:Y:S01]  /*20d0*/  FFMA.FTZ R71, R89, R72, R76 ;  /* 0x0000004859477223 */ /* 0x000fe2000001004c */
[----:B------:R-:W-:Y:S01]  /*20e0*/  PRMT R72, R73, 0x7632, R72 ;  /* 0x0000763249487816 */ /* 0x000fe20000000048 */
[----:B------:R-:W-:Y:S01]  /*20f0*/  FFMA.FTZ R78, R83, R78, R80 ;  /* 0x0000004e534e7223 */ /* 0x000fe20000010050 */
[----:B------:R-:W-:Y:S02]  /*2100*/  SHF.L.U32 R76, R73, 0x10, RZ ;  /* 0x00000010494c7819 */ /* 0x000fe400000006ff */
[----:B------:R-:W-:Y:S02]  /*2110*/  SHF.L.U32 R68, R68, 0x10, RZ ;  /* 0x0000001044447819 */ /* 0x000fe400000006ff */
[----:B------:R-:W-:Y:S01]  /*2120*/  SHF.L.U32 R69, R79, 0x10, RZ ;  /* 0x000000104f457819 */ /* 0x000fe200000006ff */
[----:B------:R-:W-:-:S02]  /*2130*/  IMAD.U32 R73, R72, 0x10000, RZ ;  /* 0x0001000048497824 */ /* 0x000fc400078e00ff */
[----:B------:R-:W-:Y:S01]  /*2140*/  FFMA.FTZ R77, R85, R76, R78 ;  /* 0x0000004c554d7223 */ /* 0x000fe2000001004e */
[----:B------:R-:W-:Y:S01]  /*2150*/  PRMT R79, R79, 0x7632, R79 ;  /* 0x000076324f4f7816 */ /* 0x000fe2000000004f */
[----:B------:R-:W-:Y:S01]  /*2160*/  FFMA.FTZ R90, R91, R68, R70 ;  /* 0x000000445b5a7223 */ /* 0x000fe20000010046 */
[----:B------:R-:W-:Y:S01]  /*2170*/  FFMA.FTZ R72, R82, R69, R71 ;  /* 0x0000004552487223 */ /* 0x000fe20000010047 */
[----:B------:R-:W-:Y:S01]  /*2180*/  FFMA.FTZ R78, R86, R73, R77 ;  /* 0x00000049564e7223 */ /* 0x000fe2000001004d */
[----:B------:R-:W5:Y:S01]  /*2190*/  LDG.E.128 R68, desc[UR6][R2.64+0x10000] ;  /* 0x0100000602447981 */ /* 0x000f62000c1e1d00 */
[----:B------:R-:W-:Y:S02]  /*21a0*/  SHF.L.U32 R80, R79, 0x10, RZ ;  /* 0x000000104f507819 */ /* 0x000fe400000006ff */
[----:B------:R-:W-:Y:S02]  /*21b0*/  SHF.L.U32 R76, R74, 0x10, RZ ;  /* 0x000000104a4c7819 */ /* 0x000fe400000006ff */
[----:B------:R-:W-:-:S02]  /*21c0*/  PRMT R73, R44, 0x7632, R73 ;  /* 0x000076322c497816 */ /* 0x000fc40000000049 */
[----:B------:R-:W-:Y:S02]  /*21d0*/  SHF.L.U32 R44, R44, 0x10, RZ ;  /* 0x000000102c2c7819 */ /* 0x000fe400000006ff */
[----:B------:R-:W-:Y:S01]  /*21e0*/  PRMT R74, R74, 0x7632, R74 ;  /* 0x000076324a4a7816 */ /* 0x000fe2000000004a */
[----:B------:R-:W-:Y:S01]  /*21f0*/  FFMA.FTZ R80, R91, R80, R72 ;  /* 0x000000505b507223 */ /* 0x000fe20000010048 */
[----:B------:R-:W-:Y:S01]  /*2200*/  FFMA.FTZ R76, R87, R76, R78 ;  /* 0x0000004c574c7223 */ /* 0x000fe2000001004e */
[----:B------:R-:W-:Y:S01]  /*2210*/  IMAD.U32 R72, R73, 0x10000, RZ ;  /* 0x0001000049487824 */ /* 0x000fe200078e00ff */
[----:B------:R-:W-:Y:S01]  /*2220*/  SHF.L.U32 R74, R74, 0x10, RZ ;  /* 0x000000104a4a7819 */ /* 0x000fe200000006ff */
[----:B------:R-:W-:Y:S01]  /*2230*/  FFMA.FTZ R88, R81, R44, R88 ;  /* 0x0000002c51587223 */ /* 0x000fe20000010058 */
[C---:B------:R-:W-:Y:S02]  /*2240*/  PRMT R44, R45.reuse, 0x7632, R44 ;  /* 0x000076322d2c7816 */ /* 0x040fe4000000002c */
[----:B------:R-:W-:Y:S01]  /*2250*/  SHF.L.U32 R78, R45, 0x10, RZ ;  /* 0x000000102d4e7819 */ /* 0x000fe200000006ff */
[----:B------:R-:W-:Y:S01]  /*2260*/  FFMA.FTZ R72, R83, R72, R88 ;  /* 0x0000004853487223 */ /* 0x000fe20000010058 */
[----:B------:R-:W-:Y:S01]  /*2270*/  SHF.L.U32 R45, R75, 0x10, RZ ;  /* 0x000000104b2d7819 */ /* 0x000fe200000006ff */
[----:B------:R-:W-:Y:S01]  /*2280*/  FFMA.FTZ R73, R89, R74, R76 ;  /* 0x0000004a59497223 */ /* 0x000fe2000001004c */
[----:B------:R-:W-:-:S02]  /*2290*/  IMAD.U32 R77, R44, 0x10000, RZ ;  /* 0x000100002c4d7824 */ /* 0x000fc400078e00ff */
[----:B------:R-:W-:Y:S01]  /*22a0*/  FFMA.FTZ R85, R85, R78, R72 ;  /* 0x0000004e55557223 */ /* 0x000fe20000010048 */
[----:B------:R-:W-:Y:S01]  /*22b0*/  PRMT R44, R75, 0x7632, R44 ;  /* 0x000076324b2c7816 */ /* 0x000fe2000000002c */
[----:B------:R-:W-:Y:S02]  /*22c0*/  FFMA.FTZ R76, R82, R45, R73 ;  /* 0x0000002d524c7223 */ /* 0x000fe40000010049 */
[----:B------:R-:W5:Y:S01]  /*22d0*/  LDG.E.128 R72, desc[UR6][R2.64+0x13800] ;  /* 0x0138000602487981 */ /* 0x000f62000c1e1d00 */
[----:B------:R-:W-:Y:S01]  /*22e0*/  SHF.L.U32 R78, R46, 0x10, RZ ;  /* 0x000000102e4e7819 */ /* 0x000fe200000006ff */
[----:B------:R-:W-:Y:S01]  /*22f0*/  FFMA.FTZ R86, R86, R77, R85 ;  /* 0x0000004d56567223 */ /* 0x000fe20000010055 */
[----:B------:R-:W-:Y:S02]  /*2300*/  PRMT R46, R46, 0x7632, R46 ;  /* 0x000076322e2e7816 */ /* 0x000fe4000000002e */
[----:B------:R-:W-:Y:S01]  /*2310*/  SHF.L.U32 R44, R44, 0x10, RZ ;  /* 0x000000102c2c7819 */ /* 0x000fe200000006ff */
[----:B------:R-:W-:-:S02]  /*2320*/  FFMA.FTZ R78, R87, R78, R86 ;  /* 0x0000004e574e7223 */ /* 0x000fc40000010056 */
[----:B------:R-:W-:Y:S02]  /*2330*/  IMAD.U32 R46, R46, 0x10000, RZ ;  /* 0x000100002e2e7824 */ /* 0x000fe400078e00ff */
[----:B------:R-:W-:Y:S02]  /*2340*/  FFMA.FTZ R86, R91, R44, R76 ;  /* 0x0000002c5b567223 */ /* 0x000fe4000001004c */
[----:B------:R-:W-:Y:S01]  /*2350*/  FFMA.FTZ R89, R89, R46, R78 ;  /* 0x0000002e59597223 */ /* 0x000fe2000001004e */
[----:B------:R-:W-:Y:S01]  /*2360*/  SHF.L.U32 R45, R8, 0x10, RZ ;  /* 0x00000010082d7819 */ /* 0x000fe200000006ff */
[----:B------:R-:W5:Y:S01]  /*2370*/  LDG.E.128 R76, desc[UR6][R2.64+0x17000] ;  /* 0x01700006024c7981 */ /* 0x000f62000c1e1d00 */
[----:B------:R-:W-:Y:S02]  /*2380*/  SHF.L.U32 R81, R4, 0x10, RZ ;  /* 0x0000001004517819 */ /* 0x000fe400000006ff */
[----:B------:R-:W-:Y:S02]  /*2390*/  SHF.L.U32 R44, R12, 0x10, RZ ;  /* 0x000000100c2c7819 */ /* 0x000fe400000006ff */
[----:B------:R-:W-:-:S02]  /*23a0*/  PRMT R85, R4, 0x7632, R85 ;  /* 0x0000763204557816 */ /* 0x000fc40000000055 */
[----:B------:R-:W-:Y:S01]  /*23b0*/  PRMT R12, R12, 0x7632, R12 ;  /* 0x000076320c0c7816 */ /* 0x000fe2000000000c */
[----:B------:R-:W-:Y:S01]  /*23c0*/  FFMA.FTZ R96, R81, R45, R96 ;  /* 0x0000002d51607223 */ /* 0x000fe20000010060 */
[----:B------:R-:W-:Y:S01]  /*23d0*/  IMAD.U32 R45, R47, 0x10000, RZ ;  /* 0x000100002f2d7824 */ /* 0x000fe200078e00ff */
[----:B------:R-:W-:Y:S01]  /*23e0*/  SHF.L.U32 R85, R85, 0x10, RZ ;  /* 0x0000001055557819 */ /* 0x000fe200000006ff */
[----:B------:R-:W-:Y:S01]  /*23f0*/  FFMA.FTZ R44, R81, R44, R94 ;  /* 0x0000002c512c7223 */ /* 0x000fe2000001005e */
[----:B------:R-:W-:Y:S01]  /*2400*/  PRMT R47, R47, 0x7632, R47 ;  /* 0x000076322f2f7816 */ /* 0x000fe2000000002f */
[----:B------:R-:W-:Y:S01]  /*2410*/  IMAD.U32 R12, R12, 0x10000, RZ ;  /* 0x000100000c0c7824 */ /* 0x000fe200078e00ff */
[----:B------:R-:W-:Y:S01]  /*2420*/  PRMT R8, R8, 0x7632, R8 ;  /* 0x0000763208087816 */ /* 0x000fe20000000008 */
[----:B------:R-:W-:Y:S01]  /*2430*/  FFMA.FTZ R82, R82, R45, R89 ;  /* 0x0000002d52527223 */ /* 0x000fe20000010059 */
[----:B------:R-:W-:Y:S01]  /*2440*/  SHF.L.U32 R94, R47, 0x10, RZ ;  /* 0x000000102f5e7819 */ /* 0x000fe200000006ff */
[----:B------:R-:W-:Y:S01]  /*2450*/  FFMA.FTZ R12, R85, R12, R44 ;  /* 0x0000000c550c7223 */ /* 0x000fe2000001002c */
[----:B------:R-:W-:Y:S01]  /*2460*/  SHF.L.U32 R8, R8, 0x10, RZ ;  /* 0x0000001008087819 */ /* 0x000fe200000006ff */
[----:B------:R-:W5:Y:S01]  /*2470*/  LDG.E.128 R44, desc[UR6][R2.64+0x1a800] ;  /* 0x01a80006022c7981 */ /* 0x000f62000c1e1d00 */
[----:B------:R-:W-:-:S02]  /*2480*/  SHF.L.U32 R4, R9, 0x10, RZ ;  /* 0x0000001009047819 */ /* 0x000fc400000006ff */
[----:B------:R-:W-:Y:S01]  /*2490*/  SHF.L.U32 R87, R5, 0x10, RZ ;  /* 0x0000001005577819 */ /* 0x000fe200000006ff */
[----:B------:R-:W-:Y:S01]  /*24a0*/  FFMA.FTZ R8, R85, R8, R96 ;  /* 0x0000000855087223 */ /* 0x000fe20000010060 */
[----:B------:R-:W-:Y:S02]  /*24b0*/  PRMT R9, R9, 0x7632, R9 ;  /* 0x0000763209097816 */ /* 0x000fe40000000009 */
[----:B------:R-:W-:Y:S01]  /*24c0*/  PRMT R88, R5, 0x7632, R88 ;  /* 0x0000763205587816 */ /* 0x000fe20000000058 */
[----:B------:R-:W-:Y:S01]  /*24d0*/  FFMA.FTZ R83, R87, R4, R8 ;  /* 0x0000000457537223 */ /* 0x000fe20000010008 */
[----:B------:R-:W-:Y:S01]  /*24e0*/  IMAD.U32 R4, R13, 0x10000, RZ ;  /* 0x000100000d047824 */ /* 0x000fe200078e00ff */
        /* <DEDUP_REMOVED lines=8> */
[C---:B------:R-:W-:Y:S02]  /*2570*/  SHF.L.U32 R91, R6.reuse, 0x10, RZ ;  /* 0x00000010065b7819 */ /* 0x040fe400000006ff */
[----:B------:R-:W-:Y:S02]  /*2580*/  PRMT R89, R6, 0x7632, R89 ;  /* 0x0000763206597816 */ /* 0x000fe40000000059 */
[----:B------:R-:W-:Y:S01]  /*2590*/  SHF.L.U32 R13, R13, 0x10, RZ ;  /* 0x000000100d0d7819 */ /* 0x000fe200000006ff */
[----:B------:R-:W-:Y:S01]  /*25a0*/  FFMA.FTZ R8, R91, R10, R8 ;  /* 0x0000000a5b087223 */ /* 0x000fe20000010008 */
[----:B------:R-:W-:Y:S02]  /*25b0*/  SHF.L.U32 R4, R4, 0x10, RZ ;  /* 0x0000001004047819 */ /* 0x000fe400000006ff */
[----:B------:R-:W-:Y:S01]  /*25c0*/  SHF.L.U32 R89, R89, 0x10, RZ ;  /* 0x0000001059597819 */ /* 0x000fe200000006ff */
[----:B------:R-:W-:Y:S01]  /*25d0*/  FFMA.FTZ R10, R88, R13, R5 ;  /* 0x0000000d580a7223 */ /* 0x000fe20000010005 */
[----:B------:R-:W-:-:S02]  /*25e0*/  SHF.L.U32 R6, R14, 0x10, RZ ;  /* 0x000000100e067819 */ /* 0x000fc400000006ff */
[----:B------:R-:W-:Y:S01]  /*25f0*/  PRMT R14, R14, 0x7632, R14 ;  /* 0x000076320e0e7816 */ /* 0x000fe2000000000e */
[C---:B------:R-:W-:Y:S01]  /*2600*/  IMAD.U32 R84, R7.reuse, 0x10000, RZ ;  /* 0x0001000007547824 */ /* 0x040fe200078e00ff */
[----:B------:R-:W-:Y:S01]  /*2610*/  PRMT R83, R7, 0x7632, R83 ;  /* 0x0000763207537816 */ /* 0x000fe20000000053 */
[----:B------:R-:W-:Y:S01]  /*2620*/  FFMA.FTZ R5, R89, R4, R8 ;  /* 0x0000000459057223 */ /* 0x000fe20000010008 */
[C---:B------:R-:W-:Y:S01]  /*2630*/  PRMT R12, R11.reuse, 0x7632, R12 ;  /* 0x000076320b0c7816 */ /* 0x040fe2000000000c */
[----:B------:R-:W-:Y:S02]  /*2640*/  IMAD.U32 R11, R11, 0x10000, RZ ;  /* 0x000100000b0b7824 */ /* 0x000fe400078e00ff */
[----:B------:R-:W-:Y:S01]  /*2650*/  FFMA.FTZ R6, R91, R6, R10 ;  /* 0x000000065b067223 */ /* 0x000fe2000001000a */
[----:B------:R-:W-:Y:S02]  /*2660*/  SHF.L.U32 R4, R14, 0x10, RZ ;  /* 0x000000100e047819 */ /* 0x000fe400000006ff */
[----:B------:R-:W-:Y:S01]  /*2670*/  SHF.L.U32 R7, R24, 0x10, RZ ;  /* 0x0000001018077819 */ /* 0x000fe200000006ff */
[----:B------:R-:W-:-:S02]  /*2680*/  FFMA.FTZ R14, R84, R11, R5 ;  /* 0x0000000b540e7223 */ /* 0x000fc40000010005 */
[----:B------:R-:W-:Y:S01]  /*2690*/  FFMA.FTZ R93, R89, R4, R6 ;  /* 0x00000004595d7223 */ /* 0x000fe20000010006 */
[----:B------:R-:W5:Y:S01]  /*26a0*/  LDG.E.128 R8, desc[UR6][R2.64+0x2800] ;  /* 0x0028000602087981 */ /* 0x000f62000c1e1d00 */
[----:B------:R-:W-:-:S03]  /*26b0*/  FFMA.FTZ R92, R81, R7, R92 ;  /* 0x00000007515c7223 */ /* 0x000fc6000001005c */
[----:B------:R-:W5:Y:S01]  /*26c0*/  LDG.E.128 R4, desc[UR6][R40.64+0x2800] ;  /* 0x0028000628047981 */ /* 0x000f62000c1e1d00 */
[----:B------:R-:W-:Y:S01]  /*26d0*/  PRMT R24, R24, 0x7632, R24 ;  /* 0x0000763218187816 */ /* 0x000fe20000000018 */
[----:B------:R-:W-:Y:S01]  /*26e0*/  IMAD.U32 R12, R12, 0x10000, RZ ;  /* 0x000100000c0c7824 */ /* 0x000fe200078e00ff */
[----:B------:R-:W-:Y:S02]  /*26f0*/  SHF.L.U32 R83, R83, 0x10, RZ ;  /* 0x0000001053537819 */ /* 0x000fe400000006ff */
[----:B------:R-:W-:-:S05]  /*2700*/  SHF.L.U32 R24, R24, 0x10, RZ ;  /* 0x0000001018187819 */ /* 0x000fca00000006ff */
[----:B------:R-:W-:Y:S01]  /*2710*/  FFMA.FTZ R24, R85, R24, R92 ;  /* 0x0000001855187223 */ /* 0x000fe2000001005c */
[----:B------:R-:W-:Y:S01]  /*2720*/  FFMA.FTZ R92, R83, R12, R14 ;  /* 0x0000000c535c7223 */ /* 0x000fe2000001000e */
[C---:B------:R-:W-:Y:S02]  /*2730*/  SHF.L.U32 R12, R28.reuse, 0x10, RZ ;  /* 0x000000101c0c7819 */ /* 0x040fe400000006ff */
[----:B------:R-:W-:Y:S01]  /*2740*/  PRMT R28, R28, 0x7632, R28 ;  /* 0x000076321c1c7816 */ /* 0x000fe2000000001c */
[----:B------:R-:W-:Y:S01]  /*2750*/  IMAD.U32 R96, R25, 0x10000, RZ ;  /* 0x0001000019607824 */ /* 0x000fe200078e00ff */
[----:B------:R-:W-:Y:S01]  /*2760*/  PRMT R13, R15, 0x7632, R13 ;  /* 0x000076320f0d7816 */ /* 0x000fe2000000000d */
[----:B------:R-:W-:Y:S01]  /*2770*/  FFMA.FTZ R14, R81, R12, R0 ;  /* 0x0000000c510e7223 */ /* 0x000fe20000010000 */
[----:B------:R-:W-:Y:S02]  /*2780*/  PRMT R25, R25, 0x7632, R25 ;  /* 0x0000763219197816 */ /* 0x000fe40000000019 */
[----:B------:R-:W-:-:S02]  /*2790*/  SHF.L.U32 R28, R28, 0x10, RZ ;  /* 0x000000101c1c7819 */ /* 0x000fc400000006ff */
[----:B------:R-:W-:Y:S01]  /*27a0*/  SHF.L.U32 R82, R13, 0x10, RZ ;  /* 0x000000100d527819 */ /* 0x000fe200000006ff */
[----:B------:R-:W-:Y:S01]  /*27b0*/  FFMA.FTZ R13, R87, R96, R24 ;  /* 0x00000060570d7223 */ /* 0x000fe20000010018 */
[----:B------:R-:W-:Y:S01]  /*27c0*/  SHF.L.U32 R15, R15, 0x10, RZ ;  /* 0x000000100f0f7819 */ /* 0x000fe200000006ff */
[----:B------:R-:W-:Y:S01]  /*27d0*/  FFMA.FTZ R96, R85, R28, R14 ;  /* 0x0000001c55607223 */ /* 0x000fe2000001000e */
[----:B------:R-:W-:Y:S02]  /*27e0*/  SHF.L.U32 R25, R25, 0x10, RZ ;  /* 0x0000001019197819 */ /* 0x000fe400000006ff */
[C---:B------:R-:W-:Y:S01]  /*27f0*/  SHF.L.U32 R28, R29.reuse, 0x10, RZ ;  /* 0x000000101d1c7819 */ /* 0x040fe200000006ff */
[----:B------:R-:W-:Y:S01]  /*2800*/  FFMA.FTZ R15, R84, R15, R93 ;  /* 0x0000000f540f7223 */ /* 0x000fe2000001005d */
[C---:B------:R-:W-:Y:S01]  /*2810*/  PRMT R0, R26.reuse, 0x7632, R0 ;  /* 0x000076321a007816 */ /* 0x040fe20000000000 */
[----:B------:R-:W-:Y:S02]  /*2820*/  IMAD.U32 R26, R26, 0x10000, RZ ;  /* 0x000100001a1a7824 */ /* 0x000fe400078e00ff */
[----:B------:R-:W-:Y:S01]  /*2830*/  FFMA.FTZ R12, R88, R25, R13 ;  /* 0x00000019580c7223 */ /* 0x000fe2000001000d */
[----:B------:R-:W-:Y:S01]  /*2840*/  PRMT R25, R29, 0x7632, R25 ;  /* 0x000076321d197816 */ /* 0x000fe20000000019 */
[----:B------:R-:W-:Y:S01]  /*2850*/  FFMA.FTZ R93, R87, R28, R96 ;  /* 0x0000001c575d7223 */ /* 0x000fe20000010060 */
[----:B------:R-:W-:Y:S01]  /*2860*/  SHF.L.U32 R0, R0, 0x10, RZ ;  /* 0x0000001000007819 */ /* 0x000fe200000006ff */
[----:B------:R-:W-:Y:S01]  /*2870*/  FFMA.FTZ R26, R91, R26, R12 ;  /* 0x0000001a5b1a7223 */ /* 0x000fe2000001000c */
[C---:B--2---:R-:W-:Y:S01]  /*2880*/  PRMT R28, R16.reuse, 0x7632, R28 ;  /* 0x00007632101c7816 */ /* 0x044fe2000000001c */
[----:B------:R-:W-:Y:S01]  /*2890*/  FFMA.FTZ R82, R83, R82, R15 ;  /* 0x0000005253527223 */ /* 0x000fe2000001000f */
[----:B------:R-:W-:Y:S01]  /*28a0*/  SHF.L.U32 R16, R16, 0x10, RZ ;  /* 0x0000001010107819 */ /* 0x000fe200000006ff */
[----:B------:R-:W2:Y:S01]  /*28b0*/  LDG.E.128 R12, desc[UR6][R2.64+0x6000] ;  /* 0x00600006020c7981 */ /* 0x000ea2000c1e1d00 */
[----:B------:R-:W-:Y:S01]  /*28c0*/  PRMT R24, R27, 0x7632, R24 ;  /* 0x000076321b187816 */ /* 0x000fe20000000018 */
        /* <DEDUP_REMOVED lines=9> */
[----:B------:R-:W-:Y:S01]  /*2960*/  FFMA.FTZ R90, R85, R28, R90 ;  /* 0x0000001c555a7223 */ /* 0x000fe2000001005a */
[----:B------:R-:W-:Y:S01]  /*2970*/  PRMT R27, R17, 0x7632, R27 ;  /* 0x00007632111b7816 */ /* 0x000fe2000000001b */
[----:B------:R-:W-:Y:S01]  /*2980*/  FFMA.FTZ R26, R91, R0, R26 ;  /* 0x000000005b1a7223 */ /* 0x000fe2000001001a */
[----:B------:R-:W-:Y:S01]  /*2990*/  SHF.L.U32 R28, R17, 0x10, RZ ;  /* 0x00000010111c7819 */ /* 0x000fe200000006ff */
[----:B------:R-:W-:Y:S01]  /*29a0*/  IMAD.U32 R30, R30, 0x10000, RZ ;  /* 0x000100001e1e7824 */ /* 0x000fe200078e00ff */
[----:B------:R-:W-:Y:S01]  /*29b0*/  SHF.L.U32 R0, R24, 0x10, RZ ;  /* 0x0000001018007819 */ /* 0x000fe200000006ff */
[----:B------:R-:W-:Y:S01]  /*29c0*/  IMAD.U32 R27, R27, 0x10000, RZ ;  /* 0x000100001b1b7824 */ /* 0x000fe200078e00ff */
[----:B------:R-:W-:Y:S01]  /*29d0*/  SHF.L.U32 R17, R31, 0x10, RZ ;  /* 0x000000101f117819 */ /* 0x000fe200000006ff */
[----:B------:R-:W-:Y:S01]  /*29e0*/  FFMA.FTZ R25, R89, R30, R26 ;  /* 0x0000001e59197223 */ /* 0x000fe2000001001a */
[----:B------:R-:W-:Y:S01]  /*29f0*/  FFMA.FTZ R29, R87, R28, R90 ;  /* 0x0000001c571d7223 */ /* 0x000fe2000001005a */
[----:B------:R-:W-:-:S02]  /*2a00*/  FFMA.FTZ R0, R83, R0, R16 ;  /* 0x0000000053007223 */ /* 0x000fc40000010010 */
[----:B------:R-:W-:Y:S01]  /*2a10*/  FFMA.FTZ R16, R84, R17, R25 ;  /* 0x0000001154107223 */ /* 0x000fe20000010019 */
[----:B------:R-:W-:Y:S01]  /*2a20*/  FFMA.FTZ R28, R88, R27, R29 ;  /* 0x0000001b581c7223 */ /* 0x000fe2000001001d */
[C---:B---3--:R-:W-:Y:S01]  /*2a30*/  SHF.L.U32 R29, R20.reuse, 0x10, RZ ;  /* 0x00000010141d7819 */ /* 0x048fe200000006ff */
[----:B------:R-:W3:Y:S01]  /*2a40*/  LDG.E.128 R24, desc[UR6][R2.64+0x9800] ;  /* 0x0098000602187981 */ /* 0x000ee2000c1e1d00 */
[----:B------:R-:W-:Y:S02]  /*2a50*/  PRMT R20, R20, 0x7632, R20 ;  /* 0x0000763214147816 */ /* 0x000fe40000000014 */
[C---:B------:R-:W-:Y:S02]  /*2a60*/  PRMT R17, R18.reuse, 0x7632, R17 ;  /* 0x0000763212117816 */ /* 0x040fe40000000011 */
[----:B------:R-:W-:Y:S01]  /*2a70*/  SHF.L.U32 R18, R18, 0x10, RZ ;  /* 0x0000001012127819 */ /* 0x000fe200000006ff */
[----:B------:R-:W-:Y:S01]  /*2a80*/  FFMA.FTZ R90, R81, R29, R80 ;  /* 0x0000001d515a7223 */ /* 0x000fe20000010050 */
[----:B------:R-:W-:-:S02]  /*2a90*/  SHF.L.U32 R30, R20, 0x10, RZ ;  /* 0x00000010141e7819 */ /* 0x000fc400000006ff */
[----:B------:R-:W-:Y:S01]  /*2aa0*/  PRMT R31, R31, 0x7632, R31 ;  /* 0x000076321f1f7816 */ /* 0x000fe2000000001f */
[----:B------:R-:W-:Y:S01]  /*2ab0*/  FFMA.FTZ R18, R91, R18, R28 ;  /* 0x000000125b127223 */ /* 0x000fe2000001001c */
[----:B------:R-:W-:Y:S01]  /*2ac0*/  SHF.L.U32 R28, R21, 0x10, RZ ;  /* 0x00000010151c7819 */ /* 0x000fe200000006ff */
[----:B------:R-:W-:Y:S02]  /*2ad0*/  FFMA.FTZ R30, R85, R30, R90 ;  /* 0x0000001e551e7223 */ /* 0x000fe4000001005a */
[----:B------:R-:W-:Y:S02]  /*2ae0*/  IMAD.U32 R80, R31, 0x10000, RZ ;  /* 0x000100001f507824 */ /* 0x000fe400078e00ff */
[----:B------:R-:W-:Y:S01]  /*2af0*/  FFMA.FTZ R97, R87, R28, R30 ;  /* 0x0000001c57617223 */ /* 0x000fe2000001001e */
[----:B------:R-:W-:Y:S01]  /*2b00*/  PRMT R21, R21, 0x7632, R21 ;  /* 0x0000763215157816 */ /* 0x000fe20000000015 */
[----:B------:R-:W3:Y:S01]  /*2b10*/  LDG.E.128 R28, desc[UR6][R2.64+0xd000] ;  /* 0x00d00006021c7981 */ /* 0x000ee2000c1e1d00 */
[----:B------:R-:W-:Y:S01]  /*2b20*/  FFMA.FTZ R80, R83, R80, R16 ;  /* 0x0000005053507223 */ /* 0x000fe20000010010 */
[----:B----4-:R-:W-:-:S02]  /*2b30*/  SHF.L.U32 R16, R36, 0x10, RZ ;  /* 0x0000001024107819 */ /* 0x010fc400000006ff */
[----:B------:R-:W-:Y:S01]  /*2b40*/  SHF.L.U32 R20, R17, 0x10, RZ ;  /* 0x0000001011147819 */ /* 0x000fe200000006ff */
[----:B------:R-:W-:Y:S01]  /*2b50*/  IMAD.U32 R95, R21, 0x10000, RZ ;  /* 0x00010000155f7824 */ /* 0x000fe200078e00ff */
[----:B------:R-:W-:Y:S01]  /*2b60*/  PRMT R36, R36, 0x7632, R36 ;  /* 0x0000763224247816 */ /* 0x000fe20000000024 */
[----:B------:R-:W-:Y:S01]  /*2b70*/  FFMA.FTZ R96, R81, R16, R86 ;  /* 0x0000001051607223 */ /* 0x000fe20000010056 */
        /* <DEDUP_REMOVED lines=9> */
[----:B------:R-:W-:Y:S01]  /*2c10*/  PRMT R21, R19, 0x7632, R21 ;  /* 0x0000763213157816 */ /* 0x000fe20000000015 */
[----:B------:R-:W-:Y:S01]  /*2c20*/  FFMA.FTZ R98, R85, R90, R96 ;  /* 0x0000005a55627223 */ /* 0x000fe20000010060 */
[C---:B-----5:R-:W-:Y:S01]  /*2c30*/  PRMT R97, R32.reuse, 0x7632, R97 ;  /* 0x0000763220617816 */ /* 0x060fe20000000061 */
[----:B------:R-:W4:Y:S01]  /*2c40*/  LDG.E.128 R16, desc[UR6][R2.64+0x10800] ;  /* 0x0108000602107981 */ /* 0x000f22000c1e1d00 */
[----:B------:R-:W-:-:S02]  /*2c50*/  SHF.L.U32 R32, R32, 0x10, RZ ;  /* 0x0000001020207819 */ /* 0x000fc400000006ff */
[C---:B------:R-:W-:Y:S02]  /*2c60*/  PRMT R90, R37.reuse, 0x7632, R90 ;  /* 0x00007632255a7816 */ /* 0x040fe4000000005a */
[----:B------:R-:W-:Y:S01]  /*2c70*/  SHF.L.U32 R96, R37, 0x10, RZ ;  /* 0x0000001025607819 */ /* 0x000fe200000006ff */
[----:B------:R-:W-:Y:S01]  /*2c80*/  FFMA.FTZ R37, R89, R22, R86 ;  /* 0x0000001659257223 */ /* 0x000fe20000010056 */
[----:B------:R-:W-:Y:S01]  /*2c90*/  SHF.L.U32 R86, R97, 0x10, RZ ;  /* 0x0000001061567819 */ /* 0x000fe200000006ff */
[----:B------:R-:W-:Y:S01]  /*2ca0*/  FFMA.FTZ R94, R81, R32, R94 ;  /* 0x00000020515e7223 */ /* 0x000fe2000001005e */
[----:B------:R-:W-:Y:S01]  /*2cb0*/  IMAD.U32 R93, R90, 0x10000, RZ ;  /* 0x000100005a5d7824 */ /* 0x000fe200078e00ff */
[----:B------:R-:W-:Y:S01]  /*2cc0*/  SHF.L.U32 R90, R33, 0x10, RZ ;  /* 0x00000010215a7819 */ /* 0x000fe200000006ff */
[----:B------:R-:W-:Y:S01]  /*2cd0*/  FFMA.FTZ R95, R87, R96, R98 ;  /* 0x00000060575f7223 */ /* 0x000fe20000010062 */
[----:B------:R-:W-:Y:S01]  /*2ce0*/  PRMT R33, R33, 0x7632, R33 ;  /* 0x0000763221217816 */ /* 0x000fe20000000021 */
[----:B------:R-:W-:Y:S01]  /*2cf0*/  FFMA.FTZ R86, R85, R86, R94 ;  /* 0x0000005655567223 */ /* 0x000fe2000001005e */
[C---:B------:R-:W-:Y:S01]  /*2d00*/  PRMT R36, R23.reuse, 0x7632, R36 ;  /* 0x0000763217247816 */ /* 0x040fe20000000024 */
[----:B------:R-:W-:Y:S01]  /*2d10*/  IMAD.U32 R23, R23, 0x10000, RZ ;  /* 0x0001000017177824 */ /* 0x000fe200078e00ff */
[----:B------:R-:W-:Y:S01]  /*2d20*/  SHF.L.U32 R22, R38, 0x10, RZ ;  /* 0x0000001026167819 */ /* 0x000fe200000006ff */
[----:B------:R-:W-:Y:S01]  /*2d30*/  FFMA.FTZ R32, R88, R93, R95 ;  /* 0x0000005d58207223 */ /* 0x000fe2000001005f */
[----:B------:R-:W-:Y:S01]  /*2d40*/  PRMT R38, R38, 0x7632, R38 ;  /* 0x0000763226267816 */ /* 0x000fe20000000026 */
[----:B------:R-:W-:Y:S01]  /*2d50*/  FFMA.FTZ R87, R87, R90, R86 ;  /* 0x0000005a57577223 */ /* 0x000fe20000010056 */
[----:B------:R-:W-:-:S02]  /*2d60*/  IMAD.U32 R33, R33, 0x10000, RZ ;  /* 0x0001000021217824 */ /* 0x000fc400078e00ff */
[----:B------:R-:W-:Y:S01]  /*2d70*/  FFMA.FTZ R23, R84, R23, R37 ;  /* 0x0000001754177223 */ /* 0x000fe20000010025 */
[----:B------:R-:W-:Y:S01]  /*2d80*/  FFMA.FTZ R22, R91, R22, R32 ;  /* 0x000000165b167223 */ /* 0x000fe20000010020 */
[----:B------:R-:W-:Y:S01]  /*2d90*/  SHF.L.U32 R21, R21, 0x10, RZ ;  /* 0x0000001015157819 */ /* 0x000fe200000006ff */
[----:B------:R-:W-:Y:S01]  /*2da0*/  IMAD.U32 R32, R34, 0x10000, RZ ;  /* 0x0001000022207824 */ /* 0x000fe200078e00ff */
[----:B------:R-:W-:Y:S01]  /*2db0*/  SHF.L.U32 R36, R36, 0x10, RZ ;  /* 0x0000001024247819 */ /* 0x000fe200000006ff */
[----:B------:R-:W-:Y:S01]  /*2dc0*/  FFMA.FTZ R86, R88, R33, R87 ;  /* 0x0000002158567223 */ /* 0x000fe20000010057 */
[----:B------:R-:W-:Y:S01]  /*2dd0*/  SHF.L.U32 R38, R38, 0x10, RZ ;  /* 0x0000001026267819 */ /* 0x000fe200000006ff */
[C---:B------:R-:W-:Y:S02]  /*2de0*/  FFMA.FTZ R90, R83.reuse, R21, R20 ;  /* 0x00000015535a7223 */ /* 0x040fe40000010014 */
[----:B------:R-:W-:Y:S01]  /*2df0*/  FFMA.FTZ R88, R83, R36, R23 ;  /* 0x0000002453587223 */ /* 0x000fe20000010017 */
[----:B------:R-:W-:Y:S01]  /*2e00*/  FFMA.FTZ R86, R91, R32, R86 ;  /* 0x000000205b567223 */ /* 0x000fe20000010056 */
[----:B------:R-:W-:Y:S01]  /*2e10*/  FFMA.FTZ R37, R89, R38, R22 ;  /* 0x0000002659257223 */ /* 0x000fe20000010016 */
[C---:B------:R-:W-:Y:S01]  /*2e20*/  PRMT R32, R48.reuse, 0x7632, R32 ;  /* 0x0000763230207816 */ /* 0x040fe20000000020 */
[----:B------:R-:W5:Y:S01]  /*2e30*/  LDG.E.128 R20, desc[UR6][R2.64+0x14000] ;  /* 0x0140000602147981 */ /* 0x000f62000c1e1d00 */
[----:B------:R-:W-:-:S02]  /*2e40*/  SHF.L.U32 R48, R48, 0x10, RZ ;  /* 0x0000001030307819 */ /* 0x000fc400000006ff */
[C---:B------:R-:W-:Y:S02]  /*2e50*/  PRMT R81, R52.reuse, 0x7632, R81 ;  /* 0x0000763234517816 */ /* 0x040fe40000000051 */
[----:B------:R-:W-:Y:S02]  /*2e60*/  SHF.L.U32 R85, R52, 0x10, RZ ;  /* 0x0000001034557819 */ /* 0x000fe400000006ff */
[----:B------:R-:W-:Y:S02]  /*2e70*/  PRMT R34, R34, 0x7632, R34 ;  /* 0x0000763222227816 */ /* 0x000fe40000000022 */
[----:B------:R-:W-:Y:S01]  /*2e80*/  SHF.L.U32 R36, R32, 0x10, RZ ;  /* 0x0000001020247819 */ /* 0x000fe200000006ff */
[----:B------:R-:W-:Y:S01]  /*2e90*/  FFMA.FTZ R48, R85, R48, R92 ;  /* 0x0000003055307223 */ /* 0x000fe2000001005c */
[----:B------:R-:W-:Y:S01]  /*2ea0*/  SHF.L.U32 R81, R81, 0x10, RZ ;  /* 0x0000001051517819 */ /* 0x000fe200000006ff */
[----:B------:R-:W-:Y:S01]  /*2eb0*/  IMAD.U32 R34, R34, 0x10000, RZ ;  /* 0x0001000022227824 */ /* 0x000fe200078e00ff */
[----:B------:R-:W-:Y:S01]  /*2ec0*/  SHF.L.U32 R33, R39, 0x10, RZ ;  /* 0x0000001027217819 */ /* 0x000fe200000006ff */
[----:B------:R-:W-:-:S02]  /*2ed0*/  IMAD.U32 R87, R53, 0x10000, RZ ;  /* 0x0001000035577824 */ /* 0x000fc400078e00ff */
[----:B------:R-:W-:Y:S01]  /*2ee0*/  FFMA.FTZ R52, R81, R36, R48 ;  /* 0x0000002451347223 */ /* 0x000fe20000010030 */
[----:B------:R-:W-:Y:S01]  /*2ef0*/  SHF.L.U32 R48, R49, 0x10, RZ ;  /* 0x0000001031307819 */ /* 0x000fe200000006ff */
[----:B------:R-:W-:Y:S01]  /*2f00*/  FFMA.FTZ R89, R89, R34, R86 ;  /* 0x0000002259597223 */ /* 0x000fe20000010056 */
[----:B------:R-:W-:Y:S01]  /*2f10*/  PRMT R34, R49, 0x7632, R34 ;  /* 0x0000763231227816 */ /* 0x000fe20000000022 */
[----:B------:R-:W-:Y:S01]  /*2f20*/  FFMA.FTZ R92, R84, R33, R37 ;  /* 0x00000021545c7223 */ /* 0x000fe20000010025 */
[----:B------:R-:W-:Y:S01]  /*2f30*/  PRMT R86, R53, 0x7632, R86 ;  /* 0x0000763235567816 */ /* 0x000fe20000000056 */
[----:B------:R-:W-:Y:S01]  /*2f40*/  FFMA.FTZ R53, R87, R48, R52 ;  /* 0x0000003057357223 */ /* 0x000fe20000010034 */
[----:B------:R-:W-:Y:S02]  /*2f50*/  PRMT R32, R39, 0x7632, R32 ;  /* 0x0000763227207816 */ /* 0x000fe40000000020 */
[----:B------:R-:W5:Y:S01]  /*2f60*/  LDG.E.128 R36, desc[UR6][R2.64+0x17800] ;  /* 0x0178000602247981 */ /* 0x000f62000c1e1d00 */
[----:B------:R-:W-:-:S02]  /*2f70*/  SHF.L.U32 R33, R35, 0x10, RZ ;  /* 0x0000001023217819 */ /* 0x000fc400000006ff */
[----:B------:R-:W-:Y:S01]  /*2f80*/  PRMT R48, R35, 0x7632, R48 ;  /* 0x0000763223307816 */ /* 0x000fe20000000030 */
[----:B------:R-:W-:Y:S01]  /*2f90*/  IMAD.U32 R86, R86, 0x10000, RZ ;  /* 0x0001000056567824 */ /* 0x000fe200078e00ff */
[----:B------:R-:W-:Y:S01]  /*2fa0*/  SHF.L.U32 R49, R34, 0x10, RZ ;  /* 0x0000001022317819 */ /* 0x000fe200000006ff */
[----:B------:R-:W-:Y:S01]  /*2fb0*/  FFMA.FTZ R94, R84, R33, R89 ;  /* 0x00000021545e7223 */ /* 0x000fe20000010059 */
[----:B------:R-:W-:Y:S02]  /*2fc0*/  SHF.L.U32 R48, R48, 0x10, RZ ;  /* 0x0000001030307819 */ /* 0x000fe400000006ff */
[----:B------:R-:W-:Y:S01]  /*2fd0*/  SHF.L.U32 R32, R32, 0x10, RZ ;  /* 0x0000001020207819 */ /* 0x000fe200000006ff */
[----:B------:R-:W-:Y:S01]  /*2fe0*/  FFMA.FTZ R52, R86, R49, R53 ;  /* 0x0000003156347223 */ /* 0x000fe20000010035 */
[C---:B------:R-:W-:Y:S01]  /*2ff0*/  PRMT R91, R56.reuse, 0x7632, R91 ;  /* 0x00007632385b7816 */ /* 0x040fe2000000005b */
[----:B------:R-:W-:Y:S01]  /*3000*/  IMAD.U32 R56, R56, 0x10000, RZ ;  /* 0x0001000038387824 */ /* 0x000fe200078e00ff */
[C---:B------:R-:W-:Y:S01]  /*3010*/  PRMT R49, R50.reuse, 0x7632, R49 ;  /* 0x0000763232317816 */ /* 0x040fe20000000031 */
[----:B------:R-:W-:Y:S01]  /*3020*/  FFMA.FTZ R94, R83, R48, R94 ;  /* 0x00000030535e7223 */ /* 0x000fe2000001005e */
[----:B------:R-:W-:-:S02]  /*3030*/  SHF.L.U32 R50, R50, 0x10, RZ ;  /* 0x0000001032327819 */ /* 0x000fc400000006ff */
[C---:B------:R-:W-:Y:S01]  /*3040*/  SHF.L.U32 R89, R54.reuse, 0x10, RZ ;  /* 0x0000001036597819 */ /* 0x040fe200000006ff */
[----:B------:R-:W-:Y:S01]  /*3050*/  FFMA.FTZ R92, R83, R32, R92 ;  /* 0x00000020535c7223 */ /* 0x000fe2000001005c */
[----:B------:R-:W-:Y:S01]  /*3060*/  SHF.L.U32 R48, R91, 0x10, RZ ;  /* 0x000000105b307819 */ /* 0x000fe200000006ff */
[----:B------:R-:W-:Y:S01]  /*3070*/  FFMA.FTZ R56, R85, R56, R82 ;  /* 0x0000003855387223 */ /* 0x000fe20000010052 */
[----:B------:R-:W5:Y:S01]  /*3080*/  LDG.E.128 R32, desc[UR6][R2.64+0x1b000] ;  /* 0x01b0000602207981 */ /* 0x000f62000c1e1d00 */
[----:B------:R-:W-:Y:S01]  /*3090*/  FFMA.FTZ R53, R89, R50, R52 ;  /* 0x0000003259357223 */ /* 0x000fe20000010034 */
[----:B------:R-:W-:Y:S01]  /*30a0*/  PRMT R84, R54, 0x7632, R84 ;  /* 0x0000763236547816 */ /* 0x000fe20000000054 */
[C---:B------:R-:W-:Y:S01]  /*30b0*/  IMAD.U32 R52, R57.reuse, 0x10000, RZ ;  /* 0x0001000039347824 */ /* 0x040fe200078e00ff */
[----:B------:R-:W-:Y:S01]  /*30c0*/  PRMT R50, R57, 0x7632, R50 ;  /* 0x0000763239327816 */ /* 0x000fe20000000032 */
[----:B------:R-:W-:Y:S01]  /*30d0*/  FFMA.FTZ R48, R81, R48, R56 ;  /* 0x0000003051307223 */ /* 0x000fe20000010038 */
[----:B------:R-:W-:-:S02]  /*30e0*/  SHF.L.U32 R49, R49, 0x10, RZ ;  /* 0x0000001031317819 */ /* 0x000fc400000006ff */
        /* <DEDUP_REMOVED lines=8> */
[----:B------:R-:W-:-:S02]  /*3170*/  PRMT R56, R51, 0x7632, R56 ;  /* 0x0000763233387816 */ /* 0x000fc40000000038 */
[C---:B------:R-:W-:Y:S01]  /*3180*/  PRMT R57, R58.reuse, 0x7632, R57 ;  /* 0x000076323a397816 */ /* 0x040fe20000000039 */
[----:B------:R-:W-:Y:S01]  /*3190*/  IMAD.U32 R58, R58, 0x10000, RZ ;  /* 0x000100003a3a7824 */ /* 0x000fe200078e00ff */
        /* <DEDUP_REMOVED lines=8> */
[----:B------:R-:W5:Y:S01]  /*3220*/  LDG.E.128 R48, desc[UR6][R2.64+0x3000] ;  /* 0x0030000602307981 */ /* 0x000f62000c1e1d00 */
[----:B------:R-:W-:-:S02]  /*3230*/  IMAD.U32 R57, R57, 0x10000, RZ ;  /* 0x0001000039397824 */ /* 0x000fc400078e00ff */
[----:B------:R-:W-:Y:S01]  /*3240*/  FFMA.FTZ R0, R83, R56, R96 ;  /* 0x0000003853007223 */ /* 0x000fe20000010060 */
[----:B------:R-:W-:Y:S01]  /*3250*/  SHF.L.U32 R56, R65, 0x10, RZ ;  /* 0x0000001041387819 */ /* 0x000fe200000006ff */
[----:B------:R0:W5:Y:S01]  /*3260*/  LDG.E.128 R52, desc[UR6][R40.64+0x3000] ;  /* 0x0030000628347981 */ /* 0x000162000c1e1d00 */
[----:B------:R-:W-:Y:S01]  /*3270*/  FFMA.FTZ R58, R81, R58, R64 ;  /* 0x0000003a513a7223 */ /* 0x000fe20000010040 */
[----:B------:R-:W-:Y:S01]  /*3280*/  FFMA.FTZ R57, R84, R57, R91 ;  /* 0x0000003954397223 */ /* 0x000fe2000001005b */
[----:B------:R-:W-:Y:S02]  /*3290*/  PRMT R65, R65, 0x7632, R65 ;  /* 0x0000763241417816 */ /* 0x000fe40000000041 */
[----:B------:R-:W-:Y:S01]  /*32a0*/  FFMA.FTZ R91, R87, R56, R58 ;  /* 0x00000038575b7223 */ /* 0x000fe2000001003a */
[C---:B0-----:R-:W-:Y:S02]  /*32b0*/  PRMT R40, R60.reuse, 0x7632, R40 ;  /* 0x000076323c287816 */ /* 0x041fe40000000028 */
[----:B------:R-:W-:Y:S01]  /*32c0*/  SHF.L.U32 R60, R60, 0x10, RZ ;  /* 0x000000103c3c7819 */ /* 0x000fe200000006ff */
[----:B------:R-:W-:Y:S01]  /*32d0*/  IMAD.U32 R41, R59, 0x10000, RZ ;  /* 0x000100003b297824 */ /* 0x000fe200078e00ff */
[----:B------:R-:W-:-:S03]  /*32e0*/  SHF.L.U32 R56, R40, 0x10, RZ ;  /* 0x0000001028387819 */ /* 0x000fc600000006ff */
[----:B------:R-:W-:Y:S01]  /*32f0*/  FFMA.FTZ R58, R85, R60, R80 ;  /* 0x0000003c553a7223 */ /* 0x000fe20000010050 */
[----:B------:R-:W-:Y:S01]  /*3300*/  SHF.L.U32 R65, R65, 0x10, RZ ;  /* 0x0000001041417819 */ /* 0x000fe200000006ff */
[----:B------:R-:W-:Y:S01]  /*3310*/  FFMA.FTZ R60, R82, R41, R57 ;  /* 0x00000029523c7223 */ /* 0x000fe20000010039 */
[----:B------:R-:W-:Y:S01]  /*3320*/  PRMT R41, R61, 0x7632, R41 ;  /* 0x000076323d297816 */ /* 0x000fe20000000029 */
[----:B------:R-:W-:Y:S01]  /*3330*/  FFMA.FTZ R98, R81, R56, R58 ;  /* 0x0000003851627223 */ /* 0x000fe2000001003a */
[----:B------:R-:W-:Y:S01]  /*3340*/  SHF.L.U32 R96, R61, 0x10, RZ ;  /* 0x000000103d607819 */ /* 0x000fe200000006ff */
[----:B------:R-:W-:Y:S01]  /*3350*/  FFMA.FTZ R80, R86, R65, R91 ;  /* 0x0000004156507223 */ /* 0x000fe2000001005b */
[C---:B------:R-:W-:Y:S02]  /*3360*/  SHF.L.U32 R64, R66.reuse, 0x10, RZ ;  /* 0x0000001042407819 */ /* 0x040fe400000006ff */
[----:B------:R-:W-:Y:S01]  /*3370*/  SHF.L.U32 R41, R41, 0x10, RZ ;  /* 0x0000001029297819 */ /* 0x000fe200000006ff */
[----:B------:R-:W-:Y:S01]  /*3380*/  FFMA.FTZ R65, R87, R96, R98 ;  /* 0x0000006057417223 */ /* 0x000fe20000010062 */
[----:B------:R-:W-:Y:S01]  /*3390*/  PRMT R66, R66, 0x7632, R66 ;  /* 0x0000763242427816 */ /* 0x000fe20000000042 */
[----:B------:R-:W-:Y:S01]  /*33a0*/  FFMA.FTZ R61, R89, R64, R80 ;  /* 0x00000040593d7223 */ /* 0x000fe20000010050 */
[----:B------:R-:W-:Y:S01]  /*33b0*/  PRMT R40, R59, 0x7632, R40 ;  /* 0x000076323b287816 */ /* 0x000fe20000000028 */
[----:B------:R-:W-:Y:S01]  /*33c0*/  FFMA.FTZ R80, R86, R41, R65 ;  /* 0x0000002956507223 */ /* 0x000fe20000010041 */
[----:B------:R-:W-:Y:S01]  /*33d0*/  SHF.L.U32 R41, R66, 0x10, RZ ;  /* 0x0000001042297819 */ /* 0x000fe200000006ff */
[C---:B------:R-:W-:Y:S01]  /*33e0*/  IMAD.U32 R64, R62.reuse, 0x10000, RZ ;  /* 0x000100003e407824 */ /* 0x040fe200078e00ff */
[----:B------:R-:W5:Y:S01]  /*33f0*/  LDG.E.128 R56, desc[UR6][R2.64+0x6800] ;  /* 0x0068000602387981 */ /* 0x000f62000c1e1d00 */
[----:B------:R-:W-:Y:S01]  /*3400*/  PRMT R62, R62, 0x7632, R62 ;  /* 0x000076323e3e7816 */ /* 0x000fe2000000003e */
[----:B------:R-:W-:-:S02]  /*3410*/  IMAD.U32 R40, R40, 0x10000, RZ ;  /* 0x0001000028287824 */ /* 0x000fc400078e00ff */
[----:B------:R-:W-:Y:S01]  /*3420*/  FFMA.FTZ R41, R84, R41, R61 ;  /* 0x0000002954297223 */ /* 0x000fe2000001003d */
[----:B------:R-:W-:Y:S02]  /*3430*/  SHF.L.U32 R61, R62, 0x10, RZ ;  /* 0x000000103e3d7819 */ /* 0x000fe400000006ff */
[C---:B------:R-:W-:Y:S01]  /*3440*/  PRMT R62, R68.reuse, 0x7632, R62 ;  /* 0x00007632443e7816 */ /* 0x040fe2000000003e */
[--C-:B------:R-:W-:Y:S01]  /*3450*/  FFMA.FTZ R40, R83, R40, R60.reuse ;  /* 0x0000002853287223 */ /* 0x100fe2000001003c */
[----:B------:R-:W-:Y:S02]  /*3460*/  SHF.L.U32 R68, R68, 0x10, RZ ;  /* 0x0000001044447819 */ /* 0x000fe400000006ff */
[C---:B------:R-:W-:Y:S02]  /*3470*/  PRMT R60, R67.reuse, 0x7632, R60 ;  /* 0x00007632433c7816 */ /* 0x040fe4000000003c */
[----:B------:R-:W-:Y:S01]  /*3480*/  SHF.L.U32 R67, R67, 0x10, RZ ;  /* 0x0000001043437819 */ /* 0x000fe200000006ff */
[----:B------:R-:W-:Y:S01]  /*3490*/  FFMA.FTZ R68, R85, R68, R90 ;  /* 0x0000004455447223 */ /* 0x000fe2000001005a */
[----:B------:R-:W-:Y:S01]  /*34a0*/  SHF.L.U32 R62, R62, 0x10, RZ ;  /* 0x000000103e3e7819 */ /* 0x000fe200000006ff */
[----:B------:R-:W-:-:S02]  /*34b0*/  FFMA.FTZ R65, R89, R64, R80 ;  /* 0x0000004059417223 */ /* 0x000fc40000010050 */
[----:B------:R-:W-:Y:S01]  /*34c0*/  FFMA.FTZ R66, R82, R67, R41 ;  /* 0x0000004352427223 */ /* 0x000fe20000010029 */
[----:B------:R-:W-:Y:S02]  /*34d0*/  IMAD.U32 R41, R63, 0x10000, RZ ;  /* 0x000100003f297824 */ /* 0x000fe400078e00ff */
[----:B------:R-:W-:Y:S01]  /*34e0*/  FFMA.FTZ R90, R81, R62, R68 ;  /* 0x0000003e515a7223 */ /* 0x000fe20000010044 */
[----:B------:R-:W-:Y:S01]  /*34f0*/  FFMA.FTZ R61, R84, R61, R65 ;  /* 0x0000003d543d7223 */ /* 0x000fe20000010041 */
[----:B------:R-:W-:Y:S01]  /*3500*/  PRMT R63, R63, 0x7632, R63 ;  /* 0x000076323f3f7816 */ /* 0x000fe2000000003f */
[C---:B------:R-:W-:Y:S01]  /*3510*/  IMAD.U32 R68, R69.reuse, 0x10000, RZ ;  /* 0x0001000045447824 */ /* 0x040fe200078e00ff */
[----:B------:R-:W-:Y:S01]  /*3520*/  PRMT R69, R69, 0x7632, R69 ;  /* 0x0000763245457816 */ /* 0x000fe20000000045 */
[----:B------:R-:W-:Y:S01]  /*3530*/  FFMA.FTZ R65, R82, R41, R61 ;  /* 0x0000002952417223 */ /* 0x000fe2000001003d */
[----:B------:R-:W-:Y:S01]  /*3540*/  SHF.L.U32 R64, R60, 0x10, RZ ;  /* 0x000000103c407819 */ /* 0x000fe200000006ff */
[----:B------:R-:W-:Y:S01]  /*3550*/  FFMA.FTZ R91, R87, R68, R90 ;  /* 0x00000044575b7223 */ /* 0x000fe2000001005a */
[----:B------:R-:W-:-:S02]  /*3560*/  SHF.L.U32 R80, R63, 0x10, RZ ;  /* 0x000000103f507819 */ /* 0x000fc400000006ff */
[----:B------:R-:W-:Y:S01]  /*3570*/  SHF.L.U32 R69, R69, 0x10, RZ ;  /* 0x0000001045457819 */ /* 0x000fe200000006ff */
[----:B------:R-:W5:Y:S01]  /*3580*/  LDG.E.128 R60, desc[UR6][R2.64+0xa000] ;  /* 0x00a00006023c7981 */ /* 0x000f62000c1e1d00 */
[C---:B------:R-:W-:Y:S02]  /*3590*/  PRMT R90, R72.reuse, 0x7632, R90 ;  /* 0x00007632485a7816 */ /* 0x040fe4000000005a */
[----:B------:R-:W-:Y:S02]  /*35a0*/  SHF.L.U32 R93, R72, 0x10, RZ ;  /* 0x00000010485d7819 */ /* 0x000fe400000006ff */
[----:B------:R-:W-:Y:S01]  /*35b0*/  PRMT R68, R70, 0x7632, R68 ;  /* 0x0000763246447816 */ /* 0x000fe20000000044 */
[----:B------:R-:W-:Y:S01]  /*35c0*/  FFMA.FTZ R72, R86, R69, R91 ;  /* 0x0000004556487223 */ /* 0x000fe2000001005b */
[----:B------:R-:W-:Y:S01]  /*35d0*/  SHF.L.U32 R70, R70, 0x10, RZ ;  /* 0x0000001046467819 */ /* 0x000fe200000006ff */
[C---:B------:R-:W-:Y:S01]  /*35e0*/  FFMA.FTZ R41, R83.reuse, R64, R66 ;  /* 0x0000004053297223 */ /* 0x040fe20000010042 */
[----:B------:R-:W-:Y:S01]  /*35f0*/  FFMA.FTZ R80, R83, R80, R65 ;  /* 0x0000005053507223 */ /* 0x000fe20000010041 */
[----:B------:R-:W-:-:S02]  /*3600*/  IMAD.U32 R90, R90, 0x10000, RZ ;  /* 0x000100005a5a7824 */ /* 0x000fc400078e00ff */
[----:B------:R-:W-:Y:S01]  /*3610*/  FFMA.FTZ R88, R85, R93, R88 ;  /* 0x0000005d55587223 */ /* 0x000fe20000010058 */
[----:B------:R-:W5:Y:S01]  /*3620*/  LDG.E.128 R64, desc[UR6][R2.64+0xd800] ;  /* 0x00d8000602407981 */ /* 0x000f62000c1e1d00 */
[----:B------:R-:W-:Y:S01]  /*3630*/  SHF.L.U32 R69, R68, 0x10, RZ ;  /* 0x0000001044457819 */ /* 0x000fe200000006ff */
[----:B------:R-:W-:Y:S01]  /*3640*/  FFMA.FTZ R91, R89, R70, R72 ;  /* 0x00000046595b7223 */ /* 0x000fe20000010048 */
[----:B------:R-:W-:Y:S01]  /*3650*/  SHF.L.U32 R68, R73, 0x10, RZ ;  /* 0x0000001049447819 */ /* 0x000fe200000006ff */
[----:B------:R-:W-:Y:S02]  /*3660*/  FFMA.FTZ R88, R81, R90, R88 ;  /* 0x0000005a51587223 */ /* 0x000fe40000010058 */
[----:B------:R-:W-:Y:S01]  /*3670*/  FFMA.FTZ R91, R84, R69, R91 ;  /* 0x00000045545b7223 */ /* 0x000fe2000001005b */
[----:B------:R-:W-:Y:S01]  /*3680*/  SHF.L.U32 R69, R71, 0x10, RZ ;  /* 0x0000001047457819 */ /* 0x000fe200000006ff */
[----:B------:R-:W-:Y:S01]  /*3690*/  FFMA.FTZ R93, R87, R68, R88 ;  /* 0x00000044575d7223 */ /* 0x000fe20000010058 */
[----:B------:R-:W-:-:S02]  /*36a0*/  PRMT R73, R73, 0x7632, R73 ;  /* 0x0000763249497816 */ /* 0x000fc40000000049 */
[----:B------:R-:W-:Y:S02]  /*36b0*/  SHF.L.U32 R68, R76, 0x10, RZ ;  /* 0x000000104c447819 */ /* 0x000fe400000006ff */
[----:B------:R-:W-:Y:S01]  /*36c0*/  PRMT R76, R71, 0x7632, R76 ;  /* 0x00007632474c7816 */ /* 0x000fe2000000004c */
[----:B------:R-:W-:Y:S01]  /*36d0*/  FFMA.FTZ R88, R82, R69, R91 ;  /* 0x0000004552587223 */ /* 0x000fe2000001005b */
[----:B------:R-:W-:Y:S02]  /*36e0*/  IMAD.U32 R73, R73, 0x10000, RZ ;  /* 0x0001000049497824 */ /* 0x000fe400078e00ff */
[----:B------:R-:W-:Y:S01]  /*36f0*/  FFMA.FTZ R92, R85, R68, R92 ;  /* 0x00000044555c7223 */ /* 0x000fe2000001005c */
[----:B------:R-:W-:Y:S02]  /*3700*/  PRMT R69, R76, 0x7632, R69 ;  /* 0x000076324c457816 */ /* 0x000fe40000000045 */
[----:B------:R-:W-:Y:S01]  /*3710*/  SHF.L.U32 R68, R74, 0x10, RZ ;  /* 0x000000104a447819 */ /* 0x000fe200000006ff */
[----:B------:R-:W-:Y:S01]  /*3720*/  FFMA.FTZ R70, R86, R73, R93 ;  /* 0x0000004956467223 */ /* 0x000fe2000001005d */
[----:B------:R-:W-:-:S02]  /*3730*/  PRMT R74, R74, 0x7632, R74 ;  /* 0x000076324a4a7816 */ /* 0x000fc4000000004a */
[----:B------:R-:W-:Y:S01]  /*3740*/  SHF.L.U32 R72, R69, 0x10, RZ ;  /* 0x0000001045487819 */ /* 0x000fe200000006ff */
[----:B------:R-:W-:Y:S01]  /*3750*/  FFMA.FTZ R91, R89, R68, R70 ;  /* 0x00000044595b7223 */ /* 0x000fe20000010046 */
[----:B------:R-:W-:Y:S01]  /*3760*/  SHF.L.U32 R73, R74, 0x10, RZ ;  /* 0x000000104a497819 */ /* 0x000fe200000006ff */
[----:B------:R-:W5:Y:S01]  /*3770*/  LDG.E.128 R68, desc[UR6][R2.64+0x11000] ;  /* 0x0110000602447981 */ /* 0x000f62000c1e1d00 */
[----:B------:R-:W-:Y:S01]  /*3780*/  SHF.L.U32 R74, R77, 0x10, RZ ;  /* 0x000000104d4a7819 */ /* 0x000fe200000006ff */
[----:B------:R-:W-:Y:S01]  /*3790*/  FFMA.FTZ R92, R81, R72, R92 ;  /* 0x00000048515c7223 */ /* 0x000fe2000001005c */
[C---:B------:R-:W-:Y:S02]  /*37a0*/  PRMT R93, R44.reuse, 0x7632, R93 ;  /* 0x000076322c5d7816 */ /* 0x040fe4000000005d */
[----:B------:R-:W-:Y:S02]  /*37b0*/  PRMT R72, R77, 0x7632, R72 ;  /* 0x000076324d487816 */ /* 0x000fe40000000048 */
[----:B------:R-:W-:Y:S01]  /*37c0*/  SHF.L.U32 R44, R44, 0x10, RZ ;  /* 0x000000102c2c7819 */ /* 0x000fe200000006ff */
[----:B------:R-:W-:Y:S01]  /*37d0*/  FFMA.FTZ R73, R84, R73, R91 ;  /* 0x0000004954497223 */ /* 0x000fe2000001005b */
[----:B------:R-:W-:Y:S01]  /*37e0*/  FFMA.FTZ R91, R87, R74, R92 ;  /* 0x0000004a575b7223 */ /* 0x000fe2000001005c */
[----:B------:R-:W-:Y:S01]  /*37f0*/  SHF.L.U32 R74, R93, 0x10, RZ ;  /* 0x000000105d4a7819 */ /* 0x000fe200000006ff */
[----:B------:R-:W-:-:S02]  /*3800*/  IMAD.U32 R77, R72, 0x10000, RZ ;  /* 0x00010000484d7824 */ /* 0x000fc400078e00ff */
        /* <DEDUP_REMOVED lines=9> */
[----:B------:R-:W-:Y:S01]  /*38a0*/  FFMA.FTZ R85, R89, R44, R72 ;  /* 0x0000002c59557223 */ /* 0x000fe20000010048 */
[----:B------:R-:W-:-:S02]  /*38b0*/  FFMA.FTZ R91, R87, R92, R74 ;  /* 0x0000005c575b7223 */ /* 0x000fc4000001004a */
[----:B------:R-:W5:Y:S01]  /*38c0*/  LDG.E.128 R72, desc[UR6][R2.64+0x14800] ;  /* 0x0148000602487981 */ /* 0x000f62000c1e1d00 */
[----:B------:R-:W-:Y:S01]  /*38d0*/  IMAD.U32 R87, R45, 0x10000, RZ ;  /* 0x000100002d577824 */ /* 0x000fe200078e00ff */
[----:B------:R-:W-:Y:S01]  /*38e0*/  SHF.L.U32 R45, R76, 0x10, RZ ;  /* 0x000000104c2d7819 */ /* 0x000fe200000006ff */
[----:B------:R-:W-:Y:S01]  /*38f0*/  IMAD.U32 R76, R46, 0x10000, RZ ;  /* 0x000100002e4c7824 */ /* 0x000fe200078e00ff */
[----:B------:R-:W-:Y:S01]  /*3900*/  PRMT R78, R78, 0x7632, R78 ;  /* 0x000076324e4e7816 */ /* 0x000fe2000000004e */
[----:B------:R-:W-:Y:S01]  /*3910*/  FFMA.FTZ R86, R86, R87, R91 ;  /* 0x0000005756567223 */ /* 0x000fe2000001005b */
[----:B------:R-:W-:Y:S01]  /*3920*/  SHF.L.U32 R44, R90, 0x10, RZ ;  /* 0x000000105a2c7819 */ /* 0x000fe200000006ff */
[----:B------:R-:W-:Y:S01]  /*3930*/  FFMA.FTZ R45, R83, R45, R88 ;  /* 0x0000002d532d7223 */ /* 0x000fe20000010058 */
[----:B------:R-:W-:Y:S01]  /*3940*/  SHF.L.U32 R81, R78, 0x10, RZ ;  /* 0x000000104e517819 */ /* 0x000fe200000006ff */
[----:B------:R-:W-:Y:S02]  /*3950*/  FFMA.FTZ R93, R89, R76, R86 ;  /* 0x0000004c595d7223 */ /* 0x000fe40000010056 */
[----:B------:R-:W5:Y:S01]  /*3960*/  LDG.E.128 R88, desc[UR6][R2.64+0x18000] ;  /* 0x0180000602587981 */ /* 0x000f62000c1e1d00 */
[----:B------:R-:W-:Y:S01]  /*3970*/  FFMA.FTZ R44, R83, R44, R77 ;  /* 0x0000002c532c7223 */ /* 0x000fe2000001004d */
[----:B------:R-:W-:Y:S01]  /*3980*/  FFMA.FTZ R85, R84, R81, R85 ;  /* 0x0000005154557223 */ /* 0x000fe20000010055 */
[----:B------:R-:W-:-:S02]  /*3990*/  PRMT R46, R46, 0x7632, R46 ;  /* 0x000076322e2e7816 */ /* 0x000fc4000000002e */
[----:B------:R-:W-:Y:S02]  /*39a0*/  SHF.L.U32 R78, R8, 0x10, RZ ;  /* 0x00000010084e7819 */ /* 0x000fe400000006ff */
[----:B------:R-:W-:Y:S02]  /*39b0*/  SHF.L.U32 R81, R4, 0x10, RZ ;  /* 0x0000001004517819 */ /* 0x000fe400000006ff */
[----:B------:R-:W-:Y:S02]  /*39c0*/  PRMT R76, R8, 0x7632, R76 ;  /* 0x00007632084c7816 */ /* 0x000fe4000000004c */
[----:B------:R-:W-:Y:S01]  /*39d0*/  SHF.L.U32 R77, R79, 0x10, RZ ;  /* 0x000000104f4d7819 */ /* 0x000fe200000006ff */
[----:B------:R-:W-:Y:S02]  /*39e0*/  IMAD.U32 R87, R46, 0x10000, RZ ;  /* 0x000100002e577824 */ /* 0x000fe400078e00ff */
[----:B------:R-:W-:Y:S01]  /*39f0*/  FFMA.FTZ R97, R81, R78, R0 ;  /* 0x0000004e51617223 */ /* 0x000fe20000010000 */
[----:B------:R-:W-:-:S02]  /*3a00*/  SHF.L.U32 R95, R76, 0x10, RZ ;  /* 0x000000104c5f7819 */ /* 0x000fc400000006ff */
[----:B------:R-:W-:Y:S01]  /*3a10*/  PRMT R0, R79, 0x7632, R0 ;  /* 0x000076324f007816 */ /* 0x000fe20000000000 */
[----:B------:R-:W-:Y:S02]  /*3a20*/  FFMA.FTZ R46, R82, R77, R85 ;  /* 0x0000004d522e7223 */ /* 0x000fe40000010055 */
[----:B------:R0:W5:Y:S01]  /*3a30*/  LDG.E.128 R76, desc[UR6][R2.64+0x1b800] ;  /* 0x01b80006024c7981 */ /* 0x000162000c1e1d00 */
[----:B------:R-:W-:Y:S01]  /*3a40*/  PRMT R8, R4, 0x7632, R8 ;  /* 0x0000763204087816 */ /* 0x000fe20000000008 */
[----:B------:R-:W-:-:S03]  /*3a50*/  FFMA.FTZ R87, R84, R87, R93 ;  /* 0x0000005754577223 */ /* 0x000fc6000001005d */
[----:B------:R-:W-:Y:S02]  /*3a60*/  SHF.L.U32 R4, R8, 0x10, RZ ;  /* 0x0000001008047819 */ /* 0x000fe400000006ff */
[C---:B------:R-:W-:Y:S02]  /*3a70*/  PRMT R85, R9.reuse, 0x7632, R85 ;  /* 0x0000763209557816 */ /* 0x040fe40000000055 */
[----:B------:R-:W-:Y:S01]  /*3a80*/  SHF.L.U32 R86, R9, 0x10, RZ ;  /* 0x0000001009567819 */ /* 0x000fe200000006ff */
[----:B------:R-:W-:Y:S01]  /*3a90*/  FFMA.FTZ R92, R4, R95, R97 ;  /* 0x0000005f045c7223 */ /* 0x000fe20000010061 */
[C---:B------:R-:W-:Y:S01]  /*3aa0*/  PRMT R84, R5.reuse, 0x7632, R84 ;  /* 0x0000763205547816 */ /* 0x040fe20000000054 */
[----:B------:R-:W-:Y:S01]  /*3ab0*/  IMAD.U32 R5, R5, 0x10000, RZ ;  /* 0x0001000005057824 */ /* 0x000fe200078e00ff */
[----:B------:R-:W-:Y:S02]  /*3ac0*/  SHF.L.U32 R9, R47, 0x10, RZ ;  /* 0x000000102f097819 */ /* 0x000fe400000006ff */
[----:B------:R-:W-:Y:S01]  /*3ad0*/  SHF.L.U32 R8, R0, 0x10, RZ ;  /* 0x0000001000087819 */ /* 0x000fe200000006ff */
[----:B------:R-:W-:Y:S01]  /*3ae0*/  IMAD.U32 R0, R84, 0x10000, RZ ;  /* 0x0001000054007824 */ /* 0x000fe200078e00ff */
[----:B------:R-:W-:Y:S01]  /*3af0*/  SHF.L.U32 R85, R85, 0x10, RZ ;  /* 0x0000001055557819 */ /* 0x000fe200000006ff */
[----:B------:R-:W-:Y:S01]  /*3b00*/  FFMA.FTZ R93, R5, R86, R92 ;  /* 0x00000056055d7223 */ /* 0x000fe2000001005c */
[----:B------:R-:W-:Y:S01]  /*3b10*/  PRMT R47, R47, 0x7632, R47 ;  /* 0x000076322f2f7816 */ /* 0x000fe2000000002f */
[----:B------:R-:W-:Y:S01]  /*3b20*/  FFMA.FTZ R82, R82, R9, R87 ;  /* 0x0000000952527223 */ /* 0x000fe20000010057 */
[----:B0-----:R-:W-:Y:S01]  /*3b30*/  PRMT R2, R6, 0x7632, R2 ;  /* 0x0000763206027816 */ /* 0x001fe20000000002 */
[----:B------:R-:W-:Y:S01]  /*3b40*/  FFMA.FTZ R8, R83, R8, R46 ;  /* 0x0000000853087223 */ /* 0x000fe2000001002e */
[----:B------:R-:W-:Y:S01]  /*3b50*/  PRMT R3, R10, 0x7632, R3 ;  /* 0x000076320a037816 */ /* 0x000fe20000000003 */
[----:B------:R-:W-:Y:S01]  /*3b60*/  FFMA.FTZ R85, R0, R85, R93 ;  /* 0x0000005500557223 */ /* 0x000fe2000001005d */
[----:B------:R-:W-:-:S02]  /*3b70*/  SHF.L.U32 R9, R10, 0x10, RZ ;  /* 0x000000100a097819 */ /* 0x000fc400000006ff */
[----:B------:R-:W-:Y:S02]  /*3b80*/  SHF.L.U32 R6, R6, 0x10, RZ ;  /* 0x0000001006067819 */ /* 0x000fe400000006ff */
[----:B------:R-:W-:Y:S02]  /*3b90*/  SHF.L.U32 R10, R47, 0x10, RZ ;  /* 0x000000102f0a7819 */ /* 0x000fe400000006ff */
[C---:B--2---:R-:W-:Y:S01]  /*3ba0*/  PRMT R46, R12.reuse, 0x7632, R46 ;  /* 0x000076320c2e7816 */ /* 0x044fe2000000002e */
[----:B------:R-:W-:Y:S01]  /*3bb0*/  IMAD.U32 R12, R12, 0x10000, RZ ;  /* 0x000100000c0c7824 */ /* 0x000fe200078e00ff */
[----:B------:R-:W-:Y:S01]  /*3bc0*/  SHF.L.U32 R3, R3, 0x10, RZ ;  /* 0x0000001003037819 */ /* 0x000fe200000006ff */
[----:B------:R-:W-:Y:S01]  /*3bd0*/  FFMA.FTZ R9, R6, R9, R85 ;  /* 0x0000000906097223 */ /* 0x000fe20000010055 */
[----:B------:R-:W-:Y:S01]  /*3be0*/  SHF.L.U32 R2, R2, 0x10, RZ ;  /* 0x0000001002027819 */ /* 0x000fe200000006ff */
[----:B------:R-:W-:Y:S01]  /*3bf0*/  FFMA.FTZ R10, R83, R10, R82 ;  /* 0x0000000a530a7223 */ /* 0x000fe20000010052 */
[----:B------:R-:W-:Y:S01]  /*3c00*/  SHF.L.U32 R47, R46, 0x10, RZ ;  /* 0x000000102e2f7819 */ /* 0x000fe200000006ff */
[----:B------:R-:W-:-:S02]  /*3c10*/  FFMA.FTZ R83, R81, R12, R40 ;  /* 0x0000000c51537223 */ /* 0x000fc40000010028 */
[--C-:B------:R-:W-:Y:S01]  /*3c20*/  FFMA.FTZ R40, R2, R3, R9.reuse ;  /* 0x0000000302287223 */ /* 0x100fe20000010009 */
[C---:B------:R-:W-:Y:S01]  /*3c30*/  PRMT R9, R13.reuse, 0x7632, R9 ;  /* 0x000076320d097816 */ /* 0x040fe20000000009 */
[----:B------:R-:W-:Y:S02]  /*3c40*/  IMAD.U32 R46, R13, 0x10000, RZ ;  /* 0x000100000d2e7824 */ /* 0x000fe400078e00ff */
[----:B------:R-:W-:Y:S01]  /*3c50*/  FFMA.FTZ R82, R4, R47, R83 ;  /* 0x0000002f04527223 */ /* 0x000fe20000010053 */
[----:B------:R-:W-:-:S03]  /*3c60*/  SHF.L.U32 R9, R9, 0x10, RZ ;  /* 0x0000001009097819 */ /* 0x000fc600000006ff */
[----:B------:R-:W-:Y:S01]  /*3c70*/  FFMA.FTZ R13, R5, R46, R82 ;  /* 0x0000002e050d7223 */ /* 0x000fe20000010052 */
[----:B------:R-:W-:Y:S02]  /*3c80*/  SHF.L.U32 R12, R11, 0x10, RZ ;  /* 0x000000100b0c7819 */ /* 0x000fe400000006ff */
[C---:B------:R-:W-:Y:S01]  /*3c90*/  SHF.L.U32 R3, R7.reuse, 0x10, RZ ;  /* 0x0000001007037819 */ /* 0x040fe200000006ff */
[----:B------:R-:W-:Y:S01]  /*3ca0*/  FFMA.FTZ R47, R0, R9, R13 ;  /* 0x00000009002f7223 */ /* 0x000fe2000001000d */
[C---:B------:R-:W-:Y:S01]  /*3cb0*/  PRMT R9, R14.reuse, 0x7632, R9 ;  /* 0x000076320e097816 */ /* 0x040fe20000000009 */
[----:B------:R-:W-:Y:S01]  /*3cc0*/  IMAD.U32 R13, R14, 0x10000, RZ ;  /* 0x000100000e0d7824 */ /* 0x000fe200078e00ff */
[----:B------:R-:W-:Y:S02]  /*3cd0*/  PRMT R7, R7, 0x7632, R7 ;  /* 0x0000763207077816 */ /* 0x000fe40000000007 */
[----:B------:R-:W-:Y:S02]  /*3ce0*/  PRMT R11, R11, 0x7632, R11 ;  /* 0x000076320b0b7816 */ /* 0x000fe4000000000b */
[----:B---3--:R-:W-:-:S02]  /*3cf0*/  PRMT R14, R24, 0x7632, R14 ;  /* 0x00007632180e7816 */ /* 0x008fc4000000000e */
[----:B------:R-:W-:Y:S01]  /*3d00*/  SHF.L.U32 R24, R24, 0x10, RZ ;  /* 0x0000001018187819 */ /* 0x000fe200000006ff */
[----:B------:R-:W-:Y:S01]  /*3d10*/  FFMA.FTZ R40, R3, R12, R40 ;  /* 0x0000000c03287223 */ /* 0x000fe20000010028 */
[----:B------:R-:W-:Y:S01]  /*3d20*/  SHF.L.U32 R12, R11, 0x10, RZ ;  /* 0x000000100b0c7819 */ /* 0x000fe200000006ff */
[----:B------:R-:W-:Y:S01]  /*3d30*/  FFMA.FTZ R13, R6, R13, R47 ;  /* 0x0000000d060d7223 */ /* 0x000fe2000001002f */
[----:B------:R-:W-:Y:S01]  /*3d40*/  SHF.L.U32 R7, R7, 0x10, RZ ;  /* 0x0000001007077819 */ /* 0x000fe200000006ff */
[----:B------:R-:W-:Y:S01]  /*3d50*/  FFMA.FTZ R41, R81, R24, R41 ;  /* 0x0000001851297223 */ /* 0x000fe20000010029 */
[----:B------:R-:W-:Y:S01]  /*3d60*/  SHF.L.U32 R47, R14, 0x10, RZ ;  /* 0x000000100e2f7819 */ /* 0x000fe200000006ff */
[----:B------:R-:W-:Y:S01]  /*3d70*/  IMAD.U32 R11, R9, 0x10000, RZ ;  /* 0x00010000090b7824 */ /* 0x000fe200078e00ff */
[----:B------:R-:W-:Y:S01]  /*3d80*/  SHF.L.U32 R24, R25, 0x10, RZ ;  /* 0x0000001019187819 */ /* 0x000fe200000006ff */
[----:B------:R-:W-:Y:S01]  /*3d90*/  FFMA.FTZ R9, R7, R12, R40 ;  /* 0x0000000c07097223 */ /* 0x000fe20000010028 */
[----:B------:R-:W-:Y:S01]  /*3da0*/  PRMT R25, R25, 0x7632, R25 ;  /* 0x0000763219197816 */ /* 0x000fe20000000019 */
[----:B------:R-:W-:Y:S01]  /*3db0*/  FFMA.FTZ R40, R4, R47, R41 ;  /* 0x0000002f04287223 */ /* 0x000fe20000010029 */
[----:B------:R-:W-:Y:S01]  /*3dc0*/  FFMA.FTZ R14, R2, R11, R13 ;  /* 0x0000000b020e7223 */ /* 0x000fe2000001000d */
[----:B------:R-:W-:-:S02]  /*3dd0*/  SHF.L.U32 R12, R15, 0x10, RZ ;  /* 0x000000100f0c7819 */ /* 0x000fc400000006ff */
        /* <DEDUP_REMOVED lines=9> */
[----:B------:R-:W-:-:S02]  /*3e70*/  IMAD.U32 R15, R24, 0x10000, RZ ;  /* 0x00010000180f7824 */ /* 0x000fc400078e00ff */
[----:B------:R-:W-:Y:S01]  /*3e80*/  FFMA.FTZ R41, R81, R28, R80 ;  /* 0x0000001c51297223 */ /* 0x000fe20000010050 */
[----:B------:R-:W-:Y:S01]  /*3e90*/  PRMT R26, R26, 0x7632, R26 ;  /* 0x000076321a1a7816 */ /* 0x000fe2000000001a */
[----:B------:R-:W-:Y:S01]  /*3ea0*/  FFMA.FTZ R25, R6, R13, R25 ;  /* 0x0000000d06197223 */ /* 0x000fe20000010019 */
        /* <DEDUP_REMOVED lines=8> */
[--C-:B------:R-:W-:Y:S01]  /*3f30*/  FFMA.FTZ R24, R2, R13, R25.reuse ;  /* 0x0000000d02187223 */ /* 0x100fe20000010019 */
[C---:B----4-:R-:W-:Y:S01]  /*3f40*/  PRMT R25, R16.reuse, 0x7632, R25 ;  /* 0x0000763210197816 */ /* 0x050fe20000000019 */
[----:B------:R-:W-:Y:S01]  /*3f50*/  IMAD.U32 R15, R15, 0x10000, RZ ;  /* 0x000100000f0f7824 */ /* 0x000fe200078e00ff */
[----:B------:R-:W-:-:S02]  /*3f60*/  SHF.L.U32 R16, R16, 0x10, RZ ;  /* 0x0000001010107819 */ /* 0x000fc400000006ff */
        /* <DEDUP_REMOVED lines=8> */
[----:B------:R-:W-:Y:S01]  /*3ff0*/  PRMT R25, R17, 0x7632, R25 ;  /* 0x0000763211197816 */ /* 0x000fe20000000019 */
[----:B------:R-:W-:Y:S02]  /*4000*/  IMAD.U32 R13, R30, 0x10000, RZ ;  /* 0x000100001e0d7824 */ /* 0x000fe400078e00ff */
[----:B------:R-:W-:-:S02]  /*4010*/  FFMA.FTZ R14, R3, R14, R24 ;  /* 0x0000000e030e7223 */ /* 0x000fc40000010018 */
[----:B------:R-:W-:Y:S01]  /*4020*/  FFMA.FTZ R24, R2, R13, R15 ;  /* 0x0000000d02187223 */ /* 0x000fe2000001000f */
[----:B------:R-:W-:Y:S02]  /*4030*/  IMAD.U32 R25, R25, 0x10000, RZ ;  /* 0x0001000019197824 */ /* 0x000fe400078e00ff */
[----:B------:R-:W-:Y:S01]  /*4040*/  FFMA.FTZ R13, R5, R26, R28 ;  /* 0x0000001a050d7223 */ /* 0x000fe2000001001c */
[----:B------:R-:W-:-:S03]  /*4050*/  SHF.L.U32 R15, R18, 0x10, RZ ;  /* 0x00000010120f7819 */ /* 0x000fc600000006ff */
[--C-:B------:R-:W-:Y:S01]  /*4060*/  FFMA.FTZ R25, R0, R25, R13.reuse ;  /* 0x0000001900197223 */ /* 0x100fe2000001000d */
[----:B------:R-:W-:Y:S02]  /*4070*/  PRMT R13, R18, 0x7632, R13 ;  /* 0x00007632120d7816 */ /* 0x000fe4000000000d */
[----:B-----5:R-:W-:Y:S02]  /*4080*/  PRMT R18, R20, 0x7632, R18 ;  /* 0x0000763214127816 */ /* 0x020fe40000000012 */
[----:B------:R-:W-:Y:S02]  /*4090*/  SHF.L.U32 R12, R12, 0x10, RZ ;  /* 0x000000100c0c7819 */ /* 0x000fe400000006ff */
[----:B------:R-:W-:Y:S02]  /*40a0*/  SHF.L.U32 R20, R20, 0x10, RZ ;  /* 0x0000001014147819 */ /* 0x000fe400000006ff */
        /* <DEDUP_REMOVED lines=9> */
[----:B------:R-:W-:Y:S01]  /*4140*/  IMAD.U32 R17, R13, 0x10000, RZ ;  /* 0x000100000d117824 */ /* 0x000fe200078e00ff */
[----:B------:R-:W-:Y:S01]  /*4150*/  PRMT R21, R21, 0x7632, R21 ;  /* 0x0000763215157816 */ /* 0x000fe20000000015 */
[----:B------:R-:W-:Y:S01]  /*4160*/  FFMA.FTZ R20, R4, R25, R27 ;  /* 0x0000001904147223 */ /* 0x000fe2000001001b */
[----:B------:R-:W-:Y:S01]  /*4170*/  FFMA.FTZ R13, R7, R14, R16 ;  /* 0x0000000e070d7223 */ /* 0x000fe20000010010 */
[----:B------:R-:W-:Y:S01]  /*4180*/  FFMA.FTZ R16, R2, R17, R15 ;  /* 0x0000001102107223 */ /* 0x000fe2000001000f */
[----:B------:R-:W-:Y:S01]  /*4190*/  SHF.L.U32 R14, R19, 0x10, RZ ;  /* 0x00000010130e7819 */ /* 0x000fe200000006ff */
[----:B------:R-:W-:Y:S01]  /*41a0*/  FFMA.FTZ R17, R5, R18, R20 ;  /* 0x0000001205117223 */ /* 0x000fe20000010014 */
[----:B------:R-:W-:Y:S01]  /*41b0*/  IMAD.U32 R21, R21, 0x10000, RZ ;  /* 0x0001000015157824 */ /* 0x000fe200078e00ff */
[----:B------:R-:W-:-:S02]  /*41c0*/  PRMT R19, R19, 0x7632, R19 ;  /* 0x0000763213137816 */ /* 0x000fc40000000013 */
[----:B------:R-:W-:Y:S01]  /*41d0*/  PRMT R18, R36, 0x7632, R18 ;  /* 0x0000763224127816 */ /* 0x000fe20000000012 */
[----:B------:R-:W-:Y:S01]  /*41e0*/  FFMA.FTZ R17, R0, R21, R17 ;  /* 0x0000001500117223 */ /* 0x000fe20000010011 */
[----:B------:R-:W-:Y:S02]  /*41f0*/  SHF.L.U32 R36, R36, 0x10, RZ ;  /* 0x0000001024247819 */ /* 0x000fe400000006ff */
[C---:B------:R-:W-:Y:S01]  /*4200*/  SHF.L.U32 R15, R22.reuse, 0x10, RZ ;  /* 0x00000010160f7819 */ /* 0x040fe200000006ff */
[----:B------:R-:W-:Y:S01]  /*4210*/  FFMA.FTZ R16, R3, R14, R16 ;  /* 0x0000000e03107223 */ /* 0x000fe20000010010 */
[----:B------:R-:W-:Y:S02]  /*4220*/  PRMT R22, R22, 0x7632, R22 ;  /* 0x0000763216167816 */ /* 0x000fe40000000016 */
[----:B------:R-:W-:Y:S01]  /*4230*/  SHF.L.U32 R14, R19, 0x10, RZ ;  /* 0x00000010130e7819 */ /* 0x000fe200000006ff */
[----:B------:R-:W-:Y:S02]  /*4240*/  IMAD.U32 R19, R18, 0x10000, RZ ;  /* 0x0001000012137824 */ /* 0x000fe400078e00ff */
[----:B------:R-:W-:Y:S01]  /*4250*/  FFMA.FTZ R21, R81, R36, R8 ;  /* 0x0000002451157223 */ /* 0x000fe20000010008 */
[----:B------:R-:W-:Y:S01]  /*4260*/  FFMA.FTZ R17, R6, R15, R17 ;  /* 0x0000000f06117223 */ /* 0x000fe20000010011 */
[----:B------:R-:W-:-:S02]  /*4270*/  PRMT R18, R37, 0x7632, R18 ;  /* 0x0000763225127816 */ /* 0x000fc40000000012 */
[----:B------:R-:W-:Y:S01]  /*4280*/  SHF.L.U32 R15, R22, 0x10, RZ ;  /* 0x00000010160f7819 */ /* 0x000fe200000006ff */
[----:B------:R-:W-:Y:S01]  /*4290*/  FFMA.FTZ R24, R4, R19, R21 ;  /* 0x0000001304187223 */ /* 0x000fe20000010015 */
[----:B------:R-:W-:Y:S01]  /*42a0*/  SHF.L.U32 R20, R37, 0x10, RZ ;  /* 0x0000001025147819 */ /* 0x000fe200000006ff */
[----:B------:R-:W-:Y:S02]  /*42b0*/  IMAD.U32 R19, R18, 0x10000, RZ ;  /* 0x0001000012137824 */ /* 0x000fe400078e00ff */
[--C-:B------:R-:W-:Y:S01]  /*42c0*/  FFMA.FTZ R18, R2, R15, R17.reuse ;  /* 0x0000000f02127223 */ /* 0x100fe20000010011 */
[C---:B------:R-:W-:Y:S02]  /*42d0*/  PRMT R17, R32.reuse, 0x7632, R17 ;  /* 0x0000763220117816 */ /* 0x040fe40000000011 */
[----:B------:R-:W-:Y:S01]  /*42e0*/  SHF.L.U32 R32, R32, 0x10, RZ ;  /* 0x0000001020207819 */ /* 0x000fe200000006ff */
[----:B------:R-:W-:Y:S01]  /*42f0*/  FFMA.FTZ R21, R5, R20, R24 ;  /* 0x0000001405157223 */ /* 0x000fe20000010018 */
[----:B------:R-:W-:Y:S01]  /*4300*/  FFMA.FTZ R8, R7, R14, R16 ;  /* 0x0000000e07087223 */ /* 0x000fe20000010010 */
[----:B------:R-:W-:-:S02]  /*4310*/  SHF.L.U32 R16, R23, 0x10, RZ ;  /* 0x0000001017107819 */ /* 0x000fc400000006ff */
        /* <DEDUP_REMOVED lines=9> */
[C---:B------:R-:W-:Y:S01]  /*43b0*/  PRMT R17, R33.reuse, 0x7632, R17 ;  /* 0x0000763221117816 */ /* 0x040fe20000000011 */
[----:B------:R-:W-:Y:S01]  /*43c0*/  IMAD.U32 R15, R38, 0x10000, RZ ;  /* 0x00010000260f7824 */ /* 0x000fe200078e00ff */
[----:B------:R-:W-:-:S02]  /*43d0*/  SHF.L.U32 R18, R33, 0x10, RZ ;  /* 0x0000001021127819 */ /* 0x000fc400000006ff */
[----:B------:R-:W-:Y:S01]  /*43e0*/  SHF.L.U32 R4, R14, 0x10, RZ ;  /* 0x000000100e047819 */ /* 0x000fe200000006ff */
[----:B------:R-:W-:Y:S01]  /*43f0*/  FFMA.FTZ R14, R2, R15, R19 ;  /* 0x0000000f020e7223 */ /* 0x000fe20000010013 */
[----:B------:R-:W-:Y:S01]  /*4400*/  SHF.L.U32 R10, R39, 0x10, RZ ;  /* 0x00000010270a7819 */ /* 0x000fe200000006ff */
[----:B------:R-:W-:Y:S02]  /*4410*/  IMAD.U32 R17, R17, 0x10000, RZ ;  /* 0x0001000011117824 */ /* 0x000fe400078e00ff */
[----:B------:R-:W-:Y:S02]  /*4420*/  FFMA.FTZ R5, R5, R18, R20 ;  /* 0x0000001205057223 */ /* 0x000fe40000010014 */
[----:B------:R-:W-:Y:S02]  /*4430*/  FFMA.FTZ R14, R3, R10, R14 ;  /* 0x0000000a030e7223 */ /* 0x000fe4000001000e */
[----:B------:R-:W-:Y:S01]  /*4440*/  FFMA.FTZ R17, R0, R17, R5 ;  /* 0x0000001100117223 */ /* 0x000fe20000010005 */
[----:B------:R-:W-:-:S02]  /*4450*/  PRMT R10, R48, 0x7632, R10 ;  /* 0x00007632300a7816 */ /* 0x000fc4000000000a */
[----:B------:R-:W-:Y:S02]  /*4460*/  PRMT R0, R52, 0x7632, R0 ;  /* 0x0000763234007816 */ /* 0x000fe40000000000 */
[----:B------:R-:W-:Y:S02]  /*4470*/  SHF.L.U32 R48, R48, 0x10, RZ ;  /* 0x0000001030307819 */ /* 0x000fe400000006ff */
[----:B------:R-:W-:Y:S02]  /*4480*/  SHF.L.U32 R52, R52, 0x10, RZ ;  /* 0x0000001034347819 */ /* 0x000fe400000006ff */
[C---:B------:R-:W-:Y:S02]  /*4490*/  SHF.L.U32 R5, R34.reuse, 0x10, RZ ;  /* 0x0000001022057819 */ /* 0x040fe400000006ff */
[----:B------:R-:W-:Y:S01]  /*44a0*/  PRMT R34, R34, 0x7632, R34 ;  /* 0x0000763222227816 */ /* 0x000fe20000000022 */
[----:B------:R-:W-:Y:S01]  /*44b0*/  IMAD.U32 R15, R10, 0x10000, RZ ;  /* 0x000100000a0f7824 */ /* 0x000fe200078e00ff */
[----:B------:R-:W-:Y:S01]  /*44c0*/  SHF.L.U32 R0, R0, 0x10, RZ ;  /* 0x0000001000007819 */ /* 0x000fe200000006ff */
[----:B------:R-:W-:Y:S01]  /*44d0*/  FFMA.FTZ R19, R52, R48, R9 ;  /* 0x0000003034137223 */ /* 0x000fe20000010009 */
[----:B------:R-:W-:Y:S01]  /*44e0*/  FFMA.FTZ R17, R6, R5, R17 ;  /* 0x0000000506117223 */ /* 0x000fe20000010011 */
[----:B------:R-:W-:Y:S01]  /*44f0*/  SHF.L.U32 R9, R34, 0x10, RZ ;  /* 0x0000001022097819 */ /* 0x000fe200000006ff */
[----:B------:R-:W-:Y:S01]  /*4500*/  IMAD.U32 R5, R53, 0x10000, RZ ;  /* 0x0001000035057824 */ /* 0x000fe200078e00ff */
[C---:B------:R-:W-:Y:S01]  /*4510*/  SHF.L.U32 R6, R49.reuse, 0x10, RZ ;  /* 0x0000001031067819 */ /* 0x040fe200000006ff */
[----:B------:R-:W-:Y:S01]  /*4520*/  FFMA.FTZ R10, R0, R15, R19 ;  /* 0x0000000f000a7223 */ /* 0x000fe20000010013 */
[----:B------:R-:W-:-:S02]  /*4530*/  PRMT R49, R49, 0x7632, R49 ;  /* 0x0000763231317816 */ /* 0x000fc40000000031 */
        /* <DEDUP_REMOVED lines=8> */
[----:B------:R-:W-:Y:S01]  /*45c0*/  IMAD.U32 R16, R35, 0x10000, RZ ;  /* 0x0001000023107824 */ /* 0x000fe200078e00ff */
[----:B------:R-:W-:Y:S01]  /*45d0*/  SHF.L.U32 R15, R50, 0x10, RZ ;  /* 0x00000010320f7819 */ /* 0x000fe200000006ff */
[----:B------:R-:W-:Y:S01]  /*45e0*/  FFMA.FTZ R49, R2, R49, R9 ;  /* 0x0000003102317223 */ /* 0x000fe20000010009 */
[----:B------:R-:W-:Y:S01]  /*45f0*/  SHF.L.U32 R6, R54, 0x10, RZ ;  /* 0x0000001036067819 */ /* 0x000fe200000006ff */
[----:B------:R-:W-:Y:S01]  /*4600*/  FFMA.FTZ R9, R7, R10, R14 ;  /* 0x0000000a07097223 */ /* 0x000fe2000001000e */
[----:B------:R-:W-:Y:S01]  /*4610*/  FFMA.FTZ R16, R3, R16, R18 ;  /* 0x0000001003107223 */ /* 0x000fe20000010012 */
[----:B------:R-:W-:-:S02]  /*4620*/  PRMT R50, R50, 0x7632, R50 ;  /* 0x0000763232327816 */ /* 0x000fc40000000032 */
[----:B------:R-:W-:Y:S01]  /*4630*/  FFMA.FTZ R14, R6, R15, R49 ;  /* 0x0000000f060e7223 */ /* 0x000fe20000010031 */
[----:B------:R-:W-:Y:S02]  /*4640*/  PRMT R3, R54, 0x7632, R3 ;  /* 0x0000763236037816 */ /* 0x000fe40000000003 */
[C---:B------:R-:W-:Y:S02]  /*4650*/  PRMT R15, R56.reuse, 0x7632, R15 ;  /* 0x00007632380f7816 */ /* 0x040fe4000000000f */
[----:B------:R-:W-:Y:S01]  /*4660*/  SHF.L.U32 R56, R56, 0x10, RZ ;  /* 0x0000001038387819 */ /* 0x000fe200000006ff */
[----:B------:R-:W-:Y:S01]  /*4670*/  IMAD.U32 R50, R50, 0x10000, RZ ;  /* 0x0001000032327824 */ /* 0x000fe200078e00ff */
[----:B------:R-:W-:Y:S02]  /*4680*/  SHF.L.U32 R3, R3, 0x10, RZ ;  /* 0x0000001003037819 */ /* 0x000fe400000006ff */
[----:B------:R-:W-:Y:S01]  /*4690*/  SHF.L.U32 R15, R15, 0x10, RZ ;  /* 0x000000100f0f7819 */ /* 0x000fe200000006ff */
[----:B------:R-:W-:Y:S01]  /*46a0*/  FFMA.FTZ R11, R52, R56, R11 ;  /* 0x00000038340b7223 */ /* 0x000fe2000001000b */
[----:B------:R-:W-:Y:S01]  /*46b0*/  PRMT R10, R55, 0x7632, R10 ;  /* 0x00007632370a7816 */ /* 0x000fe2000000000a */
[----:B------:R-:W-:Y:S01]  /*46c0*/  FFMA.FTZ R50, R3, R50, R14 ;  /* 0x0000003203327223 */ /* 0x000fe2000001000e */
[----:B------:R-:W-:Y:S01]  /*46d0*/  SHF.L.U32 R18, R57, 0x10, RZ ;  /* 0x0000001039127819 */ /* 0x000fe200000006ff */
[----:B------:R-:W-:Y:S01]  /*46e0*/  IMAD.U32 R14, R51, 0x10000, RZ ;  /* 0x00010000330e7824 */ /* 0x000fe200078e00ff */
[----:B------:R-:W-:Y:S01]  /*46f0*/  SHF.L.U32 R55, R55, 0x10, RZ ;  /* 0x0000001037377819 */ /* 0x000fe200000006ff */
[----:B------:R-:W-:Y:S01]  /*4700*/  FFMA.FTZ R20, R0, R15, R11 ;  /* 0x0000000f00147223 */ /* 0x000fe2000001000b */
[----:B------:R-:W-:-:S02]  /*4710*/  PRMT R57, R57, 0x7632, R57 ;  /* 0x0000763239397816 */ /* 0x000fc40000000039 */
[----:B------:R-:W-:Y:S02]  /*4720*/  PRMT R35, R35, 0x7632, R35 ;  /* 0x0000763223237816 */ /* 0x000fe40000000023 */
[----:B------:R-:W-:Y:S01]  /*4730*/  PRMT R51, R51, 0x7632, R51 ;  /* 0x0000763233337816 */ /* 0x000fe20000000033 */
[----:B------:R-:W-:Y:S01]  /*4740*/  FFMA.FTZ R15, R55, R14, R50 ;  /* 0x0000000e370f7223 */ /* 0x000fe20000010032 */
[----:B------:R-:W-:Y:S01]  /*4750*/  SHF.L.U32 R57, R57, 0x10, RZ ;  /* 0x0000001039397819 */ /* 0x000fe200000006ff */
[----:B------:R-:W-:Y:S01]  /*4760*/  FFMA.FTZ R11, R5, R18, R20 ;  /* 0x00000012050b7223 */ /* 0x000fe20000010014 */
[----:B------:R-:W-:Y:S01]  /*4770*/  SHF.L.U32 R14, R35, 0x10, RZ ;  /* 0x00000010230e7819 */ /* 0x000fe200000006ff */
[----:B------:R-:W-:Y:S01]  /*4780*/  IMAD.U32 R51, R51, 0x10000, RZ ;  /* 0x0001000033337824 */ /* 0x000fe200078e00ff */
[----:B------:R-:W-:Y:S01]  /*4790*/  SHF.L.U32 R10, R10, 0x10, RZ ;  /* 0x000000100a0a7819 */ /* 0x000fe200000006ff */
[----:B------:R-:W-:Y:S01]  /*47a0*/  FFMA.FTZ R57, R2, R57, R11 ;  /* 0x0000003902397223 */ /* 0x000fe2000001000b */
[----:B------:R-:W-:Y:S01]  /*47b0*/  SHF.L.U32 R17, R58, 0x10, RZ ;  /* 0x000000103a117819 */ /* 0x000fe200000006ff */
[----:B------:R-:W-:-:S02]  /*47c0*/  FFMA.FTZ R11, R7, R14, R16 ;  /* 0x0000000e070b7223 */ /* 0x000fc40000010010 */
[--C-:B------:R-:W-:Y:S01]  /*47d0*/  FFMA.FTZ R7, R10, R51, R15.reuse ;  /* 0x000000330a077223 */ /* 0x100fe2000001000f */
[----:B------:R-:W-:Y:S01]  /*47e0*/  PRMT R15, R60, 0x7632, R15 ;  /* 0x000076323c0f7816 */ /* 0x000fe2000000000f */
[----:B------:R-:W-:Y:S01]  /*47f0*/  FFMA.FTZ R18, R6, R17, R57 ;  /* 0x0000001106127223 */ /* 0x000fe20000010039 */
[----:B------:R-:W-:Y:S02]  /*4800*/  IMAD.U32 R17, R60, 0x10000, RZ ;  /* 0x000100003c117824 */ /* 0x000fe400078e00ff */
[----:B------:R-:W-:Y:S02]  /*4810*/  SHF.L.U32 R15, R15, 0x10, RZ ;  /* 0x000000100f0f7819 */ /* 0x000fe400000006ff */
[----:B------:R-:W-:Y:S01]  /*4820*/  FFMA.FTZ R17, R52, R17, R12 ;  /* 0x0000001134117223 */ /* 0x000fe2000001000c */
[C---:B------:R-:W-:Y:S02]  /*4830*/  PRMT R19, R64.reuse, 0x7632, R19 ;  /* 0x0000763240137816 */ /* 0x040fe40000000013 */
[----:B------:R-:W-:Y:S01]  /*4840*/  SHF.L.U32 R64, R64, 0x10, RZ ;  /* 0x0000001040407819 */ /* 0x000fe200000006ff */
[----:B------:R-:W-:Y:S01]  /*4850*/  FFMA.FTZ R20, R0, R15, R17 ;  /* 0x0000000f00147223 */ /* 0x000fe20000010011 */
[----:B------:R-:W-:-:S02]  /*4860*/  SHF.L.U32 R12, R61, 0x10, RZ ;  /* 0x000000103d0c7819 */ /* 0x000fc400000006ff */
[----:B------:R-:W-:Y:S01]  /*4870*/  PRMT R58, R58, 0x7632, R58 ;  /* 0x000076323a3a7816 */ /* 0x000fe2000000003a */
[----:B------:R-:W-:Y:S02]  /*4880*/  IMAD.U32 R19, R19, 0x10000, RZ ;  /* 0x0001000013137824 */ /* 0x000fe400078e00ff */
[----:B------:R-:W-:Y:S01]  /*4890*/  FFMA.FTZ R15, R52, R64, R13 ;  /* 0x00000040340f7223 */ /* 0x000fe2000001000d */
[----:B------:R-:W-:Y:S01]  /*48a0*/  FFMA.FTZ R13, R5, R12, R20 ;  /* 0x0000000c050d7223 */ /* 0x000fe20000010014 */
[----:B------:R-:W-:Y:S02]  /*48b0*/  SHF.L.U32 R58, R58, 0x10, RZ ;  /* 0x000000103a3a7819 */ /* 0x000fe400000006ff */
[----:B------:R-:W-:Y:S01]  /*48c0*/  SHF.L.U32 R12, R65, 0x10, RZ ;  /* 0x00000010410c7819 */ /* 0x000fe200000006ff */
[----:B------:R-:W-:Y:S01]  /*48d0*/  FFMA.FTZ R20, R0, R19, R15 ;  /* 0x0000001300147223 */ /* 0x000fe2000001000f */
[----:B------:R-:W-:Y:S02]  /*48e0*/  PRMT R61, R61, 0x7632, R61 ;  /* 0x000076323d3d7816 */ /* 0x000fe4000000003d */
        /* <DEDUP_REMOVED lines=9> */
[----:B------:R-:W-:Y:S02]  /*4980*/  IMAD.U32 R17, R66, 0x10000, RZ ;  /* 0x0001000042117824 */ /* 0x000fe400078e00ff */
[----:B------:R-:W-:Y:S01]  /*4990*/  FFMA.FTZ R16, R2, R65, R19 ;  /* 0x0000004102107223 */ /* 0x000fe20000010013 */
[C---:B------:R-:W-:Y:S02]  /*49a0*/  SHF.L.U32 R13, R62.reuse, 0x10, RZ ;  /* 0x000000103e0d7819 */ /* 0x040fe400000006ff */
[----:B------:R-:W-:Y:S01]  /*49b0*/  PRMT R62, R62, 0x7632, R62 ;  /* 0x000076323e3e7816 */ /* 0x000fe2000000003e */
[----:B------:R-:W-:Y:S01]  /*49c0*/  FFMA.FTZ R17, R6, R17, R16 ;  /* 0x0000001106117223 */ /* 0x000fe20000010010 */
[----:B------:R-:W-:Y:S01]  /*49d0*/  SHF.L.U32 R20, R12, 0x10, RZ ;  /* 0x000000100c147819 */ /* 0x000fe200000006ff */
[----:B------:R-:W-:Y:S01]  /*49e0*/  FFMA.FTZ R18, R6, R13, R61 ;  /* 0x0000000d06127223 */ /* 0x000fe2000001003d */
[----:B------:R-:W-:Y:S01]  /*49f0*/  SHF.L.U32 R62, R62, 0x10, RZ ;  /* 0x000000103e3e7819 */ /* 0x000fe200000006ff */
[C---:B------:R-:W-:Y:S01]  /*4a00*/  IMAD.U32 R13, R68.reuse, 0x10000, RZ ;  /* 0x00010000440d7824 */ /* 0x040fe200078e00ff */
[----:B------:R-:W-:Y:S01]  /*4a10*/  PRMT R68, R68, 0x7632, R68 ;  /* 0x0000763244447816 */ /* 0x000fe20000000044 */
        /* <DEDUP_REMOVED lines=9> */
[----:B------:R-:W-:Y:S01]  /*4ab0*/  IMAD.U32 R8, R69, 0x10000, RZ ;  /* 0x0001000045087824 */ /* 0x000fe200078e00ff */
[----:B------:R-:W-:Y:S01]  /*4ac0*/  SHF.L.U32 R17, R12, 0x10, RZ ;  /* 0x000000100c117819 */ /* 0x000fe200000006ff */
[----:B------:R-:W-:Y:S01]  /*4ad0*/  FFMA.FTZ R16, R55, R16, R18 ;  /* 0x0000001037107223 */ /* 0x000fe20000010012 */
[----:B------:R-:W-:Y:S01]  /*4ae0*/  PRMT R69, R69, 0x7632, R69 ;  /* 0x0000763245457816 */ /* 0x000fe20000000045 */
[----:B------:R-:W-:Y:S01]  /*4af0*/  FFMA.FTZ R12, R0, R19, R21 ;  /* 0x00000013000c7223 */ /* 0x000fe20000010015 */
[----:B------:R-:W-:Y:S01]  /*4b00*/  SHF.L.U32 R13, R14, 0x10, RZ ;  /* 0x000000100e0d7819 */ /* 0x000fe200000006ff */
[----:B------:R-:W-:Y:S01]  /*4b10*/  FFMA.FTZ R16, R10, R17, R16 ;  /* 0x000000110a107223 */ /* 0x000fe20000010010 */
        /* <DEDUP_REMOVED lines=8> */
[C---:B------:R-:W-:Y:S01]  /*4ba0*/  PRMT R18, R73.reuse, 0x7632, R18 ;  /* 0x0000763249127816 */ /* 0x040fe20000000012 */
[----:B------:R-:W-:Y:S01]  /*4bb0*/  FFMA.FTZ R19, R52, R19, R4 ;  /* 0x0000001334137223 */ /* 0x000fe20000010004 */
[----:B------:R-:W-:Y:S01]  /*4bc0*/  PRMT R8, R70, 0x7632, R8 ;  /* 0x0000763246087816 */ /* 0x000fe20000000008 */
[----:B------:R-:W-:Y:S01]  /*4bd0*/  FFMA.FTZ R4, R6, R15, R17 ;  /* 0x0000000f06047223 */ /* 0x000fe20000010011 */
[----:B------:R-:W-:Y:S01]  /*4be0*/  SHF.L.U32 R22, R73, 0x10, RZ ;  /* 0x0000001049167819 */ /* 0x000fe200000006ff */
        /* <DEDUP_REMOVED lines=13> */
[----:B------:R-:W-:Y:S01]  /*4cc0*/  FFMA.FTZ R14, R0, R21, R9 ;  /* 0x00000015000e7223 */ /* 0x000fe20000010009 */
[----:B------:R-:W-:Y:S01]  /*4cd0*/  IMAD.U32 R17, R74, 0x10000, RZ ;  /* 0x000100004a117824 */ /* 0x000fe200078e00ff */
[----:B------:R-:W-:-:S02]  /*4ce0*/  SHF.L.U32 R9, R12, 0x10, RZ ;  /* 0x000000100c097819 */ /* 0x000fc400000006ff */
[C---:B------:R-:W-:Y:S01]  /*4cf0*/  PRMT R12, R76.reuse, 0x7632, R12 ;  /* 0x000076324c0c7816 */ /* 0x040fe2000000000c */
[----:B------:R-:W-:Y:S01]  /*4d00*/  IMAD.U32 R76, R76, 0x10000, RZ ;  /* 0x000100004c4c7824 */ /* 0x000fe200078e00ff */
[----:B------:R-:W-:Y:S01]  /*4d10*/  SHF.L.U32 R8, R89, 0x10, RZ ;  /* 0x0000001059087819 */ /* 0x000fe200000006ff */
[----:B------:R-:W-:Y:S01]  /*4d20*/  FFMA.FTZ R4, R6, R17, R19 ;  /* 0x0000001106047223 */ /* 0x000fe20000010013 */
[----:B------:R-:W-:Y:S01]  /*4d30*/  PRMT R74, R74, 0x7632, R74 ;  /* 0x000076324a4a7816 */ /* 0x000fe2000000004a */
[----:B------:R-:W-:Y:S01]  /*4d40*/  FFMA.FTZ R11, R52, R76, R11 ;  /* 0x0000004c340b7223 */ /* 0x000fe2000001000b */
[----:B------:R-:W-:Y:S01]  /*4d50*/  SHF.L.U32 R17, R12, 0x10, RZ ;  /* 0x000000100c117819 */ /* 0x000fe200000006ff */
[----:B------:R-:W-:Y:S01]  /*4d60*/  FFMA.FTZ R9, R10, R9, R15 ;  /* 0x000000090a097223 */ /* 0x000fe2000001000f */
[----:B------:R-:W-:Y:S01]  /*4d70*/  FFMA.FTZ R15, R5, R8, R14 ;  /* 0x00000008050f7223 */ /* 0x000fe2000001000e */
[----:B------:R-:W-:Y:S02]  /*4d80*/  SHF.L.U32 R74, R74, 0x10, RZ ;  /* 0x000000104a4a7819 */ /* 0x000fe400000006ff */
[C---:B------:R-:W-:Y:S01]  /*4d90*/  PRMT R8, R77.reuse, 0x7632, R8 ;  /* 0x000076324d087816 */ /* 0x040fe20000000008 */
[----:B------:R-:W-:Y:S01]  /*4da0*/  FFMA.FTZ R14, R0, R17, R11 ;  /* 0x00000011000e7223 */ /* 0x000fe2000001000b */
[----:B------:R-:W-:-:S02]  /*4db0*/  SHF.L.U32 R12, R77, 0x10, RZ ;  /* 0x000000104d0c7819 */ /* 0x000fc400000006ff */
[----:B------:R-:W-:Y:S01]  /*4dc0*/  PRMT R89, R89, 0x7632, R89 ;  /* 0x0000763259597816 */ /* 0x000fe20000000059 */
[----:B------:R-:W-:Y:S01]  /*4dd0*/  FFMA.FTZ R4, R3, R74, R4 ;  /* 0x0000004a03047223 */ /* 0x000fe20000010004 */
[----:B------:R-:W-:Y:S01]  /*4de0*/  SHF.L.U32 R0, R75, 0x10, RZ ;  /* 0x000000104b007819 */ /* 0x000fe200000006ff */
[----:B------:R-:W-:Y:S02]  /*4df0*/  IMAD.U32 R11, R8, 0x10000, RZ ;  /* 0x00010000080b7824 */ /* 0x000fe400078e00ff */
[----:B------:R-:W-:Y:S01]  /*4e00*/  FFMA.FTZ R12, R5, R12, R14 ;  /* 0x0000000c050c7223 */ /* 0x000fe2000001000e */
[----:B------:R-:W-:Y:S01]  /*4e10*/  SHF.L.U32 R89, R89, 0x10, RZ ;  /* 0x0000001059597819 */ /* 0x000fe200000006ff */
[----:B------:R-:W-:Y:S02]  /*4e20*/  FFMA.FTZ R5, R55, R0, R4 ;  /* 0x0000000037057223 */ /* 0x000fe40000010004 */
[----:B------:R-:W-:Y:S01]  /*4e30*/  FFMA.FTZ R12, R2, R11, R12 ;  /* 0x0000000b020c7223 */ /* 0x000fe2000001000c */
[----:B------:R-:W-:Y:S01]  /*4e40*/  PRMT R0, R90, 0x7632, R0 ;  /* 0x000076325a007816 */ /* 0x000fe20000000000 */
[----:B------:R-:W-:Y:S01]  /*4e50*/  FFMA.FTZ R15, R2, R89, R15 ;  /* 0x00000059020f7223 */ /* 0x000fe2000001000f */
[----:B------:R-:W-:-:S02]  /*4e60*/  SHF.L.U32 R11, R90, 0x10, RZ ;  /* 0x000000105a0b7819 */ /* 0x000fc400000006ff */
[----:B------:R-:W-:Y:S02]  /*4e70*/  SHF.L.U32 R0, R0, 0x10, RZ ;  /* 0x0000001000007819 */ /* 0x000fe400000006ff */
[----:B------:R-:W-:Y:S01]  /*4e80*/  PRMT R4, R78, 0x7632, R4 ;  /* 0x000076324e047816 */ /* 0x000fe20000000004 */
[----:B------:R-:W-:Y:S01]  /*4e90*/  FFMA.FTZ R2, R6, R11, R15 ;  /* 0x0000000b06027223 */ /* 0x000fe2000001000f */
[----:B------:R-:W-:Y:S02]  /*4ea0*/  SHF.L.U32 R17, R78, 0x10, RZ ;  /* 0x000000104e117819 */ /* 0x000fe400000006ff */
[----:B------:R-:W-:Y:S01]  /*4eb0*/  PRMT R75, R75, 0x7632, R75 ;  /* 0x000076324b4b7816 */ /* 0x000fe2000000004b */
[----:B------:R-:W-:Y:S01]  /*4ec0*/  FFMA.FTZ R2, R3, R0, R2 ;  /* 0x0000000003027223 */ /* 0x000fe20000010002 */
[----:B------:R-:W-:Y:S02]  /*4ed0*/  IMAD.U32 R4, R4, 0x10000, RZ ;  /* 0x0001000004047824 */ /* 0x000fe400078e00ff */
        /* <DEDUP_REMOVED lines=8> */
[----:B------:R-:W-:Y:S02]  /*4f60*/  PRMT R91, R91, 0x7632, R91 ;  /* 0x000076325b5b7816 */ /* 0x000fe4000000005b */
[----:B------:R-:W-:Y:S01]  /*4f70*/  PRMT R79, R79, 0x7632, R79 ;  /* 0x000076324f4f7816 */ /* 0x000fe2000000004f */
[----:B------:R-:W0:Y:S01]  /*4f80*/  SHFL.BFLY PT, R0, R7, 0x10, 0x1f ;  /* 0x0e001f0007007f89 */ /* 0x000e2200000e0000 */
[----:B------:R-:W-:Y:S01]  /*4f90*/  SHF.L.U32 R67, R67, 0x10, RZ ;  /* 0x0000001043437819 */ /* 0x000fe200000006ff */
[----:B------:R-:W-:Y:S01]  /*4fa0*/  FFMA.FTZ R6, R55, R6, R17 ;  /* 0x0000000637067223 */ /* 0x000fe20000010011 */
[----:B------:R-:W-:-:S02]  /*4fb0*/  SHF.L.U32 R91, R91, 0x10, RZ ;  /* 0x000000105b5b7819 */ /* 0x000fc400000006ff */
[----:B------:R-:W-:Y:S01]  /*4fc0*/  SHF.L.U32 R79, R79, 0x10, RZ ;  /* 0x000000104f4f7819 */ /* 0x000fe200000006ff */
[----:B------:R-:W1:Y:S01]  /*4fd0*/  SHFL.BFLY PT, R2, R13, 0x10, 0x1f ;  /* 0x0e001f000d027f89 */ /* 0x000e6200000e0000 */
[----:B------:R-:W-:-:S03]  /*4fe0*/  FFMA.FTZ R20, R10, R67, R20 ;  /* 0x000000430a147223 */ /* 0x000fc60000010014 */
[----:B------:R-:W2:Y:S01]  /*4ff0*/  SHFL.BFLY PT, R11, R16, 0x10, 0x1f ;  /* 0x0e001f00100b7f89 */ /* 0x000ea200000e0000 */
[----:B------:R-:W-:-:S03]  /*5000*/  FFMA.FTZ R3, R10, R91, R3 ;  /* 0x0000005b0a037223 */ /* 0x000fc60000010003 */
[----:B------:R-:W3:Y:S01]  /*5010*/  SHFL.BFLY PT, R8, R5, 0x10, 0x1f ;  /* 0x0e001f0005087f89 */ /* 0x000ee200000e0000 */
[----:B------:R-:W-:-:S03]  /*5020*/  FFMA.FTZ R6, R10, R79, R6 ;  /* 0x0000004f0a067223 */ /* 0x000fc60000010006 */
[----:B------:R-:W4:Y:S04]  /*5030*/  SHFL.BFLY PT, R4, R9, 0x10, 0x1f ;  /* 0x0e001f0009047f89 */ /* 0x000f2800000e0000 */
[----:B------:R-:W5:Y:S04]  /*5040*/  SHFL.BFLY PT, R15, R20, 0x10, 0x1f ;  /* 0x0e001f00140f7f89 */ /* 0x000f6800000e0000 */
[----:B------:R-:W5:Y:S04]  /*5050*/  SHFL.BFLY PT, R14, R3, 0x10, 0x1f ;  /* 0x0e001f00030e7f89 */ /* 0x000f6800000e0000 */
[----:B------:R-:W5:Y:S01]  /*5060*/  SHFL.BFLY PT, R17, R6, 0x10, 0x1f ;  /* 0x0e001f0006117f89 */ /* 0x000f6200000e0000 */
[----:B0-----:R-:W-:Y:S01]  /*5070*/  FADD.FTZ R0, R7, R0 ;  /* 0x0000000007007221 */ /* 0x001fe20000010000 */
[----:B-1----:R-:W-:Y:S01]  /*5080*/  FADD.FTZ R2, R13, R2 ;  /* 0x000000020d027221 */ /* 0x002fe20000010000 */
[----:B--2---:R-:W-:Y:S01]  /*5090*/  FADD.FTZ R11, R16, R11 ;  /* 0x0000000b100b7221 */ /* 0x004fe20000010000 */
[----:B---3--:R-:W-:-:S02]  /*50a0*/  FADD.FTZ R12, R5, R8 ;  /* 0x00000008050c7221 */ /* 0x008fc40000010000 */
[----:B------:R-:W0:Y:S01]  /*50b0*/  SHFL.BFLY PT, R5, R0, 0x8, 0x1f ;  /* 0x0d001f0000057f89 */ /* 0x000e2200000e0000 */
[----:B----4-:R-:W-:-:S03]  /*50c0*/  FADD.FTZ R10, R9, R4 ;  /* 0x00000004090a7221 */ /* 0x010fc60000010000 */
[----:B------:R-:W1:Y:S04]  /*50d0*/  SHFL.BFLY PT, R7, R2, 0x8, 0x1f ;  /* 0x0d001f0002077f89 */ /* 0x000e6800000e0000 */
[----:B------:R-:W2:Y:S01]  /*50e0*/  SHFL.BFLY PT, R4, R11, 0x8, 0x1f ;  /* 0x0d001f000b047f89 */ /* 0x000ea200000e0000 */
[----:B-----5:R-:W-:Y:S01]  /*50f0*/  FADD.FTZ R15, R20, R15 ;  /* 0x0000000f140f7221 */ /* 0x020fe20000010000 */
[----:B------:R-:W-:Y:S02]  /*5100*/  FADD.FTZ R14, R3, R14 ;  /* 0x0000000e030e7221 */ /* 0x000fe40000010000 */
[----:B------:R-:W3:Y:S01]  /*5110*/  SHFL.BFLY PT, R3, R12, 0x8, 0x1f ;  /* 0x0d001f000c037f89 */ /* 0x000ee200000e0000 */
[----:B------:R-:W-:-:S03]  /*5120*/  FADD.FTZ R6, R6, R17 ;  /* 0x0000001106067221 */ /* 0x000fc60000010000 */
[----:B------:R-:W4:Y:S04]  /*5130*/  SHFL.BFLY PT, R8, R15, 0x8, 0x1f ;  /* 0x0d001f000f087f89 */ /* 0x000f2800000e0000 */
[----:B------:R-:W5:Y:S04]  /*5140*/  SHFL.BFLY PT, R9, R10, 0x8, 0x1f ;  /* 0x0d001f000a097f89 */ /* 0x000f6800000e0000 */
[----:B------:R-:W5:Y:S04]  /*5150*/  SHFL.BFLY PT, R17, R14, 0x8, 0x1f ;  /* 0x0d001f000e117f89 */ /* 0x000f6800000e0000 */
[----:B------:R-:W5:Y:S01]  /*5160*/  SHFL.BFLY PT, R19, R6, 0x8, 0x1f ;  /* 0x0d001f0006137f89 */ /* 0x000f6200000e0000 */
[----:B0-----:R-:W-:Y:S01]  /*5170*/  FADD.FTZ R5, R0, R5 ;  /* 0x0000000500057221 */ /* 0x001fe20000010000 */
[----:B-1----:R-:W-:Y:S01]  /*5180*/  FADD.FTZ R7, R2, R7 ;  /* 0x0000000702077221 */ /* 0x002fe20000010000 */
[----:B--2---:R-:W-:-:S03]  /*5190*/  FADD.FTZ R4, R11, R4 ;  /* 0x000000040b047221 */ /* 0x004fc60000010000 */
[----:B------:R-:W0:Y:S01]  /*51a0*/  SHFL.BFLY PT, R0, R5, 0x4, 0x1f ;  /* 0x0c801f0005007f89 */ /* 0x000e2200000e0000 */
[----:B---3--:R-:W-:-:S03]  /*51b0*/  FADD.FTZ R13, R12, R3 ;  /* 0x000000030c0d7221 */ /* 0x008fc60000010000 */
[----:B------:R-:W1:Y:S04]  /*51c0*/  SHFL.BFLY PT, R2, R7, 0x4, 0x1f ;  /* 0x0c801f0007027f89 */ /* 0x000e6800000e0000 */
[----:B------:R-:W2:Y:S01]  /*51d0*/  SHFL.BFLY PT, R3, R4, 0x4, 0x1f ;  /* 0x0c801f0004037f89 */ /* 0x000ea200000e0000 */
[----:B----4-:R-:W-:Y:S01]  /*51e0*/  FADD.FTZ R8, R15, R8 ;  /* 0x000000080f087221 */ /* 0x010fe20000010000 */
[----:B-----5:R-:W-:Y:S01]  /*51f0*/  FADD.FTZ R11, R10, R9 ;  /* 0x000000090a0b7221 */ /* 0x020fe20000010000 */
[----:B------:R-:W-:Y:S01]  /*5200*/  FADD.FTZ R17, R14, R17 ;  /* 0x000000110e117221 */ /* 0x000fe20000010000 */
[----:B------:R-:W-:Y:S02]  /*5210*/  FADD.FTZ R19, R6, R19 ;  /* 0x0000001306137221 */ /* 0x000fe40000010000 */
[----:B------:R-:W3:Y:S04]  /*5220*/  SHFL.BFLY PT, R9, R8, 0x4, 0x1f ;  /* 0x0c801f0008097f89 */ /* 0x000ee800000e0000 */
[----:B------:R-:W4:Y:S04]  /*5230*/  SHFL.BFLY PT, R10, R11, 0x4, 0x1f ;  /* 0x0c801f000b0a7f89 */ /* 0x000f2800000e0000 */
[----:B------:R-:W5:Y:S04]  /*5240*/  SHFL.BFLY PT, R12, R13, 0x4, 0x1f ;  /* 0x0c801f000d0c7f89 */ /* 0x000f6800000e0000 */
[----:B------:R-:W5:Y:S04]  /*5250*/  SHFL.BFLY PT, R14, R17, 0x4, 0x1f ;  /* 0x0c801f00110e7f89 */ /* 0x000f6800000e0000 */
[----:B------:R-:W5:Y:S01]  /*5260*/  SHFL.BFLY PT, R16, R19, 0x4, 0x1f ;  /* 0x0c801f0013107f89 */ /* 0x000f6200000e0000 */
[----:B0-----:R-:W-:Y:S01]  /*5270*/  FADD.FTZ R0, R5, R0 ;  /* 0x0000000005007221 */ /* 0x001fe20000010000 */
[----:B-1----:R-:W-:Y:S01]  /*5280*/  FADD.FTZ R2, R7, R2 ;  /* 0x0000000207027221 */ /* 0x002fe20000010000 */
[----:B--2---:R-:W-:-:S03]  /*5290*/  FADD.FTZ R6, R4, R3 ;  /* 0x0000000304067221 */ /* 0x004fc60000010000 */
[----:B------:R-:W0:Y:S04]  /*52a0*/  SHFL.BFLY PT, R3, R0, 0x2, 0x1f ;  /* 0x0c401f0000037f89 */ /* 0x000e2800000e0000 */
[----:B------:R-:W1:Y:S01]  /*52b0*/  SHFL.BFLY PT, R5, R2, 0x2, 0x1f ;  /* 0x0c401f0002057f89 */ /* 0x000e6200000e0000 */
[----:B---3--:R-:W-:Y:S01]  /*52c0*/  FADD.FTZ R9, R8, R9 ;  /* 0x0000000908097221 */ /* 0x008fe20000010000 */
[----:B----4-:R-:W-:Y:S01]  /*52d0*/  FADD.FTZ R10, R11, R10 ;  /* 0x0000000a0b0a7221 */ /* 0x010fe20000010000 */
[----:B-----5:R-:W-:Y:S01]  /*52e0*/  FADD.FTZ R12, R13, R12 ;  /* 0x0000000c0d0c7221 */ /* 0x020fe20000010000 */
[----:B------:R-:W-:Y:S01]  /*52f0*/  FADD.FTZ R14, R17, R14 ;  /* 0x0000000e110e7221 */ /* 0x000fe20000010000 */
[----:B------:R-:W-:Y:S01]  /*5300*/  FADD.FTZ R16, R19, R16 ;  /* 0x0000001013107221 */ /* 0x000fe20000010000 */
[----:B------:R-:W2:Y:S04]  /*5310*/  SHFL.BFLY PT, R7, R6, 0x2, 0x1f ;  /* 0x0c401f0006077f89 */ /* 0x000ea800000e0000 */
[----:B------:R-:W3:Y:S04]  /*5320*/  SHFL.BFLY PT, R4, R9, 0x2, 0x1f ;  /* 0x0c401f0009047f89 */ /* 0x000ee800000e0000 */
[----:B------:R-:W4:Y:S04]  /*5330*/  SHFL.BFLY PT, R11, R10, 0x2, 0x1f ;  /* 0x0c401f000a0b7f89 */ /* 0x000f2800000e0000 */
[----:B------:R-:W5:Y:S04]  /*5340*/  SHFL.BFLY PT, R13, R12, 0x2, 0x1f ;  /* 0x0c401f000c0d7f89 */ /* 0x000f6800000e0000 */
[----:B------:R-:W5:Y:S04]  /*5350*/  SHFL.BFLY PT, R15, R14, 0x2, 0x1f ;  /* 0x0c401f000e0f7f89 */ /* 0x000f6800000e0000 */
[----:B------:R-:W5:Y:S01]  /*5360*/  SHFL.BFLY PT, R17, R16, 0x2, 0x1f ;  /* 0x0c401f0010117f89 */ /* 0x000f6200000e0000 */
[----:B0-----:R-:W-:Y:S01]  /*5370*/  FADD.FTZ R3, R0, R3 ;  /* 0x0000000300037221 */ /* 0x001fe20000010000 */
[----:B------:R-:W0:Y:S01]  /*5380*/  S2UR UR5, SR_CgaCtaId ;  /* 0x00000000000579c3 */ /* 0x000e220000008800 */
[----:B-1----:R-:W-:-:S03]  /*5390*/  FADD.FTZ R5, R2, R5 ;  /* 0x0000000502057221 */ /* 0x002fc60000010000 */
[----:B------:R-:W1:Y:S01]  /*53a0*/  SHFL.BFLY PT, R2, R3, 0x1, 0x1f ;  /* 0x0c201f0003027f89 */ /* 0x000e6200000e0000 */
[----:B--2---:R-:W-:Y:S01]  /*53b0*/  FADD.FTZ R7, R6, R7 ;  /* 0x0000000706077221 */ /* 0x004fe20000010000 */
[----:B---3--:R-:W-:Y:S01]  /*53c0*/  FADD.FTZ R9, R9, R4 ;  /* 0x0000000409097221 */ /* 0x008fe20000010000 */
[----:B----4-:R-:W-:Y:S01]  /*53d0*/  FADD.FTZ R11, R10, R11 ;  /* 0x0000000b0a0b7221 */ /* 0x010fe20000010000 */
[----:B-----5:R-:W-:Y:S01]  /*53e0*/  FADD.FTZ R13, R12, R13 ;  /* 0x0000000d0c0d7221 */ /* 0x020fe20000010000 */
[----:B------:R-:W-:Y:S01]  /*53f0*/  FADD.FTZ R15, R14, R15 ;  /* 0x0000000f0e0f7221 */ /* 0x000fe20000010000 */
[----:B------:R-:W-:Y:S01]  /*5400*/  FADD.FTZ R17, R16, R17 ;  /* 0x0000001110117221 */ /* 0x000fe20000010000 */
[----:B------:R-:W2:Y:S01]  /*5410*/  SHFL.BFLY PT, R4, R5, 0x1, 0x1f ;  /* 0x0c201f0005047f89 */ /* 0x000ea200000e0000 */
[----:B------:R-:W-:-:S03]  /*5420*/  LOP3.LUT P0, R0, R43, 0x1f, RZ, 0xc0, !PT ;  /* 0x0000001f2b007812 */ /* 0x000fc6000780c0ff */
[----:B------:R-:W3:Y:S04]  /*5430*/  SHFL.BFLY PT, R6, R7, 0x1, 0x1f ;  /* 0x0c201f0007067f89 */ /* 0x000ee800000e0000 */
[----:B------:R-:W4:Y:S04]  /*5440*/  SHFL.BFLY PT, R8, R9, 0x1, 0x1f ;  /* 0x0c201f0009087f89 */ /* 0x000f2800000e0000 */
[----:B------:R-:W5:Y:S04]  /*5450*/  SHFL.BFLY PT, R10, R11, 0x1, 0x1f ;  /* 0x0c201f000b0a7f89 */ /* 0x000f6800000e0000 */
[----:B------:R-:W5:Y:S04]  /*5460*/  SHFL.BFLY PT, R12, R13, 0x1, 0x1f ;  /* 0x0c201f000d0c7f89 */ /* 0x000f6800000e0000 */
[----:B------:R-:W5:Y:S04]  /*5470*/  SHFL.BFLY PT, R14, R15, 0x1, 0x1f ;  /* 0x0c201f000f0e7f89 */ /* 0x000f6800000e0000 */
[----:B------:R-:W5:Y:S01]  /*5480*/  SHFL.BFLY PT, R16, R17, 0x1, 0x1f ;  /* 0x0c201f0011107f89 */ /* 0x000f6200000e0000 */
[----:B------:R-:W-:Y:S01]  /*5490*/  UMOV UR4, 0x400 ;  /* 0x0000040000047882 */ /* 0x000fe20000000000 */
[----:B------:R-:W-:Y:S01]  /*54a0*/  ISETP.NE.AND P1, PT, R0, RZ, PT ;  /* 0x000000ff0000720c */ /* 0x000fe20003f25270 */
[----:B0-----:R-:W-:Y:S01]  /*54b0*/  ULEA UR4, UR5, UR4, 0x18 ;  /* 0x0000000405047291 */ /* 0x001fe2000f8ec0ff */
[----:B------:R-:W-:Y:S01]  /*54c0*/  SHF.R.U32.HI R0, RZ, 0x3, R43 ;  /* 0x00000003ff007819 */ /* 0x000fe2000001162b */
[----:B-1----:R-:W-:-:S03]  /*54d0*/  FADD.FTZ R3, R3, R2 ;  /* 0x0000000203037221 */ /* 0x002fc60000010000 */
[----:B------:R-:W-:-:S05]  /*54e0*/  LOP3.LUT R0, R0, 0xc, RZ, 0xc0, !PT ;  /* 0x0000000c00007812 */ /* 0x000fca00078ec0ff */
[----:B------:R0:W-:Y:S01]  /*54f0*/  @!P0 STS [R0+UR4], R3 ;  /* 0x0000000300008988 */ /* 0x0001e20008000804 */
[----:B------:R-:W-:Y:S01]  /*5500*/  ISETP.NE.AND P0, PT, R43, RZ, PT ;  /* 0x000000ff2b00720c */ /* 0x000fe20003f05270 */
[----:B--2---:R-:W-:Y:S01]  /*5510*/  FADD.FTZ R5, R5, R4 ;  /* 0x0000000405057221 */ /* 0x004fe20000010000 */
[----:B---3--:R-:W-:Y:S01]  /*5520*/  FADD.FTZ R7, R7, R6 ;  /* 0x0000000607077221 */ /* 0x008fe20000010000 */
[----:B----4-:R-:W-:Y:S01]  /*5530*/  FADD.FTZ R9, R9, R8 ;  /* 0x0000000809097221 */ /* 0x010fe20000010000 */
[----:B-----5:R-:W-:Y:S01]  /*5540*/  FADD.FTZ R11, R11, R10 ;  /* 0x0000000a0b0b7221 */ /* 0x020fe20000010000 */
[----:B------:R-:W-:Y:S01]  /*5550*/  FADD.FTZ R13, R13, R12 ;  /* 0x0000000c0d0d7221 */ /* 0x000fe20000010000 */
[----:B------:R-:W-:Y:S01]  /*5560*/  FADD.FTZ R15, R15, R14 ;  /* 0x0000000e0f0f7221 */ /* 0x000fe20000010000 */
[----:B------:R-:W-:Y:S01]  /*5570*/  FADD.FTZ R17, R17, R16 ;  /* 0x0000001011117221 */ /* 0x000fe20000010000 */
[----:B------:R0:W-:Y:S01]  /*5580*/  @!P1 STS [R0+UR4+0x10], R5 ;  /* 0x0000100500009988 */ /* 0x0001e20008000804 */
[----:B------:R-:W-:Y:S03]  /*5590*/  BSSY.RECONVERGENT B0, `(.L_x_32) ;  /* 0x0000043000007945 */ /* 0x000fe60003800200 */
        /* <DEDUP_REMOVED lines=15> */
[----:B------:R-:W5:Y:S01]  /*5690*/  LDS.128 R12, [UR4] ;  /* 0x00000004ff0c7984 */ /* 0x000f620008000c00 */
[----:B0-----:R-:W-:-:S03]  /*56a0*/  IMAD.WIDE.U32 R42, R42, 0x2, R2 ;  /* 0x000000022a2a7825 */ /* 0x001fc600078e0002 */
        /* <DEDUP_REMOVED lines=49> */
.L_x_33:
[----:B------:R-:W-:Y:S05]  /*59c0*/  BSYNC.RECONVERGENT B0 ;  /* 0x0000000000007941 */ /* 0x000fea0003800200 */
.L_x_32:
[----:B------:R-:W-:Y:S01]  /*59d0*/  PREEXIT ;  /* 0x000000000000782d */ /* 0x000fe20000000000 */
[----:B------:R-:W-:Y:S05]  /*59e0*/  EXIT ;  /* 0x000000000000794d */ /* 0x000fea0003800000 */
.L_x_34:
        /* <DEDUP_REMOVED lines=9> */
.L_x_120:


//--------------------- .text._Z30router_gemm_kernel_bf16_outputI13__nv_bfloat16Li128ELi8ELi7ELi384ELi7168EEvPS0_PKT_S4_ --------------------------
	.section	.text._Z30router_gemm_kernel_bf16_outputI13__nv_bfloat16Li128ELi8ELi7ELi384ELi7168EEvPS0_PKT_S4_,"ax",@progbits
	.align	128
        .global         _Z30router_gemm_kernel_bf16_outputI13__nv_bfloat16Li128ELi8ELi7ELi384ELi7168EEvPS0_PKT_S4_
        .type           _Z30router_gemm_kernel_bf16_outputI13__nv_bfloat16Li128ELi8ELi7ELi384ELi7168EEvPS0_PKT_S4_,@function
        .size           _Z30router_gemm_kernel_bf16_outputI13__nv_bfloat16Li128ELi8ELi7ELi384ELi7168EEvPS0_PKT_S4_,(.L_x_121 - _Z30router_gemm_kernel_bf16_outputI13__nv_bfloat16Li128ELi8ELi7ELi384ELi7168EEvPS0_PKT_S4_)
        .other          _Z30router_gemm_kernel_bf16_outputI13__nv_bfloat16Li128ELi8ELi7ELi384ELi7168EEvPS0_PKT_S4_,@"STO_CUDA_ENTRY STV_DEFAULT"
_Z30router_gemm_kernel_bf16_outputI13__nv_bfloat16Li128ELi8ELi7ELi384ELi7168EEvPS0_PKT_S4_:
.text._Z30router_gemm_kernel_bf16_outputI13__nv_bfloat16Li128ELi8ELi7ELi384ELi7168EEvPS0_PKT_S4_:
        /* <DEDUP_REMOVED lines=32> */
[C---:B---3--:R-:W-:Y:S01]  /*0200*/  PRMT R69, R56.reuse, 0x7632, R69 ;  /* 0x0000763238457816 */ /* 0x048fe20000000045 */
[----:B------:R-:W-:Y:S01]  /*0210*/  IMAD.U32 R0, R56, 0x10000, RZ ;  /* 0x0001000038007824 */ /* 0x000fe200078e00ff */
[----:B------:R-:W-:Y:S02]  /*0220*/  SHF.L.U32 R68, R68, 0x10, RZ ;  /* 0x0000001044447819 */ /* 0x000fe400000006ff */
[----:B------:R-:W-:Y:S01]  /*0230*/  SHF.L.U32 R69, R69, 0x10, RZ ;  /* 0x0000001045457819 */ /* 0x000fe200000006ff */
[----:B------:R-:W-:Y:S01]  /*0240*/  FFMA.FTZ R56, R0, R71, RZ ;  /* 0x0000004700387223 */ /* 0x000fe200000100ff */
[----:B------:R-:W-:Y:S01]  /*0250*/  IMAD.U32 R71, R61, 0x10000, RZ ;  /* 0x000100003d477824 */ /* 0x000fe200078e00ff */
[----:B------:R-:W-:Y:S02]  /*0260*/  SHF.L.U32 R70, R57, 0x10, RZ ;  /* 0x0000001039467819 */ /* 0x000fe400000006ff */
[----:B------:R-:W-:Y:S01]  /*0270*/  PRMT R61, R61, 0x7632, R61 ;  /* 0x000076323d3d7816 */ /* 0x000fe2000000003d */
[----:B------:R-:W-:Y:S01]  /*0280*/  FFMA.FTZ R85, R69, R68, R56 ;  /* 0x0000004445557223 */ /* 0x000fe20000010038 */
[----:B------:R-:W-:-:S02]  /*0290*/  PRMT R84, R57, 0x7632, R84 ;  /* 0x0000763239547816 */ /* 0x000fc40000000054 */
[----:B------:R-:W-:Y:S01]  /*02a0*/  SHF.L.U32 R61, R61, 0x10, RZ ;  /* 0x000000103d3d7819 */ /* 0x000fe200000006ff */
[--C-:B------:R-:W-:Y:S02]  /*02b0*/  FFMA.FTZ R57, R70, R71, R85.reuse ;  /* 0x0000004746397223 */ /* 0x100fe40000010055 */
[----:B------:R-:W-:Y:S01]  /*02c0*/  IMAD.U32 R84, R84, 0x10000, RZ ;  /* 0x0001000054547824 */ /* 0x000fe200078e00ff */
[C---:B------:R-:W-:Y:S02]  /*02d0*/  PRMT R56, R62.reuse, 0x7632, R56 ;  /* 0x000076323e387816 */ /* 0x040fe40000000038 */
[----:B------:R-:W-:Y:S02]  /*02e0*/  SHF.L.U32 R62, R62, 0x10, RZ ;  /* 0x000000103e3e7819 */ /* 0x000fe400000006ff */
[C---:B------:R-:W-:Y:S02]  /*02f0*/  PRMT R85, R58.reuse, 0x7632, R85 ;  /* 0x000076323a557816 */ /* 0x040fe40000000055 */
[----:B------:R-:W-:Y:S01]  /*0300*/  SHF.L.U32 R71, R58, 0x10, RZ ;  /* 0x000000103a477819 */ /* 0x000fe200000006ff */
[----:B------:R-:W-:Y:S01]  /*0310*/  FFMA.FTZ R58, R84, R61, R57 ;  /* 0x0000003d543a7223 */ /* 0x000fe20000010039 */
[----:B------:R-:W-:Y:S01]  /*0320*/  SHF.L.U32 R85, R85, 0x10, RZ ;  /* 0x0000001055557819 */ /* 0x000fe200000006ff */
[----:B------:R-:W-:-:S02]  /*0330*/  IMAD.U32 R56, R56, 0x10000, RZ ;  /* 0x0001000038387824 */ /* 0x000fc400078e00ff */
[----:B------:R-:W-:Y:S01]  /*0340*/  FFMA.FTZ R58, R71, R62, R58 ;  /* 0x0000003e473a7223 */ /* 0x000fe2000001003a */
[----:B------:R-:W-:Y:S02]  /*0350*/  SHF.L.U32 R57, R63, 0x10, RZ ;  /* 0x000000103f397819 */ /* 0x000fe400000006ff */
[C---:B----4-:R-:W-:Y:S01]  /*0360*/  SHF.L.U32 R87, R52.reuse, 0x10, RZ ;  /* 0x0000001034577819 */ /* 0x050fe200000006ff */
[----:B------:R-:W-:Y:S01]  /*0370*/  FFMA.FTZ R61, R85, R56, R58 ;  /* 0x00000038553d7223 */ /* 0x000fe2000001003a */
[----:B------:R-:W-:Y:S01]  /*0380*/  PRMT R56, R52, 0x7632, R56 ;  /* 0x0000763234387816 */ /* 0x000fe20000000038 */
[C---:B------:R-:W-:Y:S01]  /*0390*/  IMAD.U32 R86, R59.reuse, 0x10000, RZ ;  /* 0x000100003b567824 */ /* 0x040fe200078e00ff */
[----:B------:R-:W-:Y:S02]  /*03a0*/  PRMT R68, R59, 0x7632, R68 ;  /* 0x000076323b447816 */ /* 0x000fe40000000044 */
[----:B------:R-:W-:Y:S01]  /*03b0*/  PRMT R63, R63, 0x7632, R63 ;  /* 0x000076323f3f7816 */ /* 0x000fe2000000003f */
[----:B------:R-:W-:Y:S01]  /*03c0*/  FFMA.FTZ R52, R0, R87, RZ ;  /* 0x0000005700347223 */ /* 0x000fe200000100ff */
        /* <DEDUP_REMOVED lines=8> */
[----:B-----5:R-:W-:-:S02]  /*0450*/  PRMT R56, R44, 0x7632, R56 ;  /* 0x000076322c387816 */ /* 0x020fc40000000038 */
[----:B------:R-:W-:Y:S01]  /*0460*/  SHF.L.U32 R57, R44, 0x10, RZ ;  /* 0x000000102c397819 */ /* 0x000fe200000006ff */
[----:B------:R-:W-:Y:S01]  /*0470*/  FFMA.FTZ R59, R70, R59, R61 ;  /* 0x0000003b463b7223 */ /* 0x000fe2000001003d */
[----:B------:R-:W-:Y:S01]  /*0480*/  IMAD.U32 R53, R53, 0x10000, RZ ;  /* 0x0001000035357824 */ /* 0x000fe200078e00ff */
[----:B------:R-:W2:Y:S01]  /*0490*/  LDG.E.128 R60, desc[UR6][R2.64+0x4800] ;  /* 0x00480006023c7981 */ /* 0x000ea2000c1e1d00 */
[----:B------:R-:W-:Y:S01]  /*04a0*/  SHF.L.U32 R90, R56, 0x10, RZ ;  /* 0x00000010385a7819 */ /* 0x000fe200000006ff */
[----:B------:R-:W-:Y:S01]  /*04b0*/  FFMA.FTZ R92, R0, R57, RZ ;  /* 0x00000039005c7223 */ /* 0x000fe200000100ff */
[----:B------:R-:W-:Y:S01]  /*04c0*/  PRMT R52, R54, 0x7632, R52 ;  /* 0x0000763236347816 */ /* 0x000fe20000000034 */
[----:B------:R-:W-:Y:S01]  /*04d0*/  FFMA.FTZ R88, R84, R53, R59 ;  /* 0x0000003554587223 */ /* 0x000fe2000001003b */
[----:B------:R-:W-:Y:S01]  /*04e0*/  SHF.L.U32 R54, R54, 0x10, RZ ;  /* 0x0000001036367819 */ /* 0x000fe200000006ff */
[----:B------:R-:W-:Y:S01]  /*04f0*/  FFMA.FTZ R89, R69, R90, R92 ;  /* 0x0000005a45597223 */ /* 0x000fe2000001005c */
[C---:B------:R-:W-:Y:S01]  /*0500*/  PRMT R53, R45.reuse, 0x7632, R53 ;  /* 0x000076322d357816 */ /* 0x040fe20000000035 */
[----:B------:R-:W-:Y:S01]  /*0510*/  IMAD.U32 R45, R45, 0x10000, RZ ;  /* 0x000100002d2d7824 */ /* 0x000fe200078e00ff */
[----:B------:R-:W3:Y:S01]  /*0520*/  LDG.E.128 R56, desc[UR6][R2.64+0x8000] ;  /* 0x0080000602387981 */ /* 0x000ee2000c1e1d00 */
[----:B------:R-:W-:Y:S01]  /*0530*/  SHF.L.U32 R52, R52, 0x10, RZ ;  /* 0x0000001034347819 */ /* 0x000fe200000006ff */
        /* <DEDUP_REMOVED lines=8> */
[----:B------:R-:W-:Y:S01]  /*05c0*/  SHF.L.U32 R55, R55, 0x10, RZ ;  /* 0x0000001037377819 */ /* 0x000fe200000006ff */
[----:B------:R-:W-:Y:S01]  /*05d0*/  FFMA.FTZ R54, R0, R91, RZ ;  /* 0x0000005b00367223 */ /* 0x000fe200000100ff */
[----:B------:R-:W-:Y:S01]  /*05e0*/  SHF.L.U32 R88, R88, 0x10, RZ ;  /* 0x0000001058587819 */ /* 0x000fe200000006ff */
[----:B------:R-:W-:Y:S02]  /*05f0*/  IMAD.U32 R36, R46, 0x10000, RZ ;  /* 0x000100002e247824 */ /* 0x000fe400078e00ff */
[----:B------:R-:W-:Y:S02]  /*0600*/  FFMA.FTZ R45, R86, R55, R45 ;  /* 0x00000037562d7223 */ /* 0x000fe4000001002d */
[----:B------:R-:W-:Y:S01]  /*0610*/  FFMA.FTZ R36, R71, R36, R52 ;  /* 0x0000002447247223 */ /* 0x000fe20000010034 */
[----:B------:R-:W-:-:S02]  /*0620*/  FFMA.FTZ R97, R69, R88, R54 ;  /* 0x0000005845617223 */ /* 0x000fc40000010036 */
[----:B------:R-:W4:Y:S01]  /*0630*/  LDG.E.128 R52, desc[UR6][R2.64+0xb800] ;  /* 0x00b8000602347981 */ /* 0x000f22000c1e1d00 */
[----:B------:R-:W-:Y:S01]  /*0640*/  PRMT R46, R46, 0x7632, R46 ;  /* 0x000076322e2e7816 */ /* 0x000fe2000000002e */
[----:B------:R-:W-:Y:S01]  /*0650*/  IMAD.U32 R89, R44, 0x10000, RZ ;  /* 0x000100002c597824 */ /* 0x000fe200078e00ff */
[C---:B------:R-:W-:Y:S02]  /*0660*/  PRMT R88, R37.reuse, 0x7632, R88 ;  /* 0x0000763225587816 */ /* 0x040fe40000000058 */
[----:B------:R-:W-:Y:S01]  /*0670*/  SHF.L.U32 R93, R37, 0x10, RZ ;  /* 0x00000010255d7819 */ /* 0x000fe200000006ff */
[----:B------:R-:W-:Y:S01]  /*0680*/  FFMA.FTZ R89, R68, R89, R45 ;  /* 0x0000005944597223 */ /* 0x000fe2000001002d */
[----:B------:R-:W-:Y:S02]  /*0690*/  SHF.L.U32 R46, R46, 0x10, RZ ;  /* 0x000000102e2e7819 */ /* 0x000fe400000006ff */
[----:B------:R-:W-:Y:S01]  /*06a0*/  SHF.L.U32 R95, R88, 0x10, RZ ;  /* 0x00000010585f7819 */ /* 0x000fe200000006ff */
[----:B------:R-:W-:Y:S01]  /*06b0*/  FFMA.FTZ R93, R70, R93, R97 ;  /* 0x0000005d465d7223 */ /* 0x000fe20000010061 */
[----:B------:R-:W-:-:S02]  /*06c0*/  PRMT R44, R16, 0x7632, R44 ;  /* 0x00007632102c7816 */ /* 0x000fc4000000002c */
[----:B------:R-:W-:Y:S01]  /*06d0*/  SHF.L.U32 R45, R16, 0x10, RZ ;  /* 0x00000010102d7819 */ /* 0x000fe200000006ff */
[----:B------:R-:W-:Y:S01]  /*06e0*/  FFMA.FTZ R91, R85, R46, R36 ;  /* 0x0000002e555b7223 */ /* 0x000fe20000010024 */
[C---:B------:R-:W-:Y:S01]  /*06f0*/  SHF.L.U32 R37, R47.reuse, 0x10, RZ ;  /* 0x000000102f257819 */ /* 0x040fe200000006ff */
[----:B------:R-:W-:Y:S01]  /*0700*/  FFMA.FTZ R36, R84, R95, R93 ;  /* 0x0000005f54247223 */ /* 0x000fe2000001005d */
[----:B------:R-:W-:Y:S01]  /*0710*/  PRMT R47, R47, 0x7632, R47 ;  /* 0x000076322f2f7816 */ /* 0x000fe2000000002f */
[----:B------:R-:W-:Y:S01]  /*0720*/  IMAD.U32 R16, R38, 0x10000, RZ ;  /* 0x0001000026107824 */ /* 0x000fe200078e00ff */
[----:B------:R-:W-:Y:S01]  /*0730*/  SHF.L.U32 R44, R44, 0x10, RZ ;  /* 0x000000102c2c7819 */ /* 0x000fe200000006ff */
[----:B------:R-:W-:Y:S01]  /*0740*/  FFMA.FTZ R46, R0, R45, RZ ;  /* 0x0000002d002e7223 */ /* 0x000fe200000100ff */
[----:B------:R-:W-:Y:S01]  /*0750*/  FFMA.FTZ R37, R86, R37, R91 ;  /* 0x0000002556257223 */ /* 0x000fe2000001005b */
[----:B------:R-:W-:Y:S01]  /*0760*/  PRMT R38, R38, 0x7632, R38 ;  /* 0x0000763226267816 */ /* 0x000fe20000000026 */
[----:B------:R-:W-:Y:S01]  /*0770*/  FFMA.FTZ R16, R71, R16, R36 ;  /* 0x0000001047107223 */ /* 0x000fe20000010024 */
[----:B------:R-:W-:Y:S01]  /*0780*/  SHF.L.U32 R47, R47, 0x10, RZ ;  /* 0x000000102f2f7819 */ /* 0x000fe200000006ff */
[----:B------:R-:W-:-:S02]  /*0790*/  IMAD.U32 R45, R17, 0x10000, RZ ;  /* 0x00010000112d7824 */ /* 0x000fc400078e00ff */
[----:B------:R-:W-:Y:S01]  /*07a0*/  FFMA.FTZ R91, R69, R44, R46 ;  /* 0x0000002c455b7223 */ /* 0x000fe2000001002e */
[----:B------:R-:W-:Y:S02]  /*07b0*/  PRMT R36, R17, 0x7632, R36 ;  /* 0x0000763211247816 */ /* 0x000fe40000000024 */
[----:B------:R-:W-:Y:S01]  /*07c0*/  SHF.L.U32 R38, R38, 0x10, RZ ;  /* 0x0000001026267819 */ /* 0x000fe200000006ff */
[----:B------:R-:W-:Y:S01]  /*07d0*/  FFMA.FTZ R88, R68, R47, R37 ;  /* 0x0000002f44587223 */ /* 0x000fe20000010025 */
[----:B------:R-:W-:Y:S01]  /*07e0*/  FFMA.FTZ R91, R70, R45, R91 ;  /* 0x0000002d465b7223 */ /* 0x000fe2000001005b */
[----:B------:R-:W-:Y:S02]  /*07f0*/  SHF.L.U32 R45, R36, 0x10, RZ ;  /* 0x00000010242d7819 */ /* 0x000fe400000006ff */
[C---:B------:R-:W-:Y:S01]  /*0800*/  SHF.L.U32 R47, R20.reuse, 0x10, RZ ;  /* 0x00000010142f7819 */ /* 0x040fe200000006ff */
[--C-:B------:R-:W-:Y:S01]  /*0810*/  FFMA.FTZ R37, R85, R38, R16.reuse ;  /* 0x0000002655257223 */ /* 0x100fe20000010010 */
[----:B------:R-:W-:Y:S01]  /*0820*/  PRMT R16, R20, 0x7632, R16 ;  /* 0x0000763214107816 */ /* 0x000fe20000000010 */
[----:B------:R-:W-:-:S02]  /*0830*/  FFMA.FTZ R20, R84, R45, R91 ;  /* 0x0000002d54147223 */ /* 0x000fc4000001005b */
[----:B------:R-:W-:Y:S02]  /*0840*/  FFMA.FTZ R38, R0, R47, RZ ;  /* 0x0000002f00267223 */ /* 0x000fe400000100ff */
[----:B------:R-:W5:Y:S01]  /*0850*/  LDG.E.128 R44, desc[UR6][R2.64+0xf000] ;  /* 0x00f00006022c7981 */ /* 0x000f62000c1e1d00 */
[----:B------:R-:W-:Y:S01]  /*0860*/  IMAD.U32 R16, R16, 0x10000, RZ ;  /* 0x0001000010107824 */ /* 0x000fe200078e00ff */
[----:B------:R-:W-:Y:S02]  /*0870*/  SHF.L.U32 R17, R39, 0x10, RZ ;  /* 0x0000001027117819 */ /* 0x000fe400000006ff */
[----:B------:R-:W-:Y:S01]  /*0880*/  PRMT R36, R21, 0x7632, R36 ;  /* 0x0000763215247816 */ /* 0x000fe20000000024 */
[----:B------:R-:W-:Y:S01]  /*0890*/  FFMA.FTZ R91, R69, R16, R38 ;  /* 0x00000010455b7223 */ /* 0x000fe20000010026 */
[----:B------:R-:W-:Y:S02]  /*08a0*/  PRMT R39, R39, 0x7632, R39 ;  /* 0x0000763227277816 */ /* 0x000fe40000000027 */
[----:B------:R-:W-:Y:S01]  /*08b0*/  SHF.L.U32 R21, R21, 0x10, RZ ;  /* 0x0000001015157819 */ /* 0x000fe200000006ff */
[----:B------:R-:W-:Y:S01]  /*08c0*/  FFMA.FTZ R17, R86, R17, R37 ;  /* 0x0000001156117223 */ /* 0x000fe20000010025 */
[----:B------:R-:W-:Y:S01]  /*08d0*/  SHF.L.U32 R39, R39, 0x10, RZ ;  /* 0x0000001027277819 */ /* 0x000fe200000006ff */
[----:B------:R-:W-:-:S02]  /*08e0*/  IMAD.U32 R37, R36, 0x10000, RZ ;  /* 0x0001000024257824 */ /* 0x000fc400078e00ff */
[----:B------:R-:W-:Y:S02]  /*08f0*/  FFMA.FTZ R21, R70, R21, R91 ;  /* 0x0000001546157223 */ /* 0x000fe4000001005b */
[----:B------:R-:W-:Y:S02]  /*0900*/  FFMA.FTZ R90, R68, R39, R17 ;  /* 0x00000027445a7223 */ /* 0x000fe40000010011 */
[----:B------:R-:W-:Y:S02]  /*0910*/  FFMA.FTZ R92, R84, R37, R21 ;  /* 0x00000025545c7223 */ /* 0x000fe40000010015 */
[----:B------:R-:W5:Y:S01]  /*0920*/  LDG.E.128 R36, desc[UR6][R2.64+0x12800] ;  /* 0x0128000602247981 */ /* 0x000f62000c1e1d00 */
[C---:B------:R-:W-:Y:S02]  /*0930*/  SHF.L.U32 R16, R18.reuse, 0x10, RZ ;  /* 0x0000001012107819 */ /* 0x040fe400000006ff */
[----:B------:R-:W-:Y:S02]  /*0940*/  PRMT R18, R18, 0x7632, R18 ;  /* 0x0000763212127816 */ /* 0x000fe40000000012 */
[----:B------:R-:W-:Y:S01]  /*0950*/  PRMT R17, R24, 0x7632, R17 ;  /* 0x0000763218117816 */ /* 0x000fe20000000011 */
[----:B------:R-:W-:Y:S01]  /*0960*/  FFMA.FTZ R16, R71, R16, R20 ;  /* 0x0000001047107223 */ /* 0x000fe20000010014 */
[----:B------:R-:W-:-:S02]  /*0970*/  SHF.L.U32 R18, R18, 0x10, RZ ;  /* 0x0000001012127819 */ /* 0x000fc400000006ff */
[----:B------:R-:W-:Y:S02]  /*0980*/  SHF.L.U32 R91, R24, 0x10, RZ ;  /* 0x00000010185b7819 */ /* 0x000fe400000006ff */
[----:B------:R-:W-:Y:S01]  /*0990*/  SHF.L.U32 R20, R22, 0x10, RZ ;  /* 0x0000001016147819 */ /* 0x000fe200000006ff */
[----:B------:R-:W-:Y:S01]  /*09a0*/  FFMA.FTZ R21, R85, R18, R16 ;  /* 0x0000001255157223 */ /* 0x000fe20000010010 */
[----:B------:R-:W-:Y:S02]  /*09b0*/  IMAD.U32 R16, R17, 0x10000, RZ ;  /* 0x0001000011107824 */ /* 0x000fe400078e00ff */
[----:B------:R-:W-:Y:S01]  /*09c0*/  FFMA.FTZ R18, R0, R91, RZ ;  /* 0x0000005b00127223 */ /* 0x000fe200000100ff */
[----:B------:R-:W-:Y:S02]  /*09d0*/  PRMT R22, R22, 0x7632, R22 ;  /* 0x0000763216167816 */ /* 0x000fe40000000016 */
[----:B------:R-:W-:Y:S01]  /*09e0*/  PRMT R0, R25, 0x7632, R0 ;  /* 0x0000763219007816 */ /* 0x000fe20000000000 */
[----:B------:R-:W-:Y:S01]  /*09f0*/  FFMA.FTZ R91, R69, R16, R18 ;  /* 0x00000010455b7223 */ /* 0x000fe20000010012 */
[----:B------:R-:W-:Y:S01]  /*0a00*/  SHF.L.U32 R25, R25, 0x10, RZ ;  /* 0x0000001019197819 */ /* 0x000fe200000006ff */
[----:B------:R-:W-:Y:S01]  /*0a10*/  FFMA.FTZ R20, R71, R20, R92 ;  /* 0x0000001447147223 */ /* 0x000fe2000001005c */
[----:B------:R-:W-:-:S02]  /*0a20*/  SHF.L.U32 R22, R22, 0x10, RZ ;  /* 0x0000001016167819 */ /* 0x000fc400000006ff */
[----:B------:R-:W-:Y:S01]  /*0a30*/  SHF.L.U32 R17, R19, 0x10, RZ ;  /* 0x0000001013117819 */ /* 0x000fe200000006ff */
[----:B------:R-:W-:Y:S02]  /*0a40*/  IMAD.U32 R69, R0, 0x10000, RZ ;  /* 0x0001000000457824 */ /* 0x000fe400078e00ff */
[----:B------:R-:W-:Y:S01]  /*0a50*/  FFMA.FTZ R93, R70, R25, R91 ;  /* 0x00000019465d7223 */ /* 0x000fe2000001005b */
[----:B------:R-:W-:Y:S01]  /*0a60*/  FFMA.FTZ R91, R85, R22, R20 ;  /* 0x00000016555b7223 */ /* 0x000fe20000010014 */
[----:B------:R-:W-:Y:S01]  /*0a70*/  PRMT R0, R19, 0x7632, R0 ;  /* 0x0000763213007816 */ /* 0x000fe20000000000 */
[----:B------:R-:W-:Y:S01]  /*0a80*/  FFMA.FTZ R25, R86, R17, R21 ;  /* 0x0000001156197223 */ /* 0x000fe20000010015 */
[----:B------:R-:W-:Y:S01]  /*0a90*/  PRMT R20, R26, 0x7632, R20 ;  /* 0x000076321a147816 */ /* 0x000fe20000000014 */
[----:B------:R-:W-:Y:S01]  /*0aa0*/  FFMA.FTZ R84, R84, R69, R93 ;  /* 0x0000004554547223 */ /* 0x000fe2000001005d */
[----:B------:R-:W-:Y:S01]  /*0ab0*/  SHF.L.U32 R26, R26, 0x10, RZ ;  /* 0x000000101a1a7819 */ /* 0x000fe200000006ff */
[----:B------:R-:W5:Y:S01]  /*0ac0*/  LDG.E.128 R16, desc[UR6][R2.64+0x16000] ;  /* 0x0160000602107981 */ /* 0x000f62000c1e1d00 */
[----:B------:R-:W-:-:S02]  /*0ad0*/  SHF.L.U32 R21, R0, 0x10, RZ ;  /* 0x0000001000157819 */ /* 0x000fc400000006ff */
[C---:B------:R-:W-:Y:S01]  /*0ae0*/  SHF.L.U32 R69, R23.reuse, 0x10, RZ ;  /* 0x0000001017457819 */ /* 0x040fe200000006ff */
[----:B------:R-:W-:Y:S01]  /*0af0*/  IMAD.U32 R20, R20, 0x10000, RZ ;  /* 0x0001000014147824 */ /* 0x000fe200078e00ff */
[----:B------:R-:W-:Y:S01]  /*0b00*/  PRMT R23, R23, 0x7632, R23 ;  /* 0x0000763217177816 */ /* 0x000fe20000000017 */
[----:B------:R-:W-:Y:S01]  /*0b10*/  FFMA.FTZ R26, R71, R26, R84 ;  /* 0x0000001a471a7223 */ /* 0x000fe20000010054 */
[----:B------:R-:W-:Y:S01]  /*0b20*/  FFMA.FTZ R94, R68, R21, R25 ;  /* 0x00000015445e7223 */ /* 0x000fe20000010019 */
[----:B------:R-:W-:Y:S01]  /*0b30*/  FFMA.FTZ R91, R86, R69, R91 ;  /* 0x00000045565b7223 */ /* 0x000fe2000001005b */
[----:B------:R-:W-:Y:S01]  /*0b40*/  SHF.L.U32 R23, R23, 0x10, RZ ;  /* 0x0000001017177819 */ /* 0x000fe200000006ff */
[----:B------:R-:W-:Y:S01]  /*0b50*/  FFMA.FTZ R85, R85, R20, R26 ;  /* 0x0000001455557223 */ /* 0x000fe2000001001a */
[----:B------:R-:W-:Y:S01]  /*0b60*/  SHF.L.U32 R21, R27, 0x10, RZ ;  /* 0x000000101b157819 */ /* 0x000fe200000006ff */
[----:B------:R-:W-:Y:S01]  /*0b70*/  IMAD.U32 R69, R28, 0x10000, RZ ;  /* 0x000100001c457824 */ /* 0x000fe200078e00ff */
[----:B------:R-:W-:-:S02]  /*0b80*/  SHF.L.U32 R0, R32, 0x10, RZ ;  /* 0x0000001020007819 */ /* 0x000fc400000006ff */
[----:B------:R-:W-:Y:S02]  /*0b90*/  SHF.L.U32 R20, R12, 0x10, RZ ;  /* 0x000000100c147819 */ /* 0x000fe400000006ff */
[----:B------:R-:W-:Y:S01]  /*0ba0*/  PRMT R12, R27, 0x7632, R12 ;  /* 0x000076321b0c7816 */ /* 0x000fe2000000000c */
[----:B------:R-:W-:Y:S01]  /*0bb0*/  FFMA.FTZ R92, R68, R23, R91 ;  /* 0x00000017445c7223 */ /* 0x000fe2000001005b */
[----:B------:R-:W-:Y:S01]  /*0bc0*/  FFMA.FTZ R91, R86, R21, R85 ;  /* 0x00000015565b7223 */ /* 0x000fe20000010055 */
[C---:B------:R-:W-:Y:S01]  /*0bd0*/  FFMA.FTZ R93, R69.reuse, R0, R87 ;  /* 0x00000000455d7223 */ /* 0x040fe20000010057 */
[----:B------:R-:W-:Y:S01]  /*0be0*/  PRMT R32, R32, 0x7632, R32 ;  /* 0x0000763220207816 */ /* 0x000fe20000000020 */
[----:B------:R-:W-:Y:S01]  /*0bf0*/  FFMA.FTZ R96, R69, R20, R89 ;  /* 0x0000001445607223 */ /* 0x000fe20000010059 */
[----:B------:R-:W-:Y:S01]  /*0c00*/  PRMT R0, R12, 0x7632, R0 ;  /* 0x000076320c007816 */ /* 0x000fe20000000000 */
[----:B------:R-:W5:Y:S01]  /*0c10*/  LDG.E.128 R20, desc[UR6][R2.64+0x1800] ;  /* 0x0018000602147981 */ /* 0x000f62000c1e1d00 */
[----:B------:R-:W-:-:S02]  /*0c20*/  PRMT R86, R28, 0x7632, R86 ;  /* 0x000076321c567816 */ /* 0x000fc40000000056 */
[C---:B------:R-:W-:Y:S01]  /*0c30*/  PRMT R87, R29.reuse, 0x7632, R87 ;  /* 0x000076321d577816 */ /* 0x040fe20000000057 */
[----:B------:R-:W5:Y:S01]  /*0c40*/  LDG.E.128 R24, desc[UR6][R40.64+0x1800] ;  /* 0x0018000628187981 */ /* 0x000f62000c1e1d00 */
[----:B------:R-:W-:Y:S01]  /*0c50*/  SHF.L.U32 R71, R29, 0x10, RZ ;  /* 0x000000101d477819 */ /* 0x000fe200000006ff */
[----:B------:R-:W-:Y:S01]  /*0c60*/  IMAD.U32 R86, R86, 0x10000, RZ ;  /* 0x0001000056567824 */ /* 0x000fe200078e00ff */
[----:B------:R-:W-:Y:S02]  /*0c70*/  SHF.L.U32 R29, R32, 0x10, RZ ;  /* 0x00000010201d7819 */ /* 0x000fe400000006ff */
[----:B------:R-:W-:Y:S02]  /*0c80*/  SHF.L.U32 R89, R0, 0x10, RZ ;  /* 0x0000001000597819 */ /* 0x000fe400000006ff */
[----:B------:R-:W-:Y:S01]  /*0c90*/  PRMT R84, R30, 0x7632, R84 ;  /* 0x000076321e547816 */ /* 0x000fe20000000054 */
[----:B------:R-:W-:Y:S01]  /*0ca0*/  FFMA.FTZ R32, R86, R29, R93 ;  /* 0x0000001d56207223 */ /* 0x000fe2000001005d */
[----:B------:R-:W-:Y:S01]  /*0cb0*/  SHF.L.U32 R70, R30, 0x10, RZ ;  /* 0x000000101e467819 */ /* 0x000fe200000006ff */
[----:B------:R-:W-:Y:S01]  /*0cc0*/  FFMA.FTZ R89, R86, R89, R96 ;  /* 0x0000005956597223 */ /* 0x000fe20000010060 */
[C---:B------:R-:W-:Y:S01]  /*0cd0*/  PRMT R28, R33.reuse, 0x7632, R28 ;  /* 0x00007632211c7816 */ /* 0x040fe2000000001c */
[----:B------:R-:W-:Y:S01]  /*0ce0*/  IMAD.U32 R30, R33, 0x10000, RZ ;  /* 0x00010000211e7824 */ /* 0x000fe200078e00ff */
[----:B------:R-:W-:-:S02]  /*0cf0*/  PRMT R29, R13, 0x7632, R29 ;  /* 0x000076320d1d7816 */ /* 0x000fc4000000001d */
[----:B------:R-:W-:Y:S01]  /*0d00*/  SHF.L.U32 R96, R13, 0x10, RZ ;  /* 0x000000100d607819 */ /* 0x000fe200000006ff */
[----:B------:R-:W-:Y:S01]  /*0d10*/  FFMA.FTZ R30, R71, R30, R32 ;  /* 0x0000001e471e7223 */ /* 0x000fe20000010020 */
[----:B------:R-:W-:Y:S02]  /*0d20*/  SHF.L.U32 R28, R28, 0x10, RZ ;  /* 0x000000101c1c7819 */ /* 0x000fe400000006ff */
[----:B------:R-:W-:Y:S01]  /*0d30*/  SHF.L.U32 R87, R87, 0x10, RZ ;  /* 0x0000001057577819 */ /* 0x000fe200000006ff */
[----:B------:R-:W-:Y:S02]  /*0d40*/  IMAD.U32 R32, R29, 0x10000, RZ ;  /* 0x000100001d207824 */ /* 0x000fe400078e00ff */
[----:B------:R-:W-:Y:S01]  /*0d50*/  FFMA.FTZ R89, R71, R96, R89 ;  /* 0x0000006047597223 */ /* 0x000fe20000010059 */
[C---:B------:R-:W-:Y:S02]  /*0d60*/  PRMT R85, R31.reuse, 0x7632, R85 ;  /* 0x000076321f557816 */ /* 0x040fe40000000055 */
[----:B------:R-:W-:Y:S01]  /*0d70*/  SHF.L.U32 R0, R31, 0x10, RZ ;  /* 0x000000101f007819 */ /* 0x000fe200000006ff */
        /* <DEDUP_REMOVED lines=9> */
[----:B------:R-:W-:Y:S01]  /*0e10*/  SHF.L.U32 R13, R34, 0x10, RZ ;  /* 0x00000010220d7819 */ /* 0x000fe200000006ff */
[----:B------:R-:W-:Y:S01]  /*0e20*/  IMAD.U32 R84, R84, 0x10000, RZ ;  /* 0x0001000054547824 */ /* 0x000fe200078e00ff */
[----:B------:R-:W5:Y:S01]  /*0e30*/  LDG.E.128 R28, desc[UR6][R2.64+0x5000] ;  /* 0x00500006021c7981 */ /* 0x000f62000c1e1d00 */
[----:B------:R-:W-:-:S02]  /*0e40*/  PRMT R14, R35, 0x7632, R14 ;  /* 0x00007632230e7816 */ /* 0x000fc4000000000e */
[----:B------:R-:W-:Y:S01]  /*0e50*/  SHF.L.U32 R35, R35, 0x10, RZ ;  /* 0x0000001023237819 */ /* 0x000fe200000006ff */
[C---:B------:R-:W-:Y:S01]  /*0e60*/  FFMA.FTZ R34, R84.reuse, R89, R32 ;  /* 0x0000005954227223 */ /* 0x040fe20000010020 */
[----:B------:R-:W-:Y:S01]  /*0e70*/  FFMA.FTZ R13, R84, R13, R33 ;  /* 0x0000000d540d7223 */ /* 0x000fe20000010021 */
[C---:B------:R-:W-:Y:S01]  /*0e80*/  IMAD.U32 R89, R8.reuse, 0x10000, RZ ;  /* 0x0001000008597824 */ /* 0x040fe200078e00ff */
[----:B------:R-:W-:Y:S02]  /*0e90*/  PRMT R8, R8, 0x7632, R8 ;  /* 0x0000763208087816 */ /* 0x000fe40000000008 */
[C---:B------:R-:W-:Y:S01]  /*0ea0*/  SHF.L.U32 R33, R15.reuse, 0x10, RZ ;  /* 0x000000100f217819 */ /* 0x040fe200000006ff */
        /* <DEDUP_REMOVED lines=9> */
[----:B------:R-:W-:-:S02]  /*0f40*/  SHF.L.U32 R8, R15, 0x10, RZ ;  /* 0x000000100f087819 */ /* 0x000fc400000006ff */
[----:B------:R-:W-:Y:S01]  /*0f50*/  SHF.L.U32 R34, R9, 0x10, RZ ;  /* 0x0000001009227819 */ /* 0x000fe200000006ff */
[----:B------:R-:W-:Y:S01]  /*0f60*/  FFMA.FTZ R68, R68, R12, R91 ;  /* 0x0000000c44447223 */ /* 0x000fe2000001005b */
[C---:B------:R-:W-:Y:S01]  /*0f70*/  FFMA.FTZ R91, R85.reuse, R14, R32 ;  /* 0x0000000e555b7223 */ /* 0x040fe20000010020 */
[----:B------:R-:W-:Y:S01]  /*0f80*/  FFMA.FTZ R89, R85, R8, R33 ;  /* 0x0000000855597223 */ /* 0x000fe20000010021 */
[----:B------:R-:W-:Y:S01]  /*0f90*/  PRMT R9, R9, 0x7632, R9 ;  /* 0x0000763209097816 */ /* 0x000fe20000000009 */
[----:B------:R-:W-:Y:S02]  /*0fa0*/  FFMA.FTZ R88, R71, R34, R88 ;  /* 0x0000002247587223 */ /* 0x000fe40000010058 */
[----:B------:R-:W5:Y:S01]  /*0fb0*/  LDG.E.128 R32, desc[UR6][R2.64+0x8800] ;  /* 0x0088000602207981 */ /* 0x000f62000c1e1d00 */
[C---:B------:R-:W-:Y:S01]  /*0fc0*/  PRMT R12, R10.reuse, 0x7632, R12 ;  /* 0x000076320a0c7816 */ /* 0x040fe2000000000c */
[----:B------:R-:W-:Y:S01]  /*0fd0*/  IMAD.U32 R8, R9, 0x10000, RZ ;  /* 0x0001000009087824 */ /* 0x000fe200078e00ff */
[----:B------:R-:W-:-:S02]  /*0fe0*/  SHF.L.U32 R13, R10, 0x10, RZ ;  /* 0x000000100a0d7819 */ /* 0x000fc400000006ff */
[C---:B------:R-:W-:Y:S02]  /*0ff0*/  PRMT R9, R4.reuse, 0x7632, R9 ;  /* 0x0000763204097816 */ /* 0x040fe40000000009 */
[----:B------:R-:W-:Y:S02]  /*1000*/  SHF.L.U32 R10, R4, 0x10, RZ ;  /* 0x00000010040a7819 */ /* 0x000fe400000006ff */
[----:B------:R-:W-:Y:S01]  /*1010*/  SHF.L.U32 R93, R9, 0x10, RZ ;  /* 0x00000010095d7819 */ /* 0x000fe200000006ff */
[----:B------:R-:W-:Y:S02]  /*1020*/  IMAD.U32 R9, R12, 0x10000, RZ ;  /* 0x000100000c097824 */ /* 0x000fe400078e00ff */
[----:B------:R-:W-:Y:S01]  /*1030*/  FFMA.FTZ R95, R69, R10, R90 ;  /* 0x0000000a455f7223 */ /* 0x000fe2000001005a */
[----:B------:R-:W-:Y:S01]  /*1040*/  FFMA.FTZ R15, R87, R8, R88 ;  /* 0x00000008570f7223 */ /* 0x000fe20000010058 */
[----:B------:R-:W-:Y:S02]  /*1050*/  SHF.L.U32 R12, R48, 0x10, RZ ;  /* 0x00000010300c7819 */ /* 0x000fe400000006ff */
[----:B------:R-:W-:Y:S01]  /*1060*/  SHF.L.U32 R8, R5, 0x10, RZ ;  /* 0x0000001005087819 */ /* 0x000fe200000006ff */
[----:B------:R-:W-:Y:S01]  /*1070*/  FFMA.FTZ R10, R86, R93, R95 ;  /* 0x0000005d560a7223 */ /* 0x000fe2000001005f */
[----:B------:R-:W-:-:S02]  /*1080*/  PRMT R48, R48, 0x7632, R48 ;  /* 0x0000763230307816 */ /* 0x000fc40000000030 */
[----:B------:R-:W-:Y:S01]  /*1090*/  PRMT R5, R5, 0x7632, R5 ;  /* 0x0000763205057816 */ /* 0x000fe20000000005 */
[----:B------:R-:W-:Y:S01]  /*10a0*/  FFMA.FTZ R13, R70, R13, R15 ;  /* 0x0000000d460d7223 */ /* 0x000fe2000001000f */
[----:B------:R-:W-:Y:S01]  /*10b0*/  SHF.L.U32 R93, R48, 0x10, RZ ;  /* 0x00000010305d7819 */ /* 0x000fe200000006ff */
[----:B------:R-:W-:Y:S01]  /*10c0*/  FFMA.FTZ R10, R71, R8, R10 ;  /* 0x00000008470a7223 */ /* 0x000fe2000001000a */
[----:B------:R-:W-:Y:S01]  /*10d0*/  FFMA.FTZ R95, R69, R12, R94 ;  /* 0x0000000c455f7223 */ /* 0x000fe2000001005e */
[----:B------:R-:W-:Y:S01]  /*10e0*/  IMAD.U32 R8, R5, 0x10000, RZ ;  /* 0x0001000005087824 */ /* 0x000fe200078e00ff */
[C---:B------:R-:W-:Y:S01]  /*10f0*/  PRMT R48, R49.reuse, 0x7632, R48 ;  /* 0x0000763231307816 */ /* 0x040fe20000000030 */
[----:B------:R-:W-:Y:S01]  /*1100*/  FFMA.FTZ R9, R84, R9, R13 ;  /* 0x0000000954097223 */ /* 0x000fe2000001000d */
[----:B------:R-:W-:Y:S01]  /*1110*/  SHF.L.U32 R88, R49, 0x10, RZ ;  /* 0x0000001031587819 */ /* 0x000fe200000006ff */
[----:B------:R-:W-:Y:S01]  /*1120*/  FFMA.FTZ R90, R86, R93, R95 ;  /* 0x0000005d565a7223 */ /* 0x000fe2000001005f */
[C---:B------:R-:W-:Y:S01]  /*1130*/  SHF.L.U32 R5, R6.reuse, 0x10, RZ ;  /* 0x0000001006057819 */ /* 0x040fe200000006ff */
[----:B------:R-:W5:Y:S01]  /*1140*/  LDG.E.128 R12, desc[UR6][R2.64+0xc000] ;  /* 0x00c00006020c7981 */ /* 0x000f62000c1e1d00 */
[----:B------:R-:W-:Y:S01]  /*1150*/  FFMA.FTZ R49, R87, R8, R10 ;  /* 0x0000000857317223 */ /* 0x000fe2000001000a */
[----:B------:R-:W-:Y:S01]  /*1160*/  PRMT R6, R6, 0x7632, R6 ;  /* 0x0000763206067816 */ /* 0x000fe20000000006 */
[----:B------:R-:W-:Y:S01]  /*1170*/  FFMA.FTZ R88, R71, R88, R90 ;  /* 0x0000005847587223 */ /* 0x000fe2000001005a */
[----:B------:R-:W-:Y:S01]  /*1180*/  SHF.L.U32 R8, R48, 0x10, RZ ;  /* 0x0000001030087819 */ /* 0x000fe200000006ff */
[----:B------:R-:W-:Y:S01]  /*1190*/  FFMA.FTZ R49, R70, R5, R49 ;  /* 0x0000000546317223 */ /* 0x000fe20000010031 */
[----:B------:R-:W-:-:S02]  /*11a0*/  PRMT R4, R11, 0x7632, R4 ;  /* 0x000076320b047816 */ /* 0x000fc40000000004 */
[----:B------:R-:W-:Y:S02]  /*11b0*/  SHF.L.U32 R11, R11, 0x10, RZ ;  /* 0x000000100b0b7819 */ /* 0x000fe400000006ff */
[----:B------:R-:W-:Y:S01]  /*11c0*/  SHF.L.U32 R5, R6, 0x10, RZ ;  /* 0x0000001006057819 */ /* 0x000fe200000006ff */
[----:B------:R-:W-:Y:S01]  /*11d0*/  FFMA.FTZ R97, R87, R8, R88 ;  /* 0x0000000857617223 */ /* 0x000fe20000010058 */
[----:B------:R-:W-:Y:S02]  /*11e0*/  SHF.L.U32 R95, R50, 0x10, RZ ;  /* 0x00000010325f7819 */ /* 0x000fe400000006ff */
[C---:B------:R-:W-:Y:S02]  /*11f0*/  PRMT R6, R64.reuse, 0x7632, R6 ;  /* 0x0000763240067816 */ /* 0x040fe40000000006 */
[----:B------:R-:W-:Y:S01]  /*1200*/  SHF.L.U32 R64, R64, 0x10, RZ ;  /* 0x0000001040407819 */ /* 0x000fe200000006ff */
[----:B------:R-:W-:Y:S01]  /*1210*/  FFMA.FTZ R48, R0, R11, R9 ;  /* 0x0000000b00307223 */ /* 0x000fe20000010009 */
[----:B------:R-:W-:-:S02]  /*1220*/  IMAD.U32 R4, R4, 0x10000, RZ ;  /* 0x0001000004047824 */ /* 0x000fc400078e00ff */
[----:B------:R-:W-:Y:S01]  /*1230*/  FFMA.FTZ R49, R84, R5, R49 ;  /* 0x0000000554317223 */ /* 0x000fe20000010031 */
[----:B------:R-:W-:Y:S01]  /*1240*/  FFMA.FTZ R95, R70, R95, R97 ;  /* 0x0000005f465f7223 */ /* 0x000fe20000010061 */
[----:B------:R-:W5:Y:S01]  /*1250*/  LDG.E.128 R8, desc[UR6][R2.64+0xf800] ;  /* 0x00f8000602087981 */ /* 0x000f62000c1e1d00 */
[----:B------:R-:W-:Y:S02]  /*1260*/  IMAD.U32 R5, R6, 0x10000, RZ ;  /* 0x0001000006057824 */ /* 0x000fe400078e00ff */
[----:B------:R-:W-:Y:S01]  /*1270*/  FFMA.FTZ R97, R69, R64, R92 ;  /* 0x0000004045617223 */ /* 0x000fe2000001005c */
[----:B------:R-:W-:Y:S01]  /*1280*/  FFMA.FTZ R93, R85, R4, R48 ;  /* 0x00000004555d7223 */ /* 0x000fe20000010030 */
[C---:B------:R-:W-:Y:S02]  /*1290*/  PRMT R4, R65.reuse, 0x7632, R4 ;  /* 0x0000763241047816 */ /* 0x040fe40000000004 */
[----:B------:R-:W-:Y:S01]  /*12a0*/  SHF.L.U32 R6, R65, 0x10, RZ ;  /* 0x0000001041067819 */ /* 0x000fe200000006ff */
[----:B------:R-:W-:Y:S01]  /*12b0*/  FFMA.FTZ R48, R86, R5, R97 ;  /* 0x0000000556307223 */ /* 0x000fe20000010061 */
[----:B------:R-:W-:Y:S01]  /*12c0*/  SHF.L.U32 R5, R7, 0x10, RZ ;  /* 0x0000001007057819 */ /* 0x000fe200000006ff */
[----:B------:R-:W-:Y:S01]  /*12d0*/  IMAD.U32 R4, R4, 0x10000, RZ ;  /* 0x0001000004047824 */ /* 0x000fe200078e00ff */
[----:B------:R-:W-:Y:S01]  /*12e0*/  PRMT R50, R50, 0x7632, R50 ;  /* 0x0000763232327816 */ /* 0x000fe20000000032 */
[----:B------:R-:W-:Y:S01]  /*12f0*/  FFMA.FTZ R6, R71, R6, R48 ;  /* 0x0000000647067223 */ /* 0x000fe20000010030 */
[----:B------:R-:W-:Y:S01]  /*1300*/  PRMT R64, R7, 0x7632, R64 ;  /* 0x0000763207407816 */ /* 0x000fe20000000040 */
[----:B------:R-:W-:Y:S01]  /*1310*/  FFMA.FTZ R88, R0, R5, R49 ;  /* 0x0000000500587223 */ /* 0x000fe20000010031 */
[----:B------:R-:W-:Y:S01]  /*1320*/  SHF.L.U32 R65, R50, 0x10, RZ ;  /* 0x0000001032417819 */ /* 0x000fe200000006ff */
[----:B------:R-:W-:Y:S01]  /*1330*/  FFMA.FTZ R99, R87, R4, R6 ;  /* 0x0000000457637223 */ /* 0x000fe20000010006 */
[C---:B------:R-:W-:Y:S01]  /*1340*/  PRMT R48, R72.reuse, 0x7632, R48 ;  /* 0x0000763248307816 */ /* 0x040fe20000000030 */
[----:B------:R-:W5:Y:S01]  /*1350*/  LDG.E.128 R4, desc[UR6][R2.64+0x13000] ;  /* 0x0130000602047981 */ /* 0x000f62000c1e1d00 */
[----:B------:R-:W-:Y:S01]  /*1360*/  SHF.L.U32 R72, R72, 0x10, RZ ;  /* 0x0000001048487819 */ /* 0x000fe200000006ff */
[----:B------:R-:W-:Y:S01]  /*1370*/  FFMA.FTZ R95, R84, R65, R95 ;  /* 0x00000041545f7223 */ /* 0x000fe2000001005f */
[C---:B------:R-:W-:Y:S01]  /*1380*/  SHF.L.U32 R49, R51.reuse, 0x10, RZ ;  /* 0x0000001033317819 */ /* 0x040fe200000006ff */
[----:B------:R-:W-:Y:S01]  /*1390*/  IMAD.U32 R101, R48, 0x10000, RZ ;  /* 0x0001000030657824 */ /* 0x000fe200078e00ff */
[----:B------:R-:W-:Y:S01]  /*13a0*/  PRMT R65, R51, 0x7632, R65 ;  /* 0x0000763233417816 */ /* 0x000fe20000000041 */
[--C-:B------:R-:W-:Y:S01]  /*13b0*/  FFMA.FTZ R69, R69, R72, R68.reuse ;  /* 0x0000004845457223 */ /* 0x100fe20000010044 */
[----:B------:R-:W-:Y:S01]  /*13c0*/  SHF.L.U32 R97, R66, 0x10, RZ ;  /* 0x0000001042617819 */ /* 0x000fe200000006ff */
[----:B------:R-:W-:Y:S01]  /*13d0*/  FFMA.FTZ R95, R0, R49, R95 ;  /* 0x00000031005f7223 */ /* 0x000fe2000001005f */
[----:B------:R-:W-:Y:S01]  /*13e0*/  PRMT R68, R66, 0x7632, R68 ;  /* 0x0000763242447816 */ /* 0x000fe20000000044 */
[----:B------:R-:W-:Y:S01]  /*13f0*/  FFMA.FTZ R86, R86, R101, R69 ;  /* 0x0000006556567223 */ /* 0x000fe20000010045 */
[----:B------:R-:W5:Y:S01]  /*1400*/  LDG.E.128 R48, desc[UR6][R2.64+0x16800] ;  /* 0x0168000602307981 */ /* 0x000f62000c1e1d00 */
[----:B------:R-:W-:-:S02]  /*1410*/  SHF.L.U32 R64, R64, 0x10, RZ ;  /* 0x0000001040407819 */ /* 0x000fc400000006ff */
[----:B------:R-:W-:Y:S02]  /*1420*/  SHF.L.U32 R66, R65, 0x10, RZ ;  /* 0x0000001041427819 */ /* 0x000fe400000006ff */
[C---:B------:R-:W-:Y:S02]  /*1430*/  PRMT R69, R73.reuse, 0x7632, R69 ;  /* 0x0000763249457816 */ /* 0x040fe40000000045 */
[----:B------:R-:W-:Y:S01]  /*1440*/  SHF.L.U32 R72, R73, 0x10, RZ ;  /* 0x0000001049487819 */ /* 0x000fe200000006ff */
[----:B------:R-:W-:Y:S01]  /*1450*/  FFMA.FTZ R99, R70, R97, R99 ;  /* 0x0000006146637223 */ /* 0x000fe20000010063 */
[----:B------:R-:W-:Y:S01]  /*1460*/  IMAD.U32 R65, R68, 0x10000, RZ ;  /* 0x0001000044417824 */ /* 0x000fe200078e00ff */
[----:B------:R-:W-:Y:S01]  /*1470*/  SHF.L.U32 R68, R69, 0x10, RZ ;  /* 0x0000001045447819 */ /* 0x000fe200000006ff */
[C---:B------:R-:W-:Y:S01]  /*1480*/  FFMA.FTZ R97, R85.reuse, R64, R88 ;  /* 0x0000004055617223 */ /* 0x040fe20000010058 */
[----:B------:R-:W-:Y:S01]  /*1490*/  FFMA.FTZ R95, R85, R66, R95 ;  /* 0x00000042555f7223 */ /* 0x000fe2000001005f */
[----:B------:R-:W-:Y:S01]  /*14a0*/  FFMA.FTZ R72, R71, R72, R86 ;  /* 0x0000004847487223 */ /* 0x000fe20000010056 */
[----:B------:R-:W-:-:S02]  /*14b0*/  PRMT R64, R76, 0x7632, R64 ;  /* 0x000076324c407816 */ /* 0x000fc40000000040 */
[----:B------:R-:W-:Y:S02]  /*14c0*/  SHF.L.U32 R66, R76, 0x10, RZ ;  /* 0x000000104c427819 */ /* 0x000fe400000006ff */
        /* <DEDUP_REMOVED lines=8> */
[----:B------:R-:W-:Y:S01]  /*1550*/  FFMA.FTZ R99, R84, R65, R99 ;  /* 0x0000004154637223 */ /* 0x000fe20000010063 */
[----:B------:R-:W-:Y:S01]  /*1560*/  SHF.L.U32 R87, R81, 0x10, RZ ;  /* 0x0000001051577819 */ /* 0x000fe200000006ff */
[----:B------:R-:W-:-:S02]  /*1570*/  IMAD.U32 R65, R67, 0x10000, RZ ;  /* 0x0001000043417824 */ /* 0x000fc400078e00ff */
[----:B------:R-:W-:Y:S01]  /*1580*/  FFMA.FTZ R90, R86, R71, R101 ;  /* 0x00000047565a7223 */ /* 0x000fe20000010065 */
[C---:B------:R-:W-:Y:S01]  /*1590*/  IMAD.U32 R88, R77.reuse, 0x10000, RZ ;  /* 0x000100004d587824 */ /* 0x040fe200078e00ff */
[----:B------:R-:W-:Y:S01]  /*15a0*/  PRMT R80, R77, 0x7632, R80 ;  /* 0x000076324d507816 */ /* 0x000fe20000000050 */
[----:B------:R-:W-:Y:S01]  /*15b0*/  FFMA.FTZ R72, R0, R65, R99 ;  /* 0x0000004100487223 */ /* 0x000fe20000010063 */
[----:B------:R-:W-:Y:S01]  /*15c0*/  PRMT R77, R81, 0x7632, R77 ;  /* 0x00007632514d7816 */ /* 0x000fe2000000004d */
[----:B------:R-:W-:Y:S01]  /*15d0*/  FFMA.FTZ R92, R87, R88, R90 ;  /* 0x00000058575c7223 */ /* 0x000fe2000001005a */
[----:B------:R-:W-:Y:S01]  /*15e0*/  PRMT R73, R67, 0x7632, R73 ;  /* 0x0000763243497816 */ /* 0x000fe20000000049 */
[----:B------:R-:W5:Y:S01]  /*15f0*/  LDG.E.128 R68, desc[UR6][R2.64+0x2000] ;  /* 0x0020000602447981 */ /* 0x000f62000c1e1d00 */
[----:B------:R-:W-:Y:S02]  /*1600*/  SHF.L.U32 R88, R80, 0x10, RZ ;  /* 0x0000001050587819 */ /* 0x000fe400000006ff */
[----:B------:R-:W-:Y:S01]  /*1610*/  SHF.L.U32 R77, R77, 0x10, RZ ;  /* 0x000000104d4d7819 */ /* 0x000fe200000006ff */
[----:B------:R-:W5:Y:S01]  /*1620*/  LDG.E.128 R64, desc[UR6][R40.64+0x2000] ;  /* 0x0020000628407981 */ /* 0x000f62000c1e1d00 */
[----:B------:R-:W-:-:S02]  /*1630*/  PRMT R74, R74, 0x7632, R74 ;  /* 0x000076324a4a7816 */ /* 0x000fc4000000004a */
[----:B------:R-:W-:Y:S01]  /*1640*/  PRMT R80, R82, 0x7632, R80 ;  /* 0x0000763252507816 */ /* 0x000fe20000000050 */
[C---:B------:R-:W-:Y:S01]  /*1650*/  IMAD.U32 R99, R78.reuse, 0x10000, RZ ;  /* 0x000100004e637824 */ /* 0x040fe200078e00ff */
[----:B------:R-:W-:Y:S01]  /*1660*/  PRMT R90, R78, 0x7632, R90 ;  /* 0x000076324e5a7816 */ /* 0x000fe2000000005a */
[----:B------:R-:W-:Y:S01]  /*1670*/  FFMA.FTZ R103, R77, R88, R92 ;  /* 0x000000584d677223 */ /* 0x000fe2000001005c */
[----:B------:R-:W-:Y:S02]  /*1680*/  SHF.L.U32 R82, R82, 0x10, RZ ;  /* 0x0000001052527819 */ /* 0x000fe400000006ff */
[----:B------:R-:W-:Y:S01]  /*1690*/  SHF.L.U32 R81, R74, 0x10, RZ ;  /* 0x000000104a517819 */ /* 0x000fe200000006ff */
[----:B------:R-:W-:Y:S01]  /*16a0*/  IMAD.U32 R80, R80, 0x10000, RZ ;  /* 0x0001000050507824 */ /* 0x000fe200078e00ff */
[----:B------:R-:W-:Y:S01]  /*16b0*/  SHF.L.U32 R101, R90, 0x10, RZ ;  /* 0x000000105a657819 */ /* 0x000fe200000006ff */
[----:B------:R-:W-:Y:S01]  /*16c0*/  FFMA.FTZ R99, R82, R99, R103 ;  /* 0x0000006352637223 */ /* 0x000fe20000010067 */
[C---:B------:R-:W-:Y:S01]  /*16d0*/  PRMT R74, R75.reuse, 0x7632, R74 ;  /* 0x000076324b4a7816 */ /* 0x040fe2000000004a */
[----:B--2---:R-:W-:Y:S01]  /*16e0*/  IMAD.U32 R88, R60, 0x10000, RZ ;  /* 0x000100003c587824 */ /* 0x004fe200078e00ff */
        /* <DEDUP_REMOVED lines=8> */
[----:B------:R-:W-:-:S02]  /*1770*/  PRMT R79, R79, 0x7632, R79 ;  /* 0x000076324f4f7816 */ /* 0x000fc4000000004f */
[----:B------:R-:W-:Y:S02]  /*1780*/  SHF.L.U32 R73, R73, 0x10, RZ ;  /* 0x0000001049497819 */ /* 0x000fe400000006ff */
[----:B------:R-:W-:Y:S02]  /*1790*/  SHF.L.U32 R74, R74, 0x10, RZ ;  /* 0x000000104a4a7819 */ /* 0x000fe400000006ff */
[----:B------:R-:W-:Y:S02]  /*17a0*/  SHF.L.U32 R89, R60, 0x10, RZ ;  /* 0x000000103c597819 */ /* 0x000fe400000006ff */
[C---:B---3--:R-:W-:Y:S01]  /*17b0*/  SHF.L.U32 R60, R56.reuse, 0x10, RZ ;  /* 0x00000010383c7819 */ /* 0x048fe200000006ff */
[----:B------:R-:W-:Y:S01]  /*17c0*/  FFMA.FTZ R91, R81, R78, R84 ;  /* 0x0000004e515b7223 */ /* 0x000fe20000010054 */
[----:B------:R-:W-:Y:S02]  /*17d0*/  PRMT R0, R83, 0x7632, R0 ;  /* 0x0000763253007816 */ /* 0x000fe40000000000 */
[----:B------:R-:W-:Y:S01]  /*17e0*/  SHF.L.U32 R83, R79, 0x10, RZ ;  /* 0x000000104f537819 */ /* 0x000fe200000006ff */
[C---:B------:R-:W-:Y:S01]  /*17f0*/  FFMA.FTZ R79, R85.reuse, R73, R72 ;  /* 0x00000049554f7223 */ /* 0x040fe20000010048 */
[----:B------:R-:W-:Y:S01]  /*1800*/  PRMT R78, R56, 0x7632, R78 ;  /* 0x00007632384e7816 */ /* 0x000fe2000000004e */
[----:B------:R-:W-:Y:S01]  /*1810*/  FFMA.FTZ R85, R85, R74, R75 ;  /* 0x0000004a55557223 */ /* 0x000fe2000001004b */
[----:B------:R-:W-:Y:S01]  /*1820*/  FFMA.FTZ R93, R76, R60, R93 ;  /* 0x0000003c4c5d7223 */ /* 0x000fe2000001005d */
[----:B------:R-:W2:Y:S01]  /*1830*/  LDG.E.128 R72, desc[UR6][R2.64+0x5800] ;  /* 0x0058000602487981 */ /* 0x000ea2000c1e1d00 */
[C---:B------:R-:W-:Y:S01]  /*1840*/  PRMT R56, R61.reuse, 0x7632, R56 ;  /* 0x000076323d387816 */ /* 0x040fe20000000038 */
[----:B------:R-:W-:Y:S01]  /*1850*/  FFMA.FTZ R90, R86, R89, R99 ;  /* 0x00000059565a7223 */ /* 0x000fe20000010063 */
[----:B------:R-:W-:Y:S01]  /*1860*/  SHF.L.U32 R60, R61, 0x10, RZ ;  /* 0x000000103d3c7819 */ /* 0x000fe200000006ff */
[----:B------:R-:W-:Y:S01]  /*1870*/  IMAD.U32 R89, R78, 0x10000, RZ ;  /* 0x000100004e597824 */ /* 0x000fe200078e00ff */
[----:B------:R-:W-:-:S03]  /*1880*/  SHF.L.U32 R56, R56, 0x10, RZ ;  /* 0x0000001038387819 */ /* 0x000fc600000006ff */
[----:B------:R-:W-:Y:S01]  /*1890*/  FFMA.FTZ R60, R87, R60, R90 ;  /* 0x0000003c573c7223 */ /* 0x000fe2000001005a */
[----:B------:R-:W-:Y:S01]  /*18a0*/  FFMA.FTZ R92, R86, R89, R93 ;  /* 0x00000059565c7223 */ /* 0x000fe2000001005d */
[----:B------:R-:W-:Y:S01]  /*18b0*/  PRMT R84, R62, 0x7632, R84 ;  /* 0x000076323e547816 */ /* 0x000fe20000000054 */
[----:B------:R-:W-:Y:S01]  /*18c0*/  IMAD.U32 R0, R0, 0x10000, RZ ;  /* 0x0001000000007824 */ /* 0x000fe200078e00ff */
[----:B------:R-:W-:Y:S01]  /*18d0*/  SHF.L.U32 R61, R62, 0x10, RZ ;  /* 0x000000103e3d7819 */ /* 0x000fe200000006ff */
[----:B------:R-:W-:Y:S01]  /*18e0*/  IMAD.U32 R90, R57, 0x10000, RZ ;  /* 0x00010000395a7824 */ /* 0x000fe200078e00ff */
[C---:B------:R-:W-:Y:S02]  /*18f0*/  PRMT R78, R63.reuse, 0x7632, R78 ;  /* 0x000076323f4e7816 */ /* 0x040fe4000000004e */
[----:B------:R-:W-:Y:S02]  /*1900*/  SHF.L.U32 R88, R63, 0x10, RZ ;  /* 0x000000103f587819 */ /* 0x000fe400000006ff */
[----:B----4-:R-:W-:-:S02]  /*1910*/  SHF.L.U32 R89, R52, 0x10, RZ ;  /* 0x0000001034597819 */ /* 0x010fc400000006ff */
[----:B------:R-:W-:Y:S01]  /*1920*/  PRMT R62, R57, 0x7632, R62 ;  /* 0x00007632393e7816 */ /* 0x000fe2000000003e */
[----:B------:R-:W-:Y:S01]  /*1930*/  FFMA.FTZ R57, R77, R56, R60 ;  /* 0x000000384d397223 */ /* 0x000fe2000001003c */
[----:B------:R-:W-:Y:S01]  /*1940*/  PRMT R63, R52, 0x7632, R63 ;  /* 0x00007632343f7816 */ /* 0x000fe2000000003f */
[----:B------:R-:W-:Y:S01]  /*1950*/  FFMA.FTZ R83, R0, R83, R91 ;  /* 0x0000005300537223 */ /* 0x000fe2000001005b */
[----:B------:R-:W-:Y:S01]  /*1960*/  FFMA.FTZ R97, R76, R89, R97 ;  /* 0x000000594c617223 */ /* 0x000fe20000010061 */
[----:B------:R-:W-:Y:S01]  /*1970*/  SHF.L.U32 R52, R62, 0x10, RZ ;  /* 0x000000103e347819 */ /* 0x000fe200000006ff */
[----:B------:R-:W-:Y:S01]  /*1980*/  FFMA.FTZ R89, R82, R61, R57 ;  /* 0x0000003d52597223 */ /* 0x000fe20000010039 */
[----:B------:R-:W-:Y:S02]  /*1990*/  SHF.L.U32 R91, R63, 0x10, RZ ;  /* 0x000000103f5b7819 */ /* 0x000fe400000006ff */
[----:B------:R-:W3:Y:S01]  /*19a0*/  LDG.E.128 R60, desc[UR6][R2.64+0x9000] ;  /* 0x00900006023c7981 */ /* 0x000ee2000c1e1d00 */
[----:B------:R-:W-:Y:S01]  /*19b0*/  FFMA.FTZ R90, R87, R90, R92 ;  /* 0x0000005a575a7223 */ /* 0x000fe2000001005c */
[----:B------:R-:W-:-:S03]  /*19c0*/  SHF.L.U32 R57, R84, 0x10, RZ ;  /* 0x0000001054397819 */ /* 0x000fc600000006ff */
[----:B------:R-:W-:Y:S01]  /*19d0*/  FFMA.FTZ R93, R77, R52, R90 ;  /* 0x000000344d5d7223 */ /* 0x000fe2000001005a */
[----:B------:R-:W-:Y:S01]  /*19e0*/  FFMA.FTZ R90, R86, R91, R97 ;  /* 0x0000005b565a7223 */ /* 0x000fe20000010061 */
[C---:B------:R-:W-:Y:S01]  /*19f0*/  PRMT R52, R58.reuse, 0x7632, R52 ;  /* 0x000076323a347816 */ /* 0x040fe20000000034 */
[----:B------:R-:W-:Y:S01]  /*1a00*/  IMAD.U32 R91, R58, 0x10000, RZ ;  /* 0x000100003a5b7824 */ /* 0x000fe200078e00ff */
[C---:B------:R-:W-:Y:S02]  /*1a10*/  PRMT R58, R53.reuse, 0x7632, R58 ;  /* 0x00007632353a7816 */ /* 0x040fe4000000003a */
[----:B------:R-:W-:Y:S01]  /*1a20*/  SHF.L.U32 R84, R53, 0x10, RZ ;  /* 0x0000001035547819 */ /* 0x000fe200000006ff */
[----:B------:R-:W-:Y:S01]  /*1a30*/  FFMA.FTZ R56, R82, R91, R93 ;  /* 0x0000005b52387223 */ /* 0x000fe2000001005d */
[----:B------:R-:W-:Y:S01]  /*1a40*/  SHF.L.U32 R53, R52, 0x10, RZ ;  /* 0x0000001034357819 */ /* 0x000fe200000006ff */
[----:B------:R-:W-:Y:S02]  /*1a50*/  IMAD.U32 R58, R58, 0x10000, RZ ;  /* 0x000100003a3a7824 */ /* 0x000fe400078e00ff */
[----:B------:R-:W-:Y:S01]  /*1a60*/  FFMA.FTZ R52, R80, R57, R89 ;  /* 0x0000003950347223 */ /* 0x000fe20000010059 */
[----:B------:R-:W-:Y:S01]  /*1a70*/  FFMA.FTZ R84, R87, R84, R90 ;  /* 0x0000005457547223 */ /* 0x000fe2000001005a */
[----:B------:R-:W-:Y:S01]  /*1a80*/  SHF.L.U32 R57, R54, 0x10, RZ ;  /* 0x0000001036397819 */ /* 0x000fe200000006ff */
[----:B------:R-:W-:Y:S01]  /*1a90*/  FFMA.FTZ R53, R80, R53, R56 ;  /* 0x0000003550357223 */ /* 0x000fe20000010038 */
[----:B------:R-:W-:Y:S01]  /*1aa0*/  SHF.L.U32 R56, R59, 0x10, RZ ;  /* 0x000000103b387819 */ /* 0x000fe200000006ff */
[----:B------:R-:W-:Y:S01]  /*1ab0*/  FFMA.FTZ R91, R77, R58, R84 ;  /* 0x0000003a4d5b7223 */ /* 0x000fe20000010054 */
[--C-:B------:R-:W-:Y:S01]  /*1ac0*/  FFMA.FTZ R89, R81, R88, R52.reuse ;  /* 0x0000005851597223 */ /* 0x100fe20000010034 */
[----:B------:R-:W-:-:S02]  /*1ad0*/  PRMT R52, R59, 0x7632, R52 ;  /* 0x000076323b347816 */ /* 0x000fc40000000034 */
[----:B------:R-:W-:Y:S01]  /*1ae0*/  FFMA.FTZ R88, R81, R56, R53 ;  /* 0x0000003851587223 */ /* 0x000fe20000010035 */
[----:B------:R-:W-:Y:S01]  /*1af0*/  FFMA.FTZ R97, R82, R57, R91 ;  /* 0x0000003952617223 */ /* 0x000fe2000001005b */
[----:B------:R-:W-:Y:S01]  /*1b00*/  PRMT R54, R54, 0x7632, R54 ;  /* 0x0000763236367816 */ /* 0x000fe20000000036 */
[----:B------:R-:W4:Y:S01]  /*1b10*/  LDG.E.128 R56, desc[UR6][R2.64+0xc800] ;  /* 0x00c8000602387981 */ /* 0x000f22000c1e1d00 */
[----:B------:R-:W-:Y:S01]  /*1b20*/  SHF.L.U32 R53, R78, 0x10, RZ ;  /* 0x000000104e357819 */ /* 0x000fe200000006ff */
[----:B------:R-:W-:Y:S01]  /*1b30*/  IMAD.U32 R91, R52, 0x10000, RZ ;  /* 0x00010000345b7824 */ /* 0x000fe200078e00ff */
[----:B-----5:R-:W-:Y:S02]  /*1b40*/  PRMT R52, R44, 0x7632, R52 ;  /* 0x000076322c347816 */ /* 0x020fe40000000034 */
[----:B------:R-:W-:Y:S01]  /*1b50*/  SHF.L.U32 R93, R54, 0x10, RZ ;  /* 0x00000010365d7819 */ /* 0x000fe200000006ff */
[----:B------:R-:W-:Y:S01]  /*1b60*/  FFMA.FTZ R84, R0, R53, R89 ;  /* 0x0000003500547223 */ /* 0x000fe20000010059 */
[----:B------:R-:W-:-:S02]  /*1b70*/  SHF.L.U32 R44, R44, 0x10, RZ ;  /* 0x000000102c2c7819 */ /* 0x000fc400000006ff */
[----:B------:R-:W-:Y:S01]  /*1b80*/  SHF.L.U32 R53, R52, 0x10, RZ ;  /* 0x0000001034357819 */ /* 0x000fe200000006ff */
[----:B------:R-:W-:Y:S02]  /*1b90*/  IMAD.U32 R52, R55, 0x10000, RZ ;  /* 0x0001000037347824 */ /* 0x000fe400078e00ff */
[----:B------:R-:W-:Y:S01]  /*1ba0*/  FFMA.FTZ R54, R80, R93, R97 ;  /* 0x0000005d50367223 */ /* 0x000fe20000010061 */
[C---:B------:R-:W-:Y:S01]  /*1bb0*/  PRMT R55, R45.reuse, 0x7632, R55 ;  /* 0x000076322d377816 */ /* 0x040fe20000000037 */
[----:B------:R-:W-:Y:S01]  /*1bc0*/  FFMA.FTZ R95, R76, R44, R95 ;  /* 0x0000002c4c5f7223 */ /* 0x000fe2000001005f */
[----:B------:R-:W-:Y:S01]  /*1bd0*/  SHF.L.U32 R78, R45, 0x10, RZ ;  /* 0x000000102d4e7819 */ /* 0x000fe200000006ff */
[----:B------:R-:W-:Y:S01]  /*1be0*/  FFMA.FTZ R89, R81, R52, R54 ;  /* 0x0000003451597223 */ /* 0x000fe20000010036 */
[C---:B------:R-:W-:Y:S01]  /*1bf0*/  PRMT R44, R55.reuse, 0x7632, R44 ;  /* 0x00007632372c7816 */ /* 0x040fe2000000002c */
[----:B------:R-:W-:Y:S01]  /*1c00*/  FFMA.FTZ R92, R86, R53, R95 ;  /* 0x00000035565c7223 */ /* 0x000fe2000001005f */
[----:B------:R-:W-:-:S02]  /*1c10*/  SHF.L.U32 R90, R55, 0x10, RZ ;  /* 0x00000010375a7819 */ /* 0x000fc400000006ff */
[----:B------:R-:W5:Y:S01]  /*1c20*/  LDG.E.128 R52, desc[UR6][R2.64+0x10000] ;  /* 0x0100000602347981 */ /* 0x000f62000c1e1d00 */
[--C-:B------:R-:W-:Y:S01]  /*1c30*/  FFMA.FTZ R78, R87, R78, R92.reuse ;  /* 0x0000004e574e7223 */ /* 0x100fe2000001005c */
[----:B------:R-:W-:Y:S01]  /*1c40*/  PRMT R92, R36, 0x7632, R92 ;  /* 0x00007632245c7816 */ /* 0x000fe2000000005c */
[----:B------:R-:W-:Y:S01]  /*1c50*/  FFMA.FTZ R88, R0, R91, R88 ;  /* 0x0000005b00587223 */ /* 0x000fe20000010058 */
[----:B------:R-:W-:Y:S01]  /*1c60*/  SHF.L.U32 R36, R36, 0x10, RZ ;  /* 0x0000001024247819 */ /* 0x000fe200000006ff */
[----:B------:R-:W-:Y:S01]  /*1c70*/  IMAD.U32 R45, R44, 0x10000, RZ ;  /* 0x000100002c2d7824 */ /* 0x000fe200078e00ff */
[C---:B------:R-:W-:Y:S02]  /*1c80*/  SHF.L.U32 R91, R46.reuse, 0x10, RZ ;  /* 0x000000102e5b7819 */ /* 0x040fe400000006ff */
[----:B------:R-:W-:Y:S01]  /*1c90*/  PRMT R46, R46, 0x7632, R46 ;  /* 0x000076322e2e7816 */ /* 0x000fe2000000002e */
[----:B------:R-:W-:Y:S01]  /*1ca0*/  FFMA.FTZ R93, R77, R90, R78 ;  /* 0x0000005a4d5d7223 */ /* 0x000fe2000001004e */
[----:B------:R-:W-:Y:S01]  /*1cb0*/  SHF.L.U32 R95, R92, 0x10, RZ ;  /* 0x000000105c5f7819 */ /* 0x000fe200000006ff */
[----:B------:R-:W-:Y:S01]  /*1cc0*/  FFMA.FTZ R79, R76, R36, R79 ;  /* 0x000000244c4f7223 */ /* 0x000fe2000001004f */
[----:B------:R-:W-:Y:S01]  /*1cd0*/  FFMA.FTZ R90, R0, R45, R89 ;  /* 0x0000002d005a7223 */ /* 0x000fe20000010059 */
[----:B------:R-:W-:Y:S01]  /*1ce0*/  SHF.L.U32 R45, R46, 0x10, RZ ;  /* 0x000000102e2d7819 */ /* 0x000fe200000006ff */
[C---:B------:R-:W-:Y:S01]  /*1cf0*/  IMAD.U32 R46, R37.reuse, 0x10000, RZ ;  /* 0x00010000252e7824 */ /* 0x040fe200078e00ff */
[----:B------:R-:W-:Y:S01]  /*1d00*/  PRMT R44, R37, 0x7632, R44 ;  /* 0x00007632252c7816 */ /* 0x000fe2000000002c */
[----:B------:R-:W-:Y:S01]  /*1d10*/  FFMA.FTZ R91, R82, R91, R93 ;  /* 0x0000005b525b7223 */ /* 0x000fe2000001005d */
[----:B------:R-:W-:Y:S01]  /*1d20*/  FFMA.FTZ R96, R86, R95, R79 ;  /* 0x0000005f56607223 */ /* 0x000fe2000001004f */
[----:B------:R-:W-:-:S02]  /*1d30*/  PRMT R36, R47, 0x7632, R36 ;  /* 0x000076322f247816 */ /* 0x000fc40000000024 */
[----:B------:R-:W-:Y:S01]  /*1d40*/  SHF.L.U32 R78, R47, 0x10, RZ ;  /* 0x000000102f4e7819 */ /* 0x000fe200000006ff */
[----:B------:R-:W-:Y:S01]  /*1d50*/  FFMA.FTZ R92, R80, R45, R91 ;  /* 0x0000002d505c7223 */ /* 0x000fe2000001005b */
[----:B------:R-:W-:Y:S01]  /*1d60*/  SHF.L.U32 R94, R44, 0x10, RZ ;  /* 0x000000102c5e7819 */ /* 0x000fe200000006ff */
[----:B------:R-:W-:Y:S02]  /*1d70*/  FFMA.FTZ R96, R87, R46, R96 ;  /* 0x0000002e57607223 */ /* 0x000fe40000010060 */
[----:B------:R-:W5:Y:S01]  /*1d80*/  LDG.E.128 R44, desc[UR6][R2.64+0x13800] ;  /* 0x01380006022c7981 */ /* 0x000f62000c1e1d00 */
[C---:B------:R-:W-:Y:S01]  /*1d90*/  PRMT R37, R16.reuse, 0x7632, R37 ;  /* 0x0000763210257816 */ /* 0x040fe20000000025 */
[----:B------:R-:W-:Y:S01]  /*1da0*/  FFMA.FTZ R89, R77, R94, R96 ;  /* 0x0000005e4d597223 */ /* 0x000fe20000010060 */
        /* <DEDUP_REMOVED lines=8> */
[C---:B------:R-:W-:Y:S01]  /*1e30*/  SHF.L.U32 R78, R17.reuse, 0x10, RZ ;  /* 0x00000010114e7819 */ /* 0x040fe200000006ff */
[----:B------:R-:W-:Y:S01]  /*1e40*/  FFMA.FTZ R86, R86, R91, R85 ;  /* 0x0000005b56567223 */ /* 0x000fe20000010055 */
[----:B------:R-:W-:Y:S01]  /*1e50*/  PRMT R76, R17, 0x7632, R76 ;  /* 0x00007632114c7816 */ /* 0x000fe2000000004c */
[----:B------:R-:W-:Y:S02]  /*1e60*/  IMAD.U32 R16, R39, 0x10000, RZ ;  /* 0x0001000027107824 */ /* 0x000fe400078e00ff */
[----:B------:R-:W-:Y:S01]  /*1e70*/  FFMA.FTZ R38, R80, R79, R89 ;  /* 0x0000004f50267223 */ /* 0x000fe20000010059 */
[----:B------:R-:W-:Y:S01]  /*1e80*/  FFMA.FTZ R78, R87, R78, R86 ;  /* 0x0000004e574e7223 */ /* 0x000fe20000010056 */
[----:B------:R-:W-:-:S02]  /*1e90*/  SHF.L.U32 R76, R76, 0x10, RZ ;  /* 0x000000104c4c7819 */ /* 0x000fc400000006ff */
[----:B------:R-:W-:Y:S01]  /*1ea0*/  FFMA.FTZ R16, R81, R16, R38 ;  /* 0x0000001051107223 */ /* 0x000fe20000010026 */
[----:B------:R-:W-:Y:S02]  /*1eb0*/  PRMT R39, R39, 0x7632, R39 ;  /* 0x0000763227277816 */ /* 0x000fe40000000027 */
[----:B------:R-:W-:Y:S02]  /*1ec0*/  SHF.L.U32 R38, R20, 0x10, RZ ;  /* 0x0000001014267819 */ /* 0x000fe400000006ff */
[----:B------:R-:W-:Y:S01]  /*1ed0*/  SHF.L.U32 R87, R24, 0x10, RZ ;  /* 0x0000001018577819 */ /* 0x000fe200000006ff */
[----:B------:R-:W-:Y:S01]  /*1ee0*/  FFMA.FTZ R89, R77, R76, R78 ;  /* 0x0000004c4d597223 */ /* 0x000fe2000001004e */
[----:B------:R-:W-:Y:S01]  /*1ef0*/  PRMT R20, R20, 0x7632, R20 ;  /* 0x0000763214147816 */ /* 0x000fe20000000014 */
[----:B------:R-:W5:Y:S01]  /*1f00*/  LDG.E.128 R76, desc[UR6][R2.64+0x17000] ;  /* 0x01700006024c7981 */ /* 0x000f62000c1e1d00 */
[----:B------:R-:W-:Y:S01]  /*1f10*/  PRMT R24, R24, 0x7632, R24 ;  /* 0x0000763218187816 */ /* 0x000fe20000000018 */
[----:B------:R-:W-:Y:S01]  /*1f20*/  FFMA.FTZ R38, R87, R38, R83 ;  /* 0x0000002657267223 */ /* 0x000fe20000010053 */
[----:B------:R-:W-:Y:S01]  /*1f30*/  IMAD.U32 R85, R18, 0x10000, RZ ;  /* 0x0001000012557824 */ /* 0x000fe200078e00ff */
[----:B------:R-:W-:Y:S01]  /*1f40*/  SHF.L.U32 R20, R20, 0x10, RZ ;  /* 0x0000001014147819 */ /* 0x000fe200000006ff */
[----:B------:R-:W-:Y:S01]  /*1f50*/  IMAD.U32 R39, R39, 0x10000, RZ ;  /* 0x0001000027277824 */ /* 0x000fe200078e00ff */
[----:B------:R-:W-:Y:S01]  /*1f60*/  SHF.L.U32 R83, R24, 0x10, RZ ;  /* 0x0000001018537819 */ /* 0x000fe200000006ff */
[----:B------:R-:W-:Y:S01]  /*1f70*/  FFMA.FTZ R85, R82, R85, R89 ;  /* 0x0000005552557223 */ /* 0x000fe20000010059 */
[----:B------:R-:W-:Y:S01]  /*1f80*/  SHF.L.U32 R91, R21, 0x10, RZ ;  /* 0x00000010155b7819 */ /* 0x000fe200000006ff */
[----:B------:R-:W-:Y:S01]  /*1f90*/  FFMA.FTZ R92, R0, R39, R16 ;  /* 0x00000027005c7223 */ /* 0x000fe20000010010 */
[----:B------:R-:W-:Y:S01]  /*1fa0*/  SHF.L.U32 R86, R25, 0x10, RZ ;  /* 0x0000001019567819 */ /* 0x000fe200000006ff */
[----:B------:R-:W-:Y:S01]  /*1fb0*/  FFMA.FTZ R93, R83, R20, R38 ;  /* 0x00000014535d7223 */ /* 0x000fe20000010026 */
[----:B------:R-:W-:-:S02]  /*1fc0*/  PRMT R18, R18, 0x7632, R18 ;  /* 0x0000763212127816 */ /* 0x000fc40000000012 */
[----:B------:R-:W-:Y:S02]  /*1fd0*/  PRMT R16, R21, 0x7632, R16 ;  /* 0x0000763215107816 */ /* 0x000fe40000000010 */
[----:B------:R-:W-:Y:S01]  /*1fe0*/  PRMT R82, R25, 0x7632, R82 ;  /* 0x0000763219527816 */ /* 0x000fe20000000052 */
[----:B------:R-:W-:Y:S01]  /*1ff0*/  FFMA.FTZ R91, R86, R91, R93 ;  /* 0x0000005b565b7223 */ /* 0x000fe2000001005d */
        /* <DEDUP_REMOVED lines=8> */
[C---:B------:R-:W-:Y:S01]  /*2080*/  IMAD.U32 R80, R26.reuse, 0x10000, RZ ;  /* 0x000100001a507824 */ /* 0x040fe200078e00ff */
[----:B------:R-:W-:-:S02]  /*2090*/  PRMT R89, R26, 0x7632, R89 ;  /* 0x000076321a597816 */ /* 0x000fc40000000059 */
[----:B------:R-:W-:Y:S02]  /*20a0*/  SHF.L.U32 R20, R19, 0x10, RZ ;  /* 0x0000001013147819 */ /* 0x000fe400000006ff */
[C---:B------:R-:W-:Y:S02]  /*20b0*/  PRMT R85, R28.reuse, 0x7632, R85 ;  /* 0x000076321c557816 */ /* 0x040fe40000000055 */
[----:B------:R-:W-:Y:S01]  /*20c0*/  SHF.L.U32 R28, R28, 0x10, RZ ;  /* 0x000000101c1c7819 */ /* 0x000fe200000006ff */
[----:B------:R-:W-:Y:S01]  /*20d0*/  FFMA.FTZ R94, R0, R17, R37 ;  /* 0x00000011005e7223 */ /* 0x000fe20000010025 */
[----:B------:R-:W-:Y:S01]  /*20e0*/  SHF.L.U32 R22, R21, 0x10, RZ ;  /* 0x0000001015167819 */ /* 0x000fe200000006ff */
[----:B------:R-:W-:Y:S01]  /*20f0*/  FFMA.FTZ R26, R80, R25, R91 ;  /* 0x00000019501a7223 */ /* 0x000fe2000001005b */
[----:B------:R-:W-:Y:S01]  /*2100*/  SHF.L.U32 R89, R89, 0x10, RZ ;  /* 0x0000001059597819 */ /* 0x000fe200000006ff */
[----:B------:R-:W5:Y:S01]  /*2110*/  LDG.E.128 R36, desc[UR6][R2.64+0x2800] ;  /* 0x0028000602247981 */ /* 0x000f62000c1e1d00 */
[----:B------:R-:W-:Y:S01]  /*2120*/  PRMT R24, R19, 0x7632, R24 ;  /* 0x0000763213187816 */ /* 0x000fe20000000018 */
[----:B------:R-:W-:-:S02]  /*2130*/  FFMA.FTZ R81, R81, R20, R96 ;  /* 0x0000001451517223 */ /* 0x000fc40000010060 */
[----:B------:R-:W5:Y:S01]  /*2140*/  LDG.E.128 R16, desc[UR6][R40.64+0x2800] ;  /* 0x0028000628107981 */ /* 0x000f62000c1e1d00 */
[----:B------:R-:W-:Y:S02]  /*2150*/  IMAD.U32 R20, R85, 0x10000, RZ ;  /* 0x0001000055147824 */ /* 0x000fe400078e00ff */
[----:B------:R-:W-:Y:S01]  /*2160*/  FFMA.FTZ R28, R87, R28, R84 ;  /* 0x0000001c571c7223 */ /* 0x000fe20000010054 */
[----:B------:R-:W-:Y:S01]  /*2170*/  FFMA.FTZ R25, R89, R22, R26 ;  /* 0x0000001659197223 */ /* 0x000fe2000001001a */
[C---:B------:R-:W-:Y:S02]  /*2180*/  PRMT R22, R29.reuse, 0x7632, R22 ;  /* 0x000076321d167816 */ /* 0x040fe40000000016 */
[----:B------:R-:W-:Y:S01]  /*2190*/  SHF.L.U32 R29, R29, 0x10, RZ ;  /* 0x000000101d1d7819 */ /* 0x000fe200000006ff */
[----:B------:R-:W-:Y:S01]  /*21a0*/  FFMA.FTZ R85, R83, R20, R28 ;  /* 0x0000001453557223 */ /* 0x000fe2000001001c */
[----:B------:R-:W-:Y:S02]  /*21b0*/  SHF.L.U32 R21, R23, 0x10, RZ ;  /* 0x0000001017157819 */ /* 0x000fe400000006ff */
[C---:B------:R-:W-:Y:S01]  /*21c0*/  SHF.L.U32 R84, R27.reuse, 0x10, RZ ;  /* 0x000000101b547819 */ /* 0x040fe200000006ff */
[--C-:B------:R-:W-:Y:S01]  /*21d0*/  FFMA.FTZ R29, R86, R29, R85.reuse ;  /* 0x0000001d561d7223 */ /* 0x100fe20000010055 */
[----:B------:R-:W-:-:S02]  /*21e0*/  PRMT R85, R27, 0x7632, R85 ;  /* 0x000076321b557816 */ /* 0x000fc40000000055 */
[----:B------:R-:W-:Y:S01]  /*21f0*/  PRMT R26, R23, 0x7632, R26 ;  /* 0x00007632171a7816 */ /* 0x000fe2000000001a */
[----:B------:R-:W-:Y:S01]  /*2200*/  FFMA.FTZ R28, R84, R21, R25 ;  /* 0x00000015541c7223 */ /* 0x000fe20000010019 */
[----:B------:R-:W-:Y:S01]  /*2210*/  IMAD.U32 R91, R22, 0x10000, RZ ;  /* 0x00010000165b7824 */ /* 0x000fe200078e00ff */
[----:B------:R-:W-:Y:S01]  /*2220*/  SHF.L.U32 R25, R24, 0x10, RZ ;  /* 0x0000001018197819 */ /* 0x000fe200000006ff */
[----:B------:R-:W-:Y:S01]  /*2230*/  IMAD.U32 R27, R30, 0x10000, RZ ;  /* 0x000100001e1b7824 */ /* 0x000fe200078e00ff */
[----:B------:R-:W-:Y:S01]  /*2240*/  PRMT R24, R32, 0x7632, R24 ;  /* 0x0000763220187816 */ /* 0x000fe20000000018 */
[----:B------:R-:W5:Y:S01]  /*2250*/  LDG.E.128 R20, desc[UR6][R2.64+0x6000] ;  /* 0x0060000602147981 */ /* 0x000f62000c1e1d00 */
[----:B------:R-:W-:Y:S02]  /*2260*/  SHF.L.U32 R26, R26, 0x10, RZ ;  /* 0x000000101a1a7819 */ /* 0x000fe400000006ff */
[----:B------:R-:W-:Y:S02]  /*2270*/  SHF.L.U32 R85, R85, 0x10, RZ ;  /* 0x0000001055557819 */ /* 0x000fe400000006ff */
[----:B------:R-:W-:Y:S01]  /*2280*/  SHF.L.U32 R32, R32, 0x10, RZ ;  /* 0x0000001020207819 */ /* 0x000fe200000006ff */
[----:B------:R-:W-:Y:S01]  /*2290*/  FFMA.FTZ R29, R82, R91, R29 ;  /* 0x0000005b521d7223 */ /* 0x000fe2000001001d */
[----:B------:R-:W-:Y:S01]  /*22a0*/  FFMA.FTZ R0, R0, R25, R81 ;  /* 0x0000001900007223 */ /* 0x000fe20000010051 */
[----:B------:R-:W-:Y:S01]  /*22b0*/  SHF.L.U32 R24, R24, 0x10, RZ ;  /* 0x0000001018187819 */ /* 0x000fe200000006ff */
[----:B------:R-:W-:Y:S01]  /*22c0*/  FFMA.FTZ R81, R85, R26, R28 ;  /* 0x0000001a55517223 */ /* 0x000fe2000001001c */
[----:B------:R-:W-:Y:S01]  /*22d0*/  FFMA.FTZ R32, R87, R32, R88 ;  /* 0x0000002057207223 */ /* 0x000fe20000010058 */
[--C-:B------:R-:W-:Y:S01]  /*22e0*/  FFMA.FTZ R28, R80, R27, R29.reuse ;  /* 0x0000001b501c7223 */ /* 0x100fe2000001001d */
[----:B------:R-:W-:-:S02]  /*22f0*/  PRMT R29, R33, 0x7632, R29 ;  /* 0x00007632211d7816 */ /* 0x000fc4000000001d */
[----:B------:R-:W-:Y:S01]  /*2300*/  PRMT R30, R30, 0x7632, R30 ;  /* 0x000076321e1e7816 */ /* 0x000fe2000000001e */
[----:B------:R-:W-:Y:S01]  /*2310*/  FFMA.FTZ R93, R83, R24, R32 ;  /* 0x00000018535d7223 */ /* 0x000fe20000010020 */
[----:B------:R-:W-:Y:S01]  /*2320*/  SHF.L.U32 R33, R33, 0x10, RZ ;  /* 0x0000001021217819 */ /* 0x000fe200000006ff */
[----:B------:R-:W5:Y:S01]  /*2330*/  LDG.E.128 R24, desc[UR6][R2.64+0x9800] ;  /* 0x0098000602187981 */ /* 0x000f62000c1e1d00 */
[----:B------:R-:W-:Y:S01]  /*2340*/  SHF.L.U32 R91, R29, 0x10, RZ ;  /* 0x000000101d5b7819 */ /* 0x000fe200000006ff */
[----:B------:R-:W-:Y:S02]  /*2350*/  IMAD.U32 R30, R30, 0x10000, RZ ;  /* 0x000100001e1e7824 */ /* 0x000fe400078e00ff */
[----:B------:R-:W-:Y:S02]  /*2360*/  FFMA.FTZ R33, R86, R33, R93 ;  /* 0x0000002156217223 */ /* 0x000fe4000001005d */
[--C-:B------:R-:W-:Y:S01]  /*2370*/  FFMA.FTZ R29, R89, R30, R28.reuse ;  /* 0x0000001e591d7223 */ /* 0x100fe2000001001c */
[----:B------:R-:W-:Y:S01]  /*2380*/  PRMT R28, R34, 0x7632, R28 ;  /* 0x00007632221c7816 */ /* 0x000fe2000000001c */
[----:B------:R-:W-:Y:S01]  /*2390*/  FFMA.FTZ R91, R82, R91, R33 ;  /* 0x0000005b525b7223 */ /* 0x000fe20000010021 */
[----:B------:R-:W-:-:S02]  /*23a0*/  SHF.L.U32 R33, R34, 0x10, RZ ;  /* 0x0000001022217819 */ /* 0x000fc400000006ff */
[C---:B------:R-:W-:Y:S02]  /*23b0*/  PRMT R32, R31.reuse, 0x7632, R32 ;  /* 0x000076321f207816 */ /* 0x040fe40000000020 */
[----:B------:R-:W-:Y:S01]  /*23c0*/  SHF.L.U32 R31, R31, 0x10, RZ ;  /* 0x000000101f1f7819 */ /* 0x000fe200000006ff */
[C---:B------:R-:W-:Y:S01]  /*23d0*/  IMAD.U32 R88, R12.reuse, 0x10000, RZ ;  /* 0x000100000c587824 */ /* 0x040fe200078e00ff */
        /* <DEDUP_REMOVED lines=8> */
[C---:B------:R-:W-:Y:S01]  /*2460*/  IMAD.U32 R33, R13.reuse, 0x10000, RZ ;  /* 0x000100000d217824 */ /* 0x040fe200078e00ff */
[----:B------:R-:W-:Y:S01]  /*2470*/  PRMT R13, R13, 0x7632, R13 ;  /* 0x000076320d0d7816 */ /* 0x000fe2000000000d */
[----:B------:R-:W-:Y:S01]  /*2480*/  FFMA.FTZ R93, R83, R34, R88 ;  /* 0x00000022535d7223 */ /* 0x000fe20000010058 */
[----:B------:R-:W-:Y:S01]  /*2490*/  FFMA.FTZ R91, R84, R29, R31 ;  /* 0x0000001d545b7223 */ /* 0x000fe2000001001f */
[C---:B------:R-:W-:Y:S01]  /*24a0*/  PRMT R34, R8.reuse, 0x7632, R34 ;  /* 0x0000763208227816 */ /* 0x040fe20000000022 */
[----:B------:R-:W5:Y:S01]  /*24b0*/  LDG.E.128 R28, desc[UR6][R2.64+0xd000] ;  /* 0x00d00006021c7981 */ /* 0x000f62000c1e1d00 */
[----:B------:R-:W-:Y:S01]  /*24c0*/  SHF.L.U32 R88, R8, 0x10, RZ ;  /* 0x0000001008587819 */ /* 0x000fe200000006ff */
[----:B------:R-:W-:Y:S01]  /*24d0*/  FFMA.FTZ R33, R86, R33, R93 ;  /* 0x0000002156217223 */ /* 0x000fe2000001005d */
[----:B------:R-:W-:Y:S01]  /*24e0*/  PRMT R35, R35, 0x7632, R35 ;  /* 0x0000763223237816 */ /* 0x000fe20000000023 */
[----:B------:R-:W-:Y:S01]  /*24f0*/  IMAD.U32 R13, R13, 0x10000, RZ ;  /* 0x000100000d0d7824 */ /* 0x000fe200078e00ff */
[----:B------:R-:W-:Y:S01]  /*2500*/  SHF.L.U32 R34, R34, 0x10, RZ ;  /* 0x0000001022227819 */ /* 0x000fe200000006ff */
[----:B------:R-:W-:Y:S01]  /*2510*/  FFMA.FTZ R88, R87, R88, R94 ;  /* 0x0000005857587223 */ /* 0x000fe2000001005e */
[----:B------:R-:W-:Y:S01]  /*2520*/  SHF.L.U32 R32, R32, 0x10, RZ ;  /* 0x0000001020207819 */ /* 0x000fe200000006ff */
[----:B------:R-:W-:Y:S01]  /*2530*/  FFMA.FTZ R33, R82, R13, R33 ;  /* 0x0000000d52217223 */ /* 0x000fe20000010021 */
[----:B------:R-:W-:-:S02]  /*2540*/  SHF.L.U32 R8, R35, 0x10, RZ ;  /* 0x0000001023087819 */ /* 0x000fc400000006ff */
[C---:B------:R-:W-:Y:S02]  /*2550*/  SHF.L.U32 R13, R14.reuse, 0x10, RZ ;  /* 0x000000100e0d7819 */ /* 0x040fe400000006ff */
[----:B------:R-:W-:Y:S01]  /*2560*/  SHF.L.U32 R35, R9, 0x10, RZ ;  /* 0x0000001009237819 */ /* 0x000fe200000006ff */
[----:B------:R-:W-:Y:S01]  /*2570*/  FFMA.FTZ R97, R83, R34, R88 ;  /* 0x0000002253617223 */ /* 0x000fe20000010058 */
[----:B------:R-:W-:Y:S01]  /*2580*/  PRMT R9, R9, 0x7632, R9 ;  /* 0x0000763209097816 */ /* 0x000fe20000000009 */
[C---:B------:R-:W-:Y:S01]  /*2590*/  FFMA.FTZ R93, R85.reuse, R32, R12 ;  /* 0x00000020555d7223 */ /* 0x040fe2000001000c */
[----:B------:R-:W-:Y:S01]  /*25a0*/  FFMA.FTZ R91, R85, R8, R91 ;  /* 0x00000008555b7223 */ /* 0x000fe2000001005b */
[----:B------:R-:W-:Y:S01]  /*25b0*/  PRMT R8, R14, 0x7632, R8 ;  /* 0x000076320e087816 */ /* 0x000fe20000000008 */
[----:B------:R-:W-:Y:S01]  /*25c0*/  FFMA.FTZ R32, R80, R13, R33 ;  /* 0x0000000d50207223 */ /* 0x000fe20000010021 */
[----:B------:R-:W-:Y:S01]  /*25d0*/  SHF.L.U32 R33, R9, 0x10, RZ ;  /* 0x0000001009217819 */ /* 0x000fe200000006ff */
[----:B------:R-:W-:Y:S01]  /*25e0*/  FFMA.FTZ R35, R86, R35, R97 ;  /* 0x0000002356237223 */ /* 0x000fe20000010061 */
[----:B------:R-:W-:Y:S01]  /*25f0*/  PRMT R34, R4, 0x7632, R34 ;  /* 0x0000763204227816 */ /* 0x000fe20000000022 */
[----:B------:R-:W-:Y:S01]  /*2600*/  IMAD.U32 R97, R10, 0x10000, RZ ;  /* 0x000100000a617824 */ /* 0x000fe200078e00ff */
[----:B------:R-:W-:-:S02]  /*2610*/  SHF.L.U32 R8, R8, 0x10, RZ ;  /* 0x0000001008087819 */ /* 0x000fc400000006ff */
[----:B------:R-:W-:Y:S01]  /*2620*/  SHF.L.U32 R4, R4, 0x10, RZ ;  /* 0x0000001004047819 */ /* 0x000fe200000006ff */
[----:B------:R-:W-:Y:S01]  /*2630*/  FFMA.FTZ R99, R82, R33, R35 ;  /* 0x0000002152637223 */ /* 0x000fe20000010023 */
[----:B------:R-:W-:Y:S01]  /*2640*/  PRMT R10, R10, 0x7632, R10 ;  /* 0x000076320a0a7816 */ /* 0x000fe2000000000a */
[C---:B------:R-:W-:Y:S01]  /*2650*/  IMAD.U32 R95, R15.reuse, 0x10000, RZ ;  /* 0x000100000f5f7824 */ /* 0x040fe200078e00ff */
[----:B------:R-:W-:Y:S01]  /*2660*/  PRMT R88, R15, 0x7632, R88 ;  /* 0x000076320f587816 */ /* 0x000fe20000000058 */
[----:B------:R-:W-:Y:S01]  /*2670*/  FFMA.FTZ R9, R89, R8, R32 ;  /* 0x0000000859097223 */ /* 0x000fe20000010020 */
[----:B------:R-:W5:Y:S01]  /*2680*/  LDG.E.128 R12, desc[UR6][R2.64+0x10800] ;  /* 0x01080006020c7981 */ /* 0x000f62000c1e1d00 */
[----:B------:R-:W-:Y:S01]  /*2690*/  SHF.L.U32 R90, R34, 0x10, RZ ;  /* 0x00000010225a7819 */ /* 0x000fe200000006ff */
[----:B------:R-:W-:Y:S01]  /*26a0*/  FFMA.FTZ R4, R87, R4, R92 ;  /* 0x0000000457047223 */ /* 0x000fe2000001005c */
[----:B------:R-:W-:Y:S01]  /*26b0*/  FFMA.FTZ R8, R80, R97, R99 ;  /* 0x0000006150087223 */ /* 0x000fe20000010063 */
[----:B------:R-:W-:Y:S01]  /*26c0*/  SHF.L.U32 R10, R10, 0x10, RZ ;  /* 0x000000100a0a7819 */ /* 0x000fe200000006ff */
[----:B------:R-:W5:Y:S01]  /*26d0*/  LDG.E.128 R32, desc[UR6][R2.64+0x14000] ;  /* 0x0140000602207981 */ /* 0x000f62000c1e1d00 */
[----:B------:R-:W-:Y:S01]  /*26e0*/  SHF.L.U32 R97, R5, 0x10, RZ ;  /* 0x0000001005617819 */ /* 0x000fe200000006ff */
[----:B------:R-:W-:Y:S01]  /*26f0*/  FFMA.FTZ R99, R83, R90, R4 ;  /* 0x0000005a53637223 */ /* 0x000fe20000010004 */
[C---:B------:R-:W-:Y:S01]  /*2700*/  PRMT R5, R48.reuse, 0x7632, R5 ;  /* 0x0000763230057816 */ /* 0x040fe20000000005 */
[----:B------:R-:W-:-:S02]  /*2710*/  IMAD.U32 R48, R48, 0x10000, RZ ;  /* 0x0001000030307824 */ /* 0x000fc400078e00ff */
[----:B------:R-:W-:Y:S01]  /*2720*/  FFMA.FTZ R4, R84, R95, R9 ;  /* 0x0000005f54047223 */ /* 0x000fe20000010009 */
[----:B------:R-:W-:Y:S01]  /*2730*/  FFMA.FTZ R9, R89, R10, R8 ;  /* 0x0000000a59097223 */ /* 0x000fe20000010008 */
[----:B------:R-:W-:Y:S01]  /*2740*/  SHF.L.U32 R8, R5, 0x10, RZ ;  /* 0x0000001005087819 */ /* 0x000fe200000006ff */
[----:B------:R-:W-:Y:S01]  /*2750*/  FFMA.FTZ R48, R87, R48, R0 ;  /* 0x0000003057307223 */ /* 0x000fe20000010000 */
[C---:B------:R-:W-:Y:S02]  /*2760*/  PRMT R10, R49.reuse, 0x7632, R10 ;  /* 0x00007632310a7816 */ /* 0x040fe4000000000a */
[----:B------:R-:W-:Y:S01]  /*2770*/  SHF.L.U32 R87, R49, 0x10, RZ ;  /* 0x0000001031577819 */ /* 0x000fe200000006ff */
[----:B------:R-:W-:Y:S01]  /*2780*/  FFMA.FTZ R83, R83, R8, R48 ;  /* 0x0000000853537223 */ /* 0x000fe20000010030 */
[----:B------:R-:W-:Y:S01]  /*2790*/  PRMT R0, R5, 0x7632, R0 ;  /* 0x0000763205007816 */ /* 0x000fe20000000000 */
[C---:B------:R-:W-:Y:S01]  /*27a0*/  FFMA.FTZ R97, R86.reuse, R97, R99 ;  /* 0x0000006156617223 */ /* 0x040fe20000010063 */
[C---:B------:R-:W-:Y:S01]  /*27b0*/  SHF.L.U32 R5, R11.reuse, 0x10, RZ ;  /* 0x000000100b057819 */ /* 0x040fe200000006ff */
[----:B------:R-:W-:Y:S01]  /*27c0*/  FFMA.FTZ R86, R86, R87, R83 ;  /* 0x0000005756567223 */ /* 0x000fe20000010053 */
[----:B------:R-:W-:Y:S01]  /*27d0*/  SHF.L.U32 R95, R10, 0x10, RZ ;  /* 0x000000100a5f7819 */ /* 0x000fe200000006ff */
[----:B------:R-:W-:Y:S01]  /*27e0*/  IMAD.U32 R49, R0, 0x10000, RZ ;  /* 0x0001000000317824 */ /* 0x000fe200078e00ff */
[----:B------:R-:W-:Y:S01]  /*27f0*/  PRMT R0, R11, 0x7632, R0 ;  /* 0x000076320b007816 */ /* 0x000fe20000000000 */
[----:B------:R-:W-:Y:S01]  /*2800*/  FFMA.FTZ R5, R84, R5, R9 ;  /* 0x0000000554057223 */ /* 0x000fe20000010009 */
[----:B------:R-:W-:Y:S01]  /*2810*/  SHF.L.U32 R87, R50, 0x10, RZ ;  /* 0x0000001032577819 */ /* 0x000fe200000006ff */
[C---:B------:R-:W-:Y:S01]  /*2820*/  FFMA.FTZ R86, R82.reuse, R95, R86 ;  /* 0x0000005f52567223 */ /* 0x040fe20000010056 */
[----:B------:R-:W-:Y:S01]  /*2830*/  FFMA.FTZ R83, R82, R49, R97 ;  /* 0x0000003152537223 */ /* 0x000fe20000010061 */
[----:B------:R-:W5:Y:S01]  /*2840*/  LDG.E.128 R8, desc[UR6][R2.64+0x17800] ;  /* 0x0178000602087981 */ /* 0x000f62000c1e1d00 */
[----:B------:R-:W-:-:S02]  /*2850*/  SHF.L.U32 R49, R6, 0x10, RZ ;  /* 0x0000001006317819 */ /* 0x000fc400000006ff */
[----:B------:R-:W-:Y:S01]  /*2860*/  SHF.L.U32 R88, R88, 0x10, RZ ;  /* 0x0000001058587819 */ /* 0x000fe200000006ff */
[----:B------:R-:W-:Y:S01]  /*2870*/  IMAD.U32 R48, R0, 0x10000, RZ ;  /* 0x0001000000307824 */ /* 0x000fe200078e00ff */
[----:B------:R-:W-:Y:S01]  /*2880*/  PRMT R6, R6, 0x7632, R6 ;  /* 0x0000763206067816 */ /* 0x000fe20000000006 */
[----:B------:R-:W-:Y:S01]  /*2890*/  FFMA.FTZ R87, R80, R87, R86 ;  /* 0x0000005750577223 */ /* 0x000fe20000010056 */
[----:B------:R-:W-:Y:S02]  /*28a0*/  PRMT R50, R50, 0x7632, R50 ;  /* 0x0000763232327816 */ /* 0x000fe40000000032 */
[----:B------:R-:W-:Y:S02]  /*28b0*/  SHF.L.U32 R82, R68, 0x10, RZ ;  /* 0x0000001044527819 */ /* 0x000fe400000006ff */
[----:B------:R-:W-:Y:S02]  /*28c0*/  SHF.L.U32 R0, R64, 0x10, RZ ;  /* 0x0000001040007819 */ /* 0x000fe400000006ff */
[----:B------:R-:W-:-:S02]  /*28d0*/  PRMT R68, R68, 0x7632, R68 ;  /* 0x0000763244447816 */ /* 0x000fc40000000044 */
[----:B------:R-:W-:Y:S01]  /*28e0*/  PRMT R86, R64, 0x7632, R86 ;  /* 0x0000763240567816 */ /* 0x000fe20000000056 */
[C---:B------:R-:W-:Y:S01]  /*28f0*/  FFMA.FTZ R97, R85.reuse, R88, R4 ;  /* 0x0000005855617223 */ /* 0x040fe20000010004 */
[----:B------:R-:W-:Y:S01]  /*2900*/  SHF.L.U32 R50, R50, 0x10, RZ ;  /* 0x0000001032327819 */ /* 0x000fe200000006ff */
[----:B------:R-:W-:Y:S01]  /*2910*/  FFMA.FTZ R95, R85, R48, R5 ;  /* 0x00000030555f7223 */ /* 0x000fe20000010005 */
[----:B------:R-:W-:Y:S01]  /*2920*/  FFMA.FTZ R4, R80, R49, R83 ;  /* 0x0000003150047223 */ /* 0x000fe20000010053 */
[----:B------:R-:W-:Y:S01]  /*2930*/  IMAD.U32 R6, R6, 0x10000, RZ ;  /* 0x0001000006067824 */ /* 0x000fe200078e00ff */
[----:B------:R-:W-:Y:S01]  /*2940*/  SHF.L.U32 R5, R68, 0x10, RZ ;  /* 0x0000001044057819 */ /* 0x000fe200000006ff */
[----:B------:R-:W-:Y:S01]  /*2950*/  FFMA.FTZ R81, R0, R82, R81 ;  /* 0x0000005200517223 */ /* 0x000fe20000010051 */
[----:B------:R-:W-:Y:S01]  /*2960*/  SHF.L.U32 R86, R86, 0x10, RZ ;  /* 0x0000001056567819 */ /* 0x000fe200000006ff */
[C---:B------:R-:W-:Y:S01]  /*2970*/  FFMA.FTZ R99, R89.reuse, R6, R4 ;  /* 0x0000000659637223 */ /* 0x040fe20000010004 */
[----:B------:R-:W-:Y:S01]  /*2980*/  FFMA.FTZ R64, R89, R50, R87 ;  /* 0x0000003259407223 */ /* 0x000fe20000010057 */
[----:B------:R-:W-:-:S02]  /*2990*/  PRMT R50, R69, 0x7632, R50 ;  /* 0x0000763245327816 */ /* 0x000fc40000000032 */
[----:B------:R-:W-:Y:S01]  /*29a0*/  SHF.L.U32 R68, R69, 0x10, RZ ;  /* 0x0000001045447819 */ /* 0x000fe200000006ff */
[----:B------:R-:W-:Y:S01]  /*29b0*/  FFMA.FTZ R88, R86, R5, R81 ;  /* 0x0000000556587223 */ /* 0x000fe20000010051 */
[----:B------:R-:W-:Y:S01]  /*29c0*/  PRMT R89, R65, 0x7632, R89 ;  /* 0x0000763241597816 */ /* 0x000fe20000000059 */
[----:B------:R-:W-:Y:S01]  /*29d0*/  IMAD.U32 R49, R7, 0x10000, RZ ;  /* 0x0001000007317824 */ /* 0x000fe200078e00ff */
[----:B------:R-:W-:Y:S01]  /*29e0*/  SHF.L.U32 R87, R65, 0x10, RZ ;  /* 0x0000001041577819 */ /* 0x000fe200000006ff */
[----:B------:R0:W5:Y:S01]  /*29f0*/  LDG.E.128 R80, desc[UR6][R40.64+0x3000] ;  /* 0x0030000628507981 */ /* 0x000162000c1e1d00 */
[----:B------:R-:W-:Y:S01]  /*2a00*/  SHF.L.U32 R50, R50, 0x10, RZ ;  /* 0x0000001032327819 */ /* 0x000fe200000006ff */
[----:B------:R-:W-:Y:S01]  /*2a10*/  IMAD.U32 R89, R89, 0x10000, RZ ;  /* 0x0001000059597824 */ /* 0x000fe200078e00ff */
[----:B------:R-:W-:Y:S01]  /*2a20*/  SHF.L.U32 R65, R51, 0x10, RZ ;  /* 0x0000001033417819 */ /* 0x000fe200000006ff */
[----:B------:R-:W-:Y:S01]  /*2a30*/  FFMA.FTZ R68, R87, R68, R88 ;  /* 0x0000004457447223 */ /* 0x000fe20000010058 */
[----:B------:R-:W-:-:S02]  /*2a40*/  PRMT R48, R7, 0x7632, R48 ;  /* 0x0000763207307816 */ /* 0x000fc40000000030 */
[----:B------:R-:W-:Y:S01]  /*2a50*/  PRMT R51, R51, 0x7632, R51 ;  /* 0x0000763233337816 */ /* 0x000fe20000000033 */
[----:B------:R-:W5:Y:S01]  /*2a60*/  LDG.E.128 R4, desc[UR6][R2.64+0x3000] ;  /* 0x0030000602047981 */ /* 0x000f62000c1e1d00 */
[----:B------:R-:W-:Y:S01]  /*2a70*/  FFMA.FTZ R101, R89, R50, R68 ;  /* 0x0000003259657223 */ /* 0x000fe20000010044 */
[C---:B------:R-:W-:Y:S01]  /*2a80*/  FFMA.FTZ R65, R84.reuse, R65, R64 ;  /* 0x0000004154417223 */ /* 0x040fe20000010040 */
[----:B------:R-:W-:Y:S01]  /*2a90*/  FFMA.FTZ R50, R84, R49, R99 ;  /* 0x0000003154327223 */ /* 0x000fe20000010063 */
[----:B------:R-:W-:Y:S01]  /*2aa0*/  IMAD.U32 R48, R48, 0x10000, RZ ;  /* 0x0001000030307824 */ /* 0x000fe200078e00ff */
[----:B------:R-:W-:Y:S02]  /*2ab0*/  SHF.L.U32 R64, R51, 0x10, RZ ;  /* 0x0000001033407819 */ /* 0x000fe400000006ff */
[C---:B--2---:R-:W-:Y:S01]  /*2ac0*/  PRMT R51, R72.reuse, 0x7632, R51 ;  /* 0x0000763248337816 */ /* 0x044fe20000000033 */
[----:B------:R-:W-:Y:S01]  /*2ad0*/  IMAD.U32 R72, R72, 0x10000, RZ ;  /* 0x0001000048487824 */ /* 0x000fe200078e00ff */
[----:B------:R-:W-:Y:S01]  /*2ae0*/  SHF.L.U32 R69, R70, 0x10, RZ ;  /* 0x0000001046457819 */ /* 0x000fe200000006ff */
[C---:B0-----:R-:W-:Y:S01]  /*2af0*/  FFMA.FTZ R41, R85.reuse, R48, R50 ;  /* 0x0000003055297223 */ /* 0x041fe20000010032 */
[----:B------:R-:W-:Y:S01]  /*2b00*/  SHF.L.U32 R88, R66, 0x10, RZ ;  /* 0x0000001042587819 */ /* 0x000fe200000006ff */
[----:B------:R-:W-:Y:S01]  /*2b10*/  FFMA.FTZ R85, R85, R64, R65 ;  /* 0x0000004055557223 */ /* 0x000fe20000010041 */
[----:B------:R-:W-:-:S02]  /*2b20*/  PRMT R70, R70, 0x7632, R70 ;  /* 0x0000763246467816 */ /* 0x000fc40000000046 */
[----:B------:R-:W-:Y:S01]  /*2b30*/  PRMT R40, R66, 0x7632, R40 ;  /* 0x0000763242287816 */ /* 0x000fe20000000028 */
[----:B------:R-:W-:Y:S01]  /*2b40*/  FFMA.FTZ R93, R0, R72, R93 ;  /* 0x00000048005d7223 */ /* 0x000fe2000001005d */
[----:B------:R-:W-:Y:S01]  /*2b50*/  SHF.L.U32 R65, R51, 0x10, RZ ;  /* 0x0000001033417819 */ /* 0x000fe200000006ff */
[----:B------:R-:W-:Y:S01]  /*2b60*/  FFMA.FTZ R69, R88, R69, R101 ;  /* 0x0000004558457223 */ /* 0x000fe20000010065 */
[----:B------:R-:W-:Y:S02]  /*2b70*/  SHF.L.U32 R49, R70, 0x10, RZ ;  /* 0x0000001046317819 */ /* 0x000fe400000006ff */
[----:B------:R-:W-:Y:S01]  /*2b80*/  SHF.L.U32 R40, R40, 0x10, RZ ;  /* 0x0000001028287819 */ /* 0x000fe200000006ff */
[----:B------:R-:W-:Y:S01]  /*2b90*/  FFMA.FTZ R68, R86, R65, R93 ;  /* 0x0000004156447223 */ /* 0x000fe2000001005d */
[C---:B------:R-:W-:Y:S02]  /*2ba0*/  PRMT R64, R73.reuse, 0x7632, R64 ;  /* 0x0000763249407816 */ /* 0x040fe40000000040 */
[----:B------:R-:W-:Y:S01]  /*2bb0*/  SHF.L.U32 R66, R73, 0x10, RZ ;  /* 0x0000001049427819 */ /* 0x000fe200000006ff */
[----:B------:R-:W-:Y:S01]  /*2bc0*/  FFMA.FTZ R69, R40, R49, R69 ;  /* 0x0000003128457223 */ /* 0x000fe20000010045 */
[----:B------:R-:W-:Y:S01]  /*2bd0*/  SHF.L.U32 R65, R71, 0x10, RZ ;  /* 0x0000001047417819 */ /* 0x000fe200000006ff */
[----:B------:R-:W-:Y:S01]  /*2be0*/  IMAD.U32 R72, R67, 0x10000, RZ ;  /* 0x0001000043487824 */ /* 0x000fe200078e00ff */
[----:B------:R-:W-:Y:S01]  /*2bf0*/  SHF.L.U32 R64, R64, 0x10, RZ ;  /* 0x0000001040407819 */ /* 0x000fe200000006ff */
[----:B------:R-:W-:Y:S01]  /*2c00*/  FFMA.FTZ R66, R87, R66, R68 ;  /* 0x0000004257427223 */ /* 0x000fe20000010044 */
[----:B---3--:R-:W-:Y:S01]  /*2c10*/  PRMT R70, R60, 0x7632, R70 ;  /* 0x000076323c467816 */ /* 0x008fe20000000046 */
[----:B------:R-:W-:Y:S01]  /*2c20*/  FFMA.FTZ R68, R72, R65, R69 ;  /* 0x0000004148447223 */ /* 0x000fe20000010045 */
[----:B------:R-:W-:Y:S01]  /*2c30*/  SHF.L.U32 R69, R74, 0x10, RZ ;  /* 0x000000104a457819 */ /* 0x000fe200000006ff */
[----:B------:R-:W-:Y:S01]  /*2c40*/  FFMA.FTZ R93, R89, R64, R66 ;  /* 0x00000040595d7223 */ /* 0x000fe20000010042 */
[----:B------:R-:W-:Y:S01]  /*2c50*/  SHF.L.U32 R60, R60, 0x10, RZ ;  /* 0x000000103c3c7819 */ /* 0x000fe200000006ff */
[----:B------:R-:W2:Y:S01]  /*2c60*/  LDG.E.128 R48, desc[UR6][R2.64+0x6800] ;  /* 0x0068000602307981 */ /* 0x000ea2000c1e1d00 */
[----:B------:R-:W-:Y:S01]  /*2c70*/  PRMT R74, R74, 0x7632, R74 ;  /* 0x000076324a4a7816 */ /* 0x000fe2000000004a */
[----:B------:R-:W-:Y:S01]  /*2c80*/  FFMA.FTZ R93, R88, R69, R93 ;  /* 0x00000045585d7223 */ /* 0x000fe2000001005d */
[----:B------:R-:W-:-:S02]  /*2c90*/  IMAD.U32 R99, R70, 0x10000, RZ ;  /* 0x0001000046637824 */ /* 0x000fc400078e00ff */
[----:B------:R-:W-:Y:S01]  /*2ca0*/  FFMA.FTZ R91, R0, R60, R91 ;  /* 0x0000003c005b7223 */ /* 0x000fe2000001005b */
[----:B------:R-:W-:Y:S02]  /*2cb0*/  SHF.L.U32 R69, R74, 0x10, RZ ;  /* 0x000000104a457819 */ /* 0x000fe400000006ff */
[C---:B------:R-:W-:Y:S01]  /*2cc0*/  PRMT R60, R61.reuse, 0x7632, R60 ;  /* 0x000076323d3c7816 */ /* 0x040fe2000000003c */
[----:B------:R-:W-:Y:S01]  /*2cd0*/  FFMA.FTZ R74, R86, R99, R91 ;  /* 0x00000063564a7223 */ /* 0x000fe2000001005b */
[----:B------:R-:W-:Y:S02]  /*2ce0*/  SHF.L.U32 R70, R61, 0x10, RZ ;  /* 0x000000103d467819 */ /* 0x000fe400000006ff */
[----:B------:R-:W-:Y:S01]  /*2cf0*/  PRMT R73, R67, 0x7632, R73 ;  /* 0x0000763243497816 */ /* 0x000fe20000000049 */
[----:B------:R-:W-:Y:S01]  /*2d00*/  FFMA.FTZ R69, R40, R69, R93 ;  /* 0x0000004528457223 */ /* 0x000fe2000001005d */
[----:B------:R-:W3:Y:S01]  /*2d10*/  LDG.E.128 R64, desc[UR6][R2.64+0xa000] ;  /* 0x00a0000602407981 */ /* 0x000ee2000c1e1d00 */
[----:B------:R-:W-:Y:S01]  /*2d20*/  SHF.L.U32 R61, R75, 0x10, RZ ;  /* 0x000000104b3d7819 */ /* 0x000fe200000006ff */
[----:B------:R-:W-:-:S02]  /*2d30*/  IMAD.U32 R60, R60, 0x10000, RZ ;  /* 0x000100003c3c7824 */ /* 0x000fc400078e00ff */
[----:B------:R-:W-:Y:S02]  /*2d40*/  FFMA.FTZ R70, R87, R70, R74 ;  /* 0x0000004657467223 */ /* 0x000fe4000001004a */
[----:B------:R-:W-:Y:S01]  /*2d50*/  FFMA.FTZ R61, R72, R61, R69 ;  /* 0x0000003d483d7223 */ /* 0x000fe20000010045 */
[C---:B------:R-:W-:Y:S01]  /*2d60*/  SHF.L.U32 R69, R62.reuse, 0x10, RZ ;  /* 0x000000103e457819 */ /* 0x040fe200000006ff */
[----:B------:R-:W-:Y:S01]  /*2d70*/  FFMA.FTZ R91, R89, R60, R70 ;  /* 0x0000003c595b7223 */ /* 0x000fe20000010046 */
[----:B------:R-:W-:Y:S02]  /*2d80*/  PRMT R62, R62, 0x7632, R62 ;  /* 0x000076323e3e7816 */ /* 0x000fe4000000003e */
[----:B------:R-:W-:Y:S01]  /*2d90*/  PRMT R71, R71, 0x7632, R71 ;  /* 0x0000763247477816 */ /* 0x000fe20000000047 */
[----:B------:R-:W-:Y:S01]  /*2da0*/  FFMA.FTZ R91, R88, R69, R91 ;  /* 0x00000045585b7223 */ /* 0x000fe2000001005b */
[----:B------:R-:W-:Y:S02]  /*2db0*/  SHF.L.U32 R69, R62, 0x10, RZ ;  /* 0x000000103e457819 */ /* 0x000fe400000006ff */
[----:B----4-:R-:W-:-:S02]  /*2dc0*/  SHF.L.U32 R62, R56, 0x10, RZ ;  /* 0x00000010383e7819 */ /* 0x010fc400000006ff */
[----:B------:R-:W-:Y:S02]  /*2dd0*/  PRMT R56, R56, 0x7632, R56 ;  /* 0x0000763238387816 */ /* 0x000fe40000000038 */
[----:B------:R-:W-:Y:S02]  /*2de0*/  PRMT R75, R75, 0x7632, R75 ;  /* 0x000076324b4b7816 */ /* 0x000fe4000000004b */
[----:B------:R-:W-:Y:S02]  /*2df0*/  SHF.L.U32 R60, R71, 0x10, RZ ;  /* 0x00000010473c7819 */ /* 0x000fe400000006ff */
[----:B------:R-:W-:Y:S01]  /*2e00*/  SHF.L.U32 R73, R73, 0x10, RZ ;  /* 0x0000001049497819 */ /* 0x000fe200000006ff */
[----:B------:R-:W-:Y:S01]  /*2e10*/  FFMA.FTZ R97, R0, R62, R97 ;  /* 0x0000003e00617223 */ /* 0x000fe20000010061 */
[----:B------:R-:W-:Y:S01]  /*2e20*/  SHF.L.U32 R93, R56, 0x10, RZ ;  /* 0x00000010385d7819 */ /* 0x000fe200000006ff */
[----:B------:R-:W-:Y:S02]  /*2e30*/  IMAD.U32 R74, R75, 0x10000, RZ ;  /* 0x000100004b4a7824 */ /* 0x000fe400078e00ff */
[----:B------:R-:W-:Y:S01]  /*2e40*/  FFMA.FTZ R91, R40, R69, R91 ;  /* 0x00000045285b7223 */ /* 0x000fe2000001005b */
[----:B------:R-:W-:Y:S01]  /*2e50*/  FFMA.FTZ R75, R73, R60, R68 ;  /* 0x0000003c494b7223 */ /* 0x000fe20000010044 */
[C---:B------:R-:W-:Y:S01]  /*2e60*/  PRMT R60, R57.reuse, 0x7632, R60 ;  /* 0x00007632393c7816 */ /* 0x040fe2000000003c */
[----:B------:R-:W4:Y:S01]  /*2e70*/  LDG.E.128 R68, desc[UR6][R2.64+0xd800] ;  /* 0x00d8000602447981 */ /* 0x000f22000c1e1d00 */
[----:B------:R-:W-:Y:S01]  /*2e80*/  SHF.L.U32 R62, R57, 0x10, RZ ;  /* 0x00000010393e7819 */ /* 0x000fe200000006ff */
[----:B------:R-:W-:Y:S01]  /*2e90*/  FFMA.FTZ R90, R86, R93, R97 ;  /* 0x0000005d565a7223 */ /* 0x000fe20000010061 */
[----:B------:R-:W-:Y:S01]  /*2ea0*/  FFMA.FTZ R74, R73, R74, R61 ;  /* 0x0000004a494a7223 */ /* 0x000fe2000001003d */
[----:B------:R-:W-:Y:S01]  /*2eb0*/  IMAD.U32 R61, R63, 0x10000, RZ ;  /* 0x000100003f3d7824 */ /* 0x000fe200078e00ff */
[----:B------:R-:W-:Y:S01]  /*2ec0*/  SHF.L.U32 R60, R60, 0x10, RZ ;  /* 0x000000103c3c7819 */ /* 0x000fe200000006ff */
[----:B------:R-:W-:Y:S01]  /*2ed0*/  FFMA.FTZ R62, R87, R62, R90 ;  /* 0x0000003e573e7223 */ /* 0x000fe2000001005a */
[----:B------:R-:W-:-:S02]  /*2ee0*/  PRMT R56, R63, 0x7632, R56 ;  /* 0x000076323f387816 */ /* 0x000fc40000000038 */
[----:B-----5:R-:W-:Y:S01]  /*2ef0*/  PRMT R63, R52, 0x7632, R63 ;  /* 0x00007632343f7816 */ /* 0x020fe2000000003f */
[----:B------:R-:W-:Y:S01]  /*2f00*/  FFMA.FTZ R84, R72, R61, R91 ;  /* 0x0000003d48547223 */ /* 0x000fe2000001005b */
[----:B------:R-:W-:Y:S01]  /*2f10*/  SHF.L.U32 R52, R52, 0x10, RZ ;  /* 0x0000001034347819 */ /* 0x000fe200000006ff */
[C---:B------:R-:W-:Y:S02]  /*2f20*/  IMAD.U32 R57, R58.reuse, 0x10000, RZ ;  /* 0x000100003a397824 */ /* 0x040fe400078e00ff */
[----:B------:R-:W-:Y:S01]  /*2f30*/  FFMA.FTZ R61, R89, R60, R62 ;  /* 0x0000003c593d7223 */ /* 0x000fe2000001003e */
[----:B------:R-:W-:Y:S02]  /*2f40*/  PRMT R58, R58, 0x7632, R58 ;  /* 0x000076323a3a7816 */ /* 0x000fe4000000003a */
[----:B------:R-:W-:Y:S01]  /*2f50*/  SHF.L.U32 R93, R63, 0x10, RZ ;  /* 0x000000103f5d7819 */ /* 0x000fe200000006ff */
[----:B------:R-:W-:Y:S01]  /*2f60*/  FFMA.FTZ R95, R0, R52, R95 ;  /* 0x00000034005f7223 */ /* 0x000fe2000001005f */
[----:B------:R-:W-:Y:S01]  /*2f70*/  FFMA.FTZ R91, R88, R57, R61 ;  /* 0x00000039585b7223 */ /* 0x000fe2000001003d */
[----:B------:R-:W-:Y:S01]  /*2f80*/  SHF.L.U32 R57, R58, 0x10, RZ ;  /* 0x000000103a397819 */ /* 0x000fe200000006ff */
[----:B------:R-:W5:Y:S01]  /*2f90*/  LDG.E.128 R60, desc[UR6][R2.64+0x11000] ;  /* 0x01100006023c7981 */ /* 0x000f62000c1e1d00 */
[C---:B------:R-:W-:Y:S01]  /*2fa0*/  PRMT R52, R53.reuse, 0x7632, R52 ;  /* 0x0000763235347816 */ /* 0x040fe20000000034 */
[----:B------:R-:W-:Y:S01]  /*2fb0*/  FFMA.FTZ R90, R86, R93, R95 ;  /* 0x0000005d565a7223 */ /* 0x000fe2000001005f */
[----:B------:R-:W-:-:S02]  /*2fc0*/  SHF.L.U32 R58, R53, 0x10, RZ ;  /* 0x00000010353a7819 */ /* 0x000fc400000006ff */
[----:B------:R-:W-:Y:S01]  /*2fd0*/  SHF.L.U32 R92, R52, 0x10, RZ ;  /* 0x00000010345c7819 */ /* 0x000fe200000006ff */
[----:B------:R-:W-:Y:S01]  /*2fe0*/  IMAD.U32 R56, R56, 0x10000, RZ ;  /* 0x0001000038387824 */ /* 0x000fe200078e00ff */
[----:B------:R-:W-:Y:S01]  /*2ff0*/  SHF.L.U32 R53, R59, 0x10, RZ ;  /* 0x000000103b357819 */ /* 0x000fe200000006ff */
[----:B------:R-:W-:Y:S01]  /*3000*/  FFMA.FTZ R58, R87, R58, R90 ;  /* 0x0000003a573a7223 */ /* 0x000fe2000001005a */
[----:B------:R-:W-:Y:S01]  /*3010*/  FFMA.FTZ R57, R40, R57, R91 ;  /* 0x0000003928397223 */ /* 0x000fe2000001005b */
[----:B------:R-:W-:Y:S02]  /*3020*/  PRMT R52, R59, 0x7632, R52 ;  /* 0x000076323b347816 */ /* 0x000fe40000000034 */
[----:B------:R-:W-:Y:S01]  /*3030*/  FFMA.FTZ R91, R89, R92, R58 ;  /* 0x0000005c595b7223 */ /* 0x000fe2000001003a */
[----:B------:R-:W-:Y:S01]  /*3040*/  PRMT R92, R44, 0x7632, R92 ;  /* 0x000076322c5c7816 */ /* 0x000fe2000000005c */
[----:B------:R-:W-:Y:S01]  /*3050*/  FFMA.FTZ R90, R72, R53, R57 ;  /* 0x00000035485a7223 */ /* 0x000fe20000010039 */
[----:B------:R-:W-:Y:S01]  /*3060*/  SHF.L.U32 R44, R44, 0x10, RZ ;  /* 0x000000102c2c7819 */ /* 0x000fe200000006ff */
[C---:B------:R-:W-:Y:S01]  /*3070*/  FFMA.FTZ R84, R73.reuse, R56, R84 ;  /* 0x0000003849547223 */ /* 0x040fe20000010054 */
[----:B------:R-:W-:Y:S01]  /*3080*/  SHF.L.U32 R53, R54, 0x10, RZ ;  /* 0x0000001036357819 */ /* 0x000fe200000006ff */
[----:B------:R-:W5:Y:S01]  /*3090*/  LDG.E.128 R56, desc[UR6][R2.64+0x14800] ;  /* 0x0148000602387981 */ /* 0x000f62000c1e1d00 */
[----:B------:R-:W-:Y:S01]  /*30a0*/  IMAD.U32 R52, R52, 0x10000, RZ ;  /* 0x0001000034347824 */ /* 0x000fe200078e00ff */
        /* <DEDUP_REMOVED lines=9> */
[C---:B------:R-:W-:Y:S01]  /*3140*/  PRMT R44, R55.reuse, 0x7632, R44 ;  /* 0x00007632372c7816 */ /* 0x040fe2000000002c */
[----:B------:R-:W-:Y:S01]  /*3150*/  FFMA.FTZ R91, R40, R53, R91 ;  /* 0x00000035285b7223 */ /* 0x000fe2000001005b */
[----:B------:R-:W-:Y:S01]  /*3160*/  SHF.L.U32 R45, R55, 0x10, RZ ;  /* 0x00000010372d7819 */ /* 0x000fe200000006ff */
[----:B------:R-:W-:Y:S01]  /*3170*/  FFMA.FTZ R94, R87, R54, R92 ;  /* 0x00000036575e7223 */ /* 0x000fe2000001005c */
[----:B------:R-:W-:-:S02]  /*3180*/  SHF.L.U32 R90, R52, 0x10, RZ ;  /* 0x00000010345a7819 */ /* 0x000fc400000006ff */
[----:B------:R0:W5:Y:S03]  /*3190*/  LDG.E.128 R52, desc[UR6][R2.64+0x18000] ;  /* 0x0180000602347981 */ /* 0x000166000c1e1d00 */
[----:B------:R-:W-:Y:S01]  /*31a0*/  FFMA.FTZ R97, R89, R90, R94 ;  /* 0x0000005a59617223 */ /* 0x000fe2000001005e */
        /* <DEDUP_REMOVED lines=9> */
[----:B------:R-:W-:-:S02]  /*3240*/  IMAD.U32 R0, R77, 0x10000, RZ ;  /* 0x000100004d007824 */ /* 0x000fc400078e00ff */
[----:B------:R-:W-:Y:S01]  /*3250*/  FFMA.FTZ R86, R86, R45, R85 ;  /* 0x0000002d56567223 */ /* 0x000fe20000010055 */
[----:B------:R-:W-:Y:S01]  /*3260*/  PRMT R77, R77, 0x7632, R77 ;  /* 0x000076324d4d7816 */ /* 0x000fe2000000004d */
[----:B------:R-:W-:Y:S01]  /*3270*/  FFMA.FTZ R93, R40, R95, R93 ;  /* 0x0000005f285d7223 */ /* 0x000fe2000001005d */
[----:B0-----:R-:W-:Y:S01]  /*3280*/  SHF.L.U32 R3, R47, 0x10, RZ ;  /* 0x000000102f037819 */ /* 0x001fe200000006ff */
[----:B------:R-:W-:Y:S01]  /*3290*/  FFMA.FTZ R86, R87, R0, R86 ;  /* 0x0000000057567223 */ /* 0x000fe20000010056 */
[----:B------:R-:W-:Y:S02]  /*32a0*/  SHF.L.U32 R0, R77, 0x10, RZ ;  /* 0x000000104d007819 */ /* 0x000fe400000006ff */
        /* <DEDUP_REMOVED lines=8> */
[----:B------:R-:W-:Y:S01]  /*3330*/  IMAD.U32 R36, R36, 0x10000, RZ ;  /* 0x0001000024247824 */ /* 0x000fe200078e00ff */
[----:B------:R-:W-:Y:S02]  /*3340*/  SHF.L.U32 R16, R16, 0x10, RZ ;  /* 0x0000001010107819 */ /* 0x000fe400000006ff */
[C---:B------:R-:W-:Y:S01]  /*3350*/  PRMT R76, R79.reuse, 0x7632, R76 ;  /* 0x000076324f4c7816 */ /* 0x040fe2000000004c */
[----:B------:R-:W-:Y:S01]  /*3360*/  FFMA.FTZ R3, R40, R77, R3 ;  /* 0x0000004d28037223 */ /* 0x000fe20000010003 */
        /* <DEDUP_REMOVED lines=15> */
[----:B------:R-:W-:Y:S02]  /*3460*/  SHF.L.U32 R72, R38, 0x10, RZ ;  /* 0x0000001026487819 */ /* 0x000fe400000006ff */
[----:B------:R-:W-:Y:S01]  /*3470*/  SHF.L.U32 R17, R18, 0x10, RZ ;  /* 0x0000001012117819 */ /* 0x000fe200000006ff */
[----:B------:R-:W-:Y:S01]  /*3480*/  FFMA.FTZ R40, R3, R40, R78 ;  /* 0x0000002803287223 */ /* 0x000fe2000001004e */
[----:B------:R-:W-:-:S02]  /*3490*/  SHF.L.U32 R37, R44, 0x10, RZ ;  /* 0x000000102c257819 */ /* 0x000fc400000006ff */
[----:B------:R-:W-:Y:S02]  /*34a0*/  PRMT R38, R38, 0x7632, R38 ;  /* 0x0000763226267816 */ /* 0x000fe40000000026 */
[----:B------:R-:W-:Y:S01]  /*34b0*/  PRMT R18, R18, 0x7632, R18 ;  /* 0x0000763212127816 */ /* 0x000fe20000000012 */
[----:B------:R-:W-:Y:S02]  /*34c0*/  IMAD.U32 R76, R76, 0x10000, RZ ;  /* 0x000100004c4c7824 */ /* 0x000fe400078e00ff */
[C---:B------:R-:W-:Y:S01]  /*34d0*/  FFMA.FTZ R45, R73.reuse, R36, R45 ;  /* 0x00000024492d7223 */ /* 0x040fe2000001002d */
[C---:B------:R-:W-:Y:S02]  /*34e0*/  PRMT R36, R20.reuse, 0x7632, R36 ;  /* 0x0000763214247816 */ /* 0x040fe40000000024 */
[----:B------:R-:W-:Y:S01]  /*34f0*/  SHF.L.U32 R77, R20, 0x10, RZ ;  /* 0x00000010144d7819 */ /* 0x000fe200000006ff */
[----:B------:R-:W-:Y:S01]  /*3500*/  FFMA.FTZ R37, R73, R37, R46 ;  /* 0x0000002549257223 */ /* 0x000fe2000001002e */
[----:B------:R-:W-:Y:S01]  /*3510*/  SHF.L.U32 R47, R38, 0x10, RZ ;  /* 0x00000010262f7819 */ /* 0x000fe200000006ff */
[----:B------:R-:W-:Y:S01]  /*3520*/  FFMA.FTZ R75, R17, R72, R40 ;  /* 0x00000048114b7223 */ /* 0x000fe20000010028 */
[----:B------:R-:W-:-:S02]  /*3530*/  IMAD.U32 R18, R18, 0x10000, RZ ;  /* 0x0001000012127824 */ /* 0x000fc400078e00ff */
[----:B------:R-:W-:Y:S01]  /*3540*/  FFMA.FTZ R73, R73, R76, R79 ;  /* 0x0000004c49497223 */ /* 0x000fe2000001004f */
[----:B------:R-:W-:Y:S01]  /*3550*/  SHF.L.U32 R79, R36, 0x10, RZ ;  /* 0x00000010244f7819 */ /* 0x000fe200000006ff */
[----:B------:R-:W-:Y:S01]  /*3560*/  FFMA.FTZ R77, R16, R77, R74 ;  /* 0x0000004d104d7223 */ /* 0x000fe2000001004a */
[C---:B------:R-:W-:Y:S01]  /*3570*/  PRMT R20, R19.reuse, 0x7632, R20 ;  /* 0x0000763213147816 */ /* 0x040fe20000000014 */
[----:B------:R-:W-:Y:S01]  /*3580*/  FFMA.FTZ R38, R18, R47, R75 ;  /* 0x0000002f12267223 */ /* 0x000fe2000001004b */
[----:B------:R-:W-:Y:S01]  /*3590*/  SHF.L.U32 R19, R19, 0x10, RZ ;  /* 0x0000001013137819 */ /* 0x000fe200000006ff */
[----:B------:R-:W-:Y:S01]  /*35a0*/  IMAD.U32 R75, R21, 0x10000, RZ ;  /* 0x00010000154b7824 */ /* 0x000fe200078e00ff */
[----:B------:R-:W-:Y:S01]  /*35b0*/  SHF.L.U32 R36, R39, 0x10, RZ ;  /* 0x0000001027247819 */ /* 0x000fe200000006ff */
[----:B------:R-:W-:Y:S01]  /*35c0*/  FFMA.FTZ R77, R0, R79, R77 ;  /* 0x0000004f004d7223 */ /* 0x000fe2000001004d */
[----:B------:R-:W-:Y:S02]  /*35d0*/  PRMT R21, R21, 0x7632, R21 ;  /* 0x0000763215157816 */ /* 0x000fe40000000015 */
[----:B------:R-:W-:Y:S01]  /*35e0*/  PRMT R39, R39, 0x7632, R39 ;  /* 0x0000763227277816 */ /* 0x000fe20000000027 */
[----:B------:R-:W-:Y:S01]  /*35f0*/  FFMA.FTZ R47, R19, R36, R38 ;  /* 0x00000024132f7223 */ /* 0x000fe20000010026 */
[----:B------:R-:W-:Y:S01]  /*3600*/  SHF.L.U32 R36, R21, 0x10, RZ ;  /* 0x0000001015247819 */ /* 0x000fe200000006ff */
[----:B------:R-:W-:Y:S01]  /*3610*/  FFMA.FTZ R38, R2, R75, R77 ;  /* 0x0000004b02267223 */ /* 0x000fe2000001004d */
[----:B------:R-:W-:-:S02]  /*3620*/  PRMT R40, R24, 0x7632, R40 ;  /* 0x0000763218287816 */ /* 0x000fc40000000028 */
[----:B------:R-:W-:Y:S01]  /*3630*/  SHF.L.U32 R75, R24, 0x10, RZ ;  /* 0x00000010184b7819 */ /* 0x000fe200000006ff */
[----:B------:R-:W-:Y:S01]  /*3640*/  IMAD.U32 R20, R20, 0x10000, RZ ;  /* 0x0001000014147824 */ /* 0x000fe200078e00ff */
[----:B------:R-:W-:Y:S01]  /*3650*/  SHF.L.U32 R21, R39, 0x10, RZ ;  /* 0x0000001027157819 */ /* 0x000fe200000006ff */
[----:B------:R-:W-:Y:S01]  /*3660*/  FFMA.FTZ R36, R3, R36, R38 ;  /* 0x0000002403247223 */ /* 0x000fe20000010026 */
[----:B------:R-:W-:Y:S01]  /*3670*/  SHF.L.U32 R24, R22, 0x10, RZ ;  /* 0x0000001016187819 */ /* 0x000fe200000006ff */
[----:B------:R-:W-:Y:S01]  /*3680*/  FFMA.FTZ R75, R16, R75, R84 ;  /* 0x0000004b104b7223 */ /* 0x000fe20000010054 */
[----:B------:R-:W-:Y:S02]  /*3690*/  SHF.L.U32 R77, R40, 0x10, RZ ;  /* 0x00000010284d7819 */ /* 0x000fe400000006ff */
[----:B------:R-:W-:Y:S01]  /*36a0*/  PRMT R22, R22, 0x7632, R22 ;  /* 0x0000763216167816 */ /* 0x000fe20000000016 */
[----:B------:R-:W-:Y:S01]  /*36b0*/  FFMA.FTZ R21, R20, R21, R47 ;  /* 0x0000001514157223 */ /* 0x000fe2000001002f */
[--C-:B------:R-:W-:Y:S01]  /*36c0*/  FFMA.FTZ R39, R17, R24, R36.reuse ;  /* 0x0000001811277223 */ /* 0x100fe20000010024 */
[C---:B------:R-:W-:Y:S01]  /*36d0*/  PRMT R36, R25.reuse, 0x7632, R36 ;  /* 0x0000763219247816 */ /* 0x040fe20000000024 */
[----:B------:R-:W-:Y:S01]  /*36e0*/  FFMA.FTZ R75, R0, R77, R75 ;  /* 0x0000004d004b7223 */ /* 0x000fe2000001004b */
[----:B------:R-:W-:Y:S01]  /*36f0*/  SHF.L.U32 R47, R25, 0x10, RZ ;  /* 0x00000010192f7819 */ /* 0x000fe200000006ff */
[----:B------:R-:W-:Y:S01]  /*3700*/  IMAD.U32 R25, R22, 0x10000, RZ ;  /* 0x0001000016197824 */ /* 0x000fe200078e00ff */
[----:B------:R-:W-:-:S02]  /*3710*/  SHF.L.U32 R38, R36, 0x10, RZ ;  /* 0x0000001024267819 */ /* 0x000fc400000006ff */
[C---:B------:R-:W-:Y:S01]  /*3720*/  PRMT R22, R23.reuse, 0x7632, R22 ;  /* 0x0000763217167816 */ /* 0x040fe20000000016 */
[----:B------:R-:W-:Y:S01]  /*3730*/  FFMA.FTZ R40, R2, R47, R75 ;  /* 0x0000002f02287223 */ /* 0x000fe2000001004b */
[----:B------:R-:W-:Y:S01]  /*3740*/  SHF.L.U32 R24, R23, 0x10, RZ ;  /* 0x0000001017187819 */ /* 0x000fe200000006ff */
[----:B------:R-:W-:Y:S01]  /*3750*/  FFMA.FTZ R36, R18, R25, R39 ;  /* 0x0000001912247223 */ /* 0x000fe20000010027 */
        /* <DEDUP_REMOVED lines=12> */
[----:B------:R-:W-:Y:S01]  /*3820*/  SHF.L.U32 R29, R29, 0x10, RZ ;  /* 0x000000101d1d7819 */ /* 0x000fe200000006ff */
[----:B------:R-:W-:Y:S01]  /*3830*/  IMAD.U32 R23, R22, 0x10000, RZ ;  /* 0x0001000016177824 */ /* 0x000fe200078e00ff */
[C---:B------:R-:W-:Y:S01]  /*3840*/  SHF.L.U32 R24, R27.reuse, 0x10, RZ ;  /* 0x000000101b187819 */ /* 0x040fe200000006ff */
[----:B------:R-:W-:Y:S01]  /*3850*/  FFMA.FTZ R26, R18, R39, R41 ;  /* 0x00000027121a7223 */ /* 0x000fe20000010029 */
[----:B------:R-:W-:Y:S01]  /*3860*/  SHF.L.U32 R28, R28, 0x10, RZ ;  /* 0x000000101c1c7819 */ /* 0x000fe200000006ff */
[----:B------:R-:W-:Y:S01]  /*3870*/  FFMA.FTZ R36, R2, R29, R47 ;  /* 0x0000001d02247223 */ /* 0x000fe2000001002f */
[----:B------:R-:W-:Y:S01]  /*3880*/  FFMA.FTZ R22, R20, R23, R25 ;  /* 0x0000001714167223 */ /* 0x000fe20000010019 */
[----:B------:R-:W-:Y:S01]  /*3890*/  PRMT R27, R27, 0x7632, R27 ;  /* 0x000076321b1b7816 */ /* 0x000fe2000000001b */
[----:B------:R-:W-:Y:S01]  /*38a0*/  FFMA.FTZ R23, R19, R24, R26 ;  /* 0x0000001813177223 */ /* 0x000fe2000001001a */
[C---:B------:R-:W-:Y:S01]  /*38b0*/  PRMT R24, R30.reuse, 0x7632, R24 ;  /* 0x000076321e187816 */ /* 0x040fe20000000018 */
[----:B------:R-:W-:Y:S01]  /*38c0*/  FFMA.FTZ R28, R3, R28, R36 ;  /* 0x0000001c031c7223 */ /* 0x000fe20000010024 */
[----:B------:R-:W-:Y:S01]  /*38d0*/  SHF.L.U32 R30, R30, 0x10, RZ ;  /* 0x000000101e1e7819 */ /* 0x000fe200000006ff */
[----:B------:R-:W-:Y:S01]  /*38e0*/  IMAD.U32 R27, R27, 0x10000, RZ ;  /* 0x000100001b1b7824 */ /* 0x000fe200078e00ff */
[----:B------:R-:W-:-:S02]  /*38f0*/  PRMT R26, R12, 0x7632, R26 ;  /* 0x000076320c1a7816 */ /* 0x000fc4000000001a */
        /* <DEDUP_REMOVED lines=9> */
[----:B------:R-:W-:Y:S01]  /*3990*/  IMAD.U32 R32, R32, 0x10000, RZ ;  /* 0x0001000020207824 */ /* 0x000fe200078e00ff */
[C---:B------:R-:W-:Y:S01]  /*39a0*/  SHF.L.U32 R25, R13.reuse, 0x10, RZ ;  /* 0x000000100d197819 */ /* 0x040fe200000006ff */
[----:B------:R-:W-:Y:S01]  /*39b0*/  FFMA.FTZ R37, R0, R23, R37 ;  /* 0x0000001700257223 */ /* 0x000fe20000010025 */
        /* <DEDUP_REMOVED lines=8> */
[----:B------:R-:W-:Y:S01]  /*3a40*/  FFMA.FTZ R45, R0, R27, R45 ;  /* 0x0000001b002d7223 */ /* 0x000fe2000001002d */
[----:B------:R-:W-:-:S02]  /*3a50*/  PRMT R27, R33, 0x7632, R27 ;  /* 0x00007632211b7816 */ /* 0x000fc4000000001b */
        /* <DEDUP_REMOVED lines=8> */
[C---:B------:R-:W-:Y:S01]  /*3ae0*/  PRMT R24, R8.reuse, 0x7632, R24 ;  /* 0x0000763208187816 */ /* 0x040fe20000000018 */
[----:B------:R-:W-:Y:S01]  /*3af0*/  IMAD.U32 R26, R8, 0x10000, RZ ;  /* 0x00010000081a7824 */ /* 0x000fe200078e00ff */
        /* <DEDUP_REMOVED lines=19> */
[----:B------:R-:W-:Y:S01]  /*3c30*/  SHF.L.U32 R16, R0, 0x10, RZ ;  /* 0x0000001000107819 */ /* 0x000fe200000006ff */
[----:B------:R-:W-:Y:S01]  /*3c40*/  FFMA.FTZ R0, R20, R25, R8 ;  /* 0x0000001914007223 */ /* 0x000fe20000010008 */
        /* <DEDUP_REMOVED lines=9> */
[----:B------:R-:W-:Y:S01]  /*3ce0*/  SHF.L.U32 R4, R4, 0x10, RZ ;  /* 0x0000001004047819 */ /* 0x000fe200000006ff */
[----:B------:R-:W-:Y:S01]  /*3cf0*/  IMAD.U32 R13, R13, 0x10000, RZ ;  /* 0x000100000d0d7824 */ /* 0x000fe200078e00ff */
[----:B------:R-:W-:Y:S01]  /*3d00*/  SHF.L.U32 R9, R9, 0x10, RZ ;  /* 0x0000001009097819 */ /* 0x000fe200000006ff */
[----:B------:R-:W-:Y:S01]  /*3d10*/  FFMA.FTZ R21, R3, R14, R21 ;  /* 0x0000000e03157223 */ /* 0x000fe20000010015 */
[C---:B------:R-:W-:Y:S02]  /*3d20*/  PRMT R10, R11.reuse, 0x7632, R10 ;  /* 0x000076320b0a7816 */ /* 0x040fe4000000000a */
[----:B------:R-:W-:Y:S02]  /*3d30*/  SHF.L.U32 R14, R11, 0x10, RZ ;  /* 0x000000100b0e7819 */ /* 0x000fe400000006ff */
[----:B------:R-:W-:-:S02]  /*3d40*/  PRMT R11, R5, 0x7632, R11 ;  /* 0x00007632050b7816 */ /* 0x000fc4000000000b */
[----:B------:R-:W-:Y:S01]  /*3d50*/  SHF.L.U32 R16, R5, 0x10, RZ ;  /* 0x0000001005107819 */ /* 0x000fe200000006ff */
[----:B------:R-:W-:Y:S01]  /*3d60*/  FFMA.FTZ R24, R4, R13, R21 ;  /* 0x0000000d04187223 */ /* 0x000fe20000010015 */
[----:B------:R-:W-:Y:S02]  /*3d70*/  PRMT R31, R31, 0x7632, R31 ;  /* 0x000076321f1f7816 */ /* 0x000fe4000000001f */
[C---:B------:R-:W-:Y:S01]  /*3d80*/  PRMT R5, R81.reuse, 0x7632, R5 ;  /* 0x0000763251057816 */ /* 0x040fe20000000005 */
[----:B------:R-:W-:Y:S02]  /*3d90*/  IMAD.U32 R81, R81, 0x10000, RZ ;  /* 0x0001000051517824 */ /* 0x000fe400078e00ff */
        /* <DEDUP_REMOVED lines=8> */
[----:B------:R-:W-:-:S02]  /*3e20*/  IMAD.U32 R14, R6, 0x10000, RZ ;  /* 0x00010000060e7824 */ /* 0x000fc400078e00ff */
[----:B------:R-:W-:Y:S01]  /*3e30*/  FFMA.FTZ R16, R5, R10, R16 ;  /* 0x0000000a05107223 */ /* 0x000fe20000010010 */
[----:B------:R-:W-:Y:S01]  /*3e40*/  FFMA.FTZ R20, R20, R9, R19 ;  /* 0x0000000914147223 */ /* 0x000fe20000010013 */
[----:B------:R-:W-:Y:S02]  /*3e50*/  PRMT R10, R6, 0x7632, R10 ;  /* 0x00007632060a7816 */ /* 0x000fe4000000000a */
[C---:B------:R-:W-:Y:S02]  /*3e60*/  SHF.L.U32 R9, R82.reuse, 0x10, RZ ;  /* 0x0000001052097819 */ /* 0x040fe400000006ff */
[----:B------:R-:W-:Y:S02]  /*3e70*/  PRMT R6, R82, 0x7632, R6 ;  /* 0x0000763252067816 */ /* 0x000fe40000000006 */
[----:B--2---:R-:W-:Y:S01]  /*3e80*/  SHF.L.U32 R15, R48, 0x10, RZ ;  /* 0x00000010300f7819 */ /* 0x004fe200000006ff */
[----:B------:R-:W-:Y:S01]  /*3e90*/  FFMA.FTZ R13, R9, R14, R16 ;  /* 0x0000000e090d7223 */ /* 0x000fe20000010010 */
[----:B------:R-:W-:Y:S01]  /*3ea0*/  SHF.L.U32 R11, R10, 0x10, RZ ;  /* 0x000000100a0b7819 */ /* 0x000fe200000006ff */
[----:B------:R-:W-:Y:S01]  /*3eb0*/  IMAD.U32 R6, R6, 0x10000, RZ ;  /* 0x0001000006067824 */ /* 0x000fe200078e00ff */
[----:B------:R-:W-:Y:S01]  /*3ec0*/  PRMT R48, R48, 0x7632, R48 ;  /* 0x0000763230307816 */ /* 0x000fe20000000030 */
[----:B------:R-:W-:-:S02]  /*3ed0*/  FFMA.FTZ R17, R3, R15, R22 ;  /* 0x0000000f03117223 */ /* 0x000fc40000010016 */
[----:B------:R-:W-:Y:S01]  /*3ee0*/  FFMA.FTZ R16, R6, R11, R13 ;  /* 0x0000000b06107223 */ /* 0x000fe2000001000d */
[----:B------:R-:W-:Y:S02]  /*3ef0*/  SHF.L.U32 R15, R48, 0x10, RZ ;  /* 0x00000010300f7819 */ /* 0x000fe400000006ff */
[C---:B---3--:R-:W-:Y:S02]  /*3f00*/  SHF.L.U32 R11, R64.reuse, 0x10, RZ ;  /* 0x00000010400b7819 */ /* 0x048fe400000006ff */
[----:B------:R-:W-:Y:S02]  /*3f10*/  PRMT R10, R83, 0x7632, R10 ;  /* 0x00007632530a7816 */ /* 0x000fe4000000000a */
[----:B------:R-:W-:Y:S02]  /*3f20*/  SHF.L.U32 R14, R7, 0x10, RZ ;  /* 0x00000010070e7819 */ /* 0x000fe400000006ff */
[----:B------:R-:W-:Y:S02]  /*3f30*/  SHF.L.U32 R83, R83, 0x10, RZ ;  /* 0x0000001053537819 */ /* 0x000fe400000006ff */
[----:B------:R-:W-:Y:S01]  /*3f40*/  PRMT R7, R7, 0x7632, R7 ;  /* 0x0000763207077816 */ /* 0x000fe20000000007 */
[----:B------:R-:W-:Y:S01]  /*3f50*/  IMAD.U32 R18, R49, 0x10000, RZ ;  /* 0x0001000031127824 */ /* 0x000fe200078e00ff */
        /* <DEDUP_REMOVED lines=8> */
[----:B------:R-:W-:Y:S01]  /*3fe0*/  FFMA.FTZ R18, R81, R18, R22 ;  /* 0x0000001251127223 */ /* 0x000fe20000010016 */
[----:B------:R-:W-:Y:S01]  /*3ff0*/  SHF.L.U32 R16, R49, 0x10, RZ ;  /* 0x0000001031107819 */ /* 0x000fe200000006ff */
[----:B------:R-:W-:Y:S01]  /*4000*/  FFMA.FTZ R10, R7, R12, R14 ;  /* 0x0000000c070a7223 */ /* 0x000fe2000001000e */
[C---:B------:R-:W-:Y:S01]  /*4010*/  SHF.L.U32 R22, R65.reuse, 0x10, RZ ;  /* 0x0000001041167819 */ /* 0x040fe200000006ff */
[----:B------:R-:W-:Y:S01]  /*4020*/  FFMA.FTZ R24, R4, R11, R13 ;  /* 0x0000000b04187223 */ /* 0x000fe2000001000d */
[----:B------:R-:W-:Y:S01]  /*4030*/  PRMT R65, R65, 0x7632, R65 ;  /* 0x0000763241417816 */ /* 0x000fe20000000041 */
[C---:B------:R-:W-:Y:S01]  /*4040*/  IMAD.U32 R12, R50.reuse, 0x10000, RZ ;  /* 0x00010000320c7824 */ /* 0x040fe200078e00ff */
        /* <DEDUP_REMOVED lines=10> */
[----:B------:R-:W-:-:S02]  /*40f0*/  SHF.L.U32 R15, R15, 0x10, RZ ;  /* 0x000000100f0f7819 */ /* 0x000fc400000006ff */
[C---:B----4-:R-:W-:Y:S01]  /*4100*/  PRMT R11, R68.reuse, 0x7632, R11 ;  /* 0x00007632440b7816 */ /* 0x050fe2000000000b */
[----:B------:R-:W-:Y:S01]  /*4110*/  FFMA.FTZ R66, R9, R66, R17 ;  /* 0x0000004209427223 */ /* 0x000fe20000010011 */
        /* <DEDUP_REMOVED lines=18> */
[C---:B-----5:R-:W-:Y:S01]  /*4240*/  PRMT R13, R60.reuse, 0x7632, R13 ;  /* 0x000076323c0d7816 */ /* 0x060fe2000000000d */
        /* <DEDUP_REMOVED lines=13> */
[C---:B------:R-:W-:Y:S01]  /*4320*/  SHF.L.U32 R11, R56.reuse, 0x10, RZ ;  /* 0x00000010380b7819 */ /* 0x040fe200000006ff */
[----:B------:R-:W-:Y:S01]  /*4330*/  FFMA.FTZ R18, R81, R16, R18 ;  /* 0x0000001051127223 */ /* 0x000fe20000010012 */
[----:B------:R-:W-:Y:S02]  /*4340*/  SHF.L.U32 R0, R71, 0x10, RZ ;  /* 0x0000001047007819 */ /* 0x000fe400000006ff */
[----:B------:R-:W-:Y:S02]  /*4350*/  SHF.L.U32 R16, R61, 0x10, RZ ;  /* 0x000000103d107819 */ /* 0x000fe400000006ff */
[----:B------:R-:W-:Y:S01]  /*4360*/  PRMT R56, R56, 0x7632, R56 ;  /* 0x0000763238387816 */ /* 0x000fe20000000038 */
[----:B------:R-:W-:Y:S01]  /*4370*/  FFMA.FTZ R15, R3, R11, R8 ;  /* 0x0000000b030f7223 */ /* 0x000fe20000010008 */
[----:B------:R-:W-:Y:S01]  /*4380*/  FFMA.FTZ R14, R83, R0, R14 ;  /* 0x00000000530e7223 */ /* 0x000fe2000001000e */
[----:B------:R-:W-:Y:S01]  /*4390*/  FFMA.FTZ R18, R5, R16, R18 ;  /* 0x0000001005127223 */ /* 0x000fe20000010012 */
[----:B------:R-:W-:Y:S01]  /*43a0*/  SHF.L.U32 R11, R56, 0x10, RZ ;  /* 0x00000010380b7819 */ /* 0x000fe200000006ff */
[C---:B------:R-:W-:Y:S01]  /*43b0*/  IMAD.U32 R0, R62.reuse, 0x10000, RZ ;  /* 0x000100003e007824 */ /* 0x040fe200078e00ff */
[----:B------:R-:W-:-:S03]  /*43c0*/  PRMT R62, R62, 0x7632, R62 ;  /* 0x000076323e3e7816 */ /* 0x000fc6000000003e */
[----:B------:R-:W-:Y:S01]  /*43d0*/  FFMA.FTZ R13, R9, R0, R18 ;  /* 0x00000000090d7223 */ /* 0x000fe20000010012 */
[--C-:B------:R-:W-:Y:S01]  /*43e0*/  FFMA.FTZ R24, R4, R11, R15.reuse ;  /* 0x0000000b04187223 */ /* 0x100fe2000001000f */
[C---:B------:R-:W-:Y:S01]  /*43f0*/  PRMT R0, R57.reuse, 0x7632, R0 ;  /* 0x0000763239007816 */ /* 0x040fe20000000000 */
[----:B------:R-:W-:Y:S01]  /*4400*/  IMAD.U32 R11, R62, 0x10000, RZ ;  /* 0x000100003e0b7824 */ /* 0x000fe200078e00ff */
[C---:B------:R-:W-:Y:S02]  /*4410*/  PRMT R15, R52.reuse, 0x7632, R15 ;  /* 0x00007632340f7816 */ /* 0x040fe4000000000f */
[----:B------:R-:W-:Y:S02]  /*4420*/  SHF.L.U32 R52, R52, 0x10, RZ ;  /* 0x0000001034347819 */ /* 0x000fe400000006ff */
[----:B------:R-:W-:Y:S02]  /*4430*/  SHF.L.U32 R18, R57, 0x10, RZ ;  /* 0x0000001039127819 */ /* 0x000fe400000006ff */
[----:B------:R-:W-:Y:S01]  /*4440*/  SHF.L.U32 R22, R0, 0x10, RZ ;  /* 0x0000001000167819 */ /* 0x000fe200000006ff */
[----:B------:R-:W-:Y:S01]  /*4450*/  FFMA.FTZ R0, R6, R11, R13 ;  /* 0x0000000b06007223 */ /* 0x000fe2000001000d */
[----:B------:R-:W-:Y:S01]  /*4460*/  SHF.L.U32 R15, R15, 0x10, RZ ;  /* 0x000000100f0f7819 */ /* 0x000fe200000006ff */
[----:B------:R-:W-:Y:S01]  /*4470*/  FFMA.FTZ R11, R3, R52, R20 ;  /* 0x00000034030b7223 */ /* 0x000fe20000010014 */
[----:B------:R-:W-:Y:S01]  /*4480*/  FFMA.FTZ R18, R81, R18, R24 ;  /* 0x0000001251127223 */ /* 0x000fe20000010018 */
[C---:B------:R-:W-:Y:S01]  /*4490*/  PRMT R3, R53.reuse, 0x7632, R3 ;  /* 0x0000763235037816 */ /* 0x040fe20000000003 */
[----:B------:R-:W-:-:S02]  /*44a0*/  IMAD.U32 R20, R53, 0x10000, RZ ;  /* 0x0001000035147824 */ /* 0x000fc400078e00ff */
[----:B------:R-:W-:Y:S01]  /*44b0*/  FFMA.FTZ R24, R4, R15, R11 ;  /* 0x0000000f04187223 */ /* 0x000fe2000001000b */
[----:B------:R-:W-:Y:S01]  /*44c0*/  FFMA.FTZ R18, R5, R22, R18 ;  /* 0x0000001605127223 */ /* 0x000fe20000010012 */
[C---:B------:R-:W-:Y:S02]  /*44d0*/  SHF.L.U32 R4, R58.reuse, 0x10, RZ ;  /* 0x000000103a047819 */ /* 0x040fe400000006ff */
        /* <DEDUP_REMOVED lines=8> */
[----:B------:R-:W-:-:S02]  /*4560*/  IMAD.U32 R54, R54, 0x10000, RZ ;  /* 0x0001000036367824 */ /* 0x000fc400078e00ff */
[C---:B------:R-:W-:Y:S01]  /*4570*/  FFMA.FTZ R4, R6.reuse, R11, R13 ;  /* 0x0000000b06047223 */ /* 0x040fe2000001000d */
[----:B------:R-:W-:Y:S01]  /*4580*/  FFMA.FTZ R3, R83, R16, R0 ;  /* 0x0000001053037223 */ /* 0x000fe20000010000 */
[----:B------:R-:W-:Y:S01]  /*4590*/  SHF.L.U32 R11, R5, 0x10, RZ ;  /* 0x00000010050b7819 */ /* 0x000fe200000006ff */
[----:B------:R-:W-:Y:S01]  /*45a0*/  FFMA.FTZ R13, R9, R54, R20 ;  /* 0x00000036090d7223 */ /* 0x000fe20000010014 */
[----:B------:R-:W-:Y:S02]  /*45b0*/  SHF.L.U32 R0, R59, 0x10, RZ ;  /* 0x000000103b007819 */ /* 0x000fe400000006ff */
[----:B------:R-:W-:Y:S01]  /*45c0*/  PRMT R71, R71, 0x7632, R71 ;  /* 0x0000763247477816 */ /* 0x000fe20000000047 */
[----:B------:R-:W-:Y:S01]  /*45d0*/  FFMA.FTZ R18, R6, R11, R13 ;  /* 0x0000000b06127223 */ /* 0x000fe2000001000d */
[----:B------:R-:W-:Y:S02]  /*45e0*/  PRMT R8, R63, 0x7632, R8 ;  /* 0x000076323f087816 */ /* 0x000fe40000000008 */
[----:B------:R-:W-:-:S02]  /*45f0*/  PRMT R59, R59, 0x7632, R59 ;  /* 0x000076323b3b7816 */ /* 0x000fc4000000003b */
[C---:B------:R-:W-:Y:S02]  /*4600*/  PRMT R9, R55.reuse, 0x7632, R9 ;  /* 0x0000763237097816 */ /* 0x040fe40000000009 */
[----:B------:R-:W-:Y:S01]  /*4610*/  SHF.L.U32 R16, R55, 0x10, RZ ;  /* 0x0000001037107819 */ /* 0x000fe200000006ff */
[----:B------:R-:W0:Y:S01]  /*4620*/  SHFL.BFLY PT, R11, R10, 0x10, 0x1f ;  /* 0x0e001f000a0b7f89 */ /* 0x000e2200000e0000 */
[----:B------:R-:W-:Y:S01]  /*4630*/  FFMA.FTZ R5, R83, R0, R4 ;  /* 0x0000000053057223 */ /* 0x000fe20000010004 */
[----:B------:R-:W-:Y:S01]  /*4640*/  SHF.L.U32 R8, R8, 0x10, RZ ;  /* 0x0000001008087819 */ /* 0x000fe200000006ff */
[----:B------:R-:W-:Y:S01]  /*4650*/  IMAD.U32 R0, R71, 0x10000, RZ ;  /* 0x0001000047007824 */ /* 0x000fe200078e00ff */
[----:B------:R-:W-:Y:S01]  /*4660*/  SHF.L.U32 R4, R59, 0x10, RZ ;  /* 0x000000103b047819 */ /* 0x000fe200000006ff */
[----:B------:R-:W-:Y:S01]  /*4670*/  FFMA.FTZ R83, R83, R16, R18 ;  /* 0x0000001053537223 */ /* 0x000fe20000010012 */
[----:B------:R-:W-:Y:S02]  /*4680*/  SHF.L.U32 R6, R9, 0x10, RZ ;  /* 0x0000001009067819 */ /* 0x000fe400000006ff */
[----:B------:R-:W1:Y:S01]  /*4690*/  SHFL.BFLY PT, R9, R12, 0x10, 0x1f ;  /* 0x0e001f000c097f89 */ /* 0x000e6200000e0000 */
[C---:B------:R-:W-:Y:S01]  /*46a0*/  FFMA.FTZ R0, R7.reuse, R0, R14 ;  /* 0x0000000007007223 */ /* 0x040fe2000001000e */
[C---:B------:R-:W-:Y:S01]  /*46b0*/  FFMA.FTZ R3, R7.reuse, R8, R3 ;  /* 0x0000000807037223 */ /* 0x040fe20000010003 */
[C---:B------:R-:W-:Y:S01]  /*46c0*/  FFMA.FTZ R4, R7.reuse, R4, R5 ;  /* 0x0000000407047223 */ /* 0x040fe20000010005 */
[----:B------:R-:W-:Y:S01]  /*46d0*/  FFMA.FTZ R6, R7, R6, R83 ;  /* 0x0000000607067223 */ /* 0x000fe20000010053 */
[----:B------:R-:W2:Y:S04]  /*46e0*/  SHFL.BFLY PT, R5, R2, 0x10, 0x1f ;  /* 0x0e001f0002057f89 */ /* 0x000ea800000e0000 */
[----:B------:R-:W3:Y:S04]  /*46f0*/  SHFL.BFLY PT, R13, R0, 0x10, 0x1f ;  /* 0x0e001f00000d7f89 */ /* 0x000ee800000e0000 */
[----:B------:R-:W4:Y:S04]  /*4700*/  SHFL.BFLY PT, R14, R3, 0x10, 0x1f ;  /* 0x0e001f00030e7f89 */ /* 0x000f2800000e0000 */
[----:B------:R-:W5:Y:S04]  /*4710*/  SHFL.BFLY PT, R15, R4, 0x10, 0x1f ;  /* 0x0e001f00040f7f89 */ /* 0x000f6800000e0000 */
[----:B------:R-:W5:Y:S01]  /*4720*/  SHFL.BFLY PT, R17, R6, 0x10, 0x1f ;  /* 0x0e001f0006117f89 */ /* 0x000f6200000e0000 */
[----:B0-----:R-:W-:Y:S01]  /*4730*/  FADD.FTZ R11, R10, R11 ;  /* 0x0000000b0a0b7221 */ /* 0x001fe20000010000 */
[----:B-1----:R-:W-:-:S04]  /*4740*/  FADD.FTZ R9, R12, R9 ;  /* 0x000000090c097221 */ /* 0x002fc80000010000 */
[----:B------:R-:W0:Y:S04]  /*4750*/  SHFL.BFLY PT, R8, R11, 0x8, 0x1f ;  /* 0x0d001f000b087f89 */ /* 0x000e2800000e0000 */
[----:B------:R-:W1:Y:S01]  /*4760*/  SHFL.BFLY PT, R10, R9, 0x8, 0x1f ;  /* 0x0d001f00090a7f89 */ /* 0x000e6200000e0000 */
[----:B--2---:R-:W-:Y:S01]  /*4770*/  FADD.FTZ R7, R2, R5 ;  /* 0x0000000502077221 */ /* 0x004fe20000010000 */
[----:B---3--:R-:W-:Y:S01]  /*4780*/  FADD.FTZ R13, R0, R13 ;  /* 0x0000000d000d7221 */ /* 0x008fe20000010000 */
[----:B----4-:R-:W-:Y:S01]  /*4790*/  FADD.FTZ R14, R3, R14 ;  /* 0x0000000e030e7221 */ /* 0x010fe20000010000 */
[----:B-----5:R-:W-:Y:S01]  /*47a0*/  FADD.FTZ R12, R4, R15 ;  /* 0x0000000f040c7221 */ /* 0x020fe20000010000 */
[----:B------:R-:W-:Y:S01]  /*47b0*/  FADD.FTZ R16, R6, R17 ;  /* 0x0000001106107221 */ /* 0x000fe20000010000 */
        /* <DEDUP_REMOVED lines=42> */
[----:B------:R-:W2:Y:S01]  /*4a60*/  SHFL.BFLY PT, R4, R5, 0x1, 0x1f ;  /* 0x0c201f0005047f89 */ /* 0x000ea200000e0000 */
[----:B------:R-:W-:-:S03]  /*4a70*/  LOP3.LUT P0, R0, R43, 0x1f, RZ, 0xc0, !PT ;  /* 0x0000001f2b007812 */ /* 0x000fc6000780c0ff */
[----:B------:R-:W3:Y:S04]  /*4a80*/  SHFL.BFLY PT, R7, R6, 0x1, 0x1f ;  /* 0x0c201f0006077f89 */ /* 0x000ee800000e0000 */
[----:B------:R-:W4:Y:S04]  /*4a90*/  SHFL.BFLY PT, R9, R8, 0x1, 0x1f ;  /* 0x0c201f0008097f89 */ /* 0x000f2800000e0000 */
        /* <DEDUP_REMOVED lines=32> */
[----:B------:R-:W5:Y:S04]  /*4ca0*/  LDS.128 R8, [UR4] ;  /* 0x00000004ff087984 */ /* 0x000f680008000c00 */
[----:B------:R-:W5:Y:S01]  /*4cb0*/  LDS.128 R4, [UR4+0x60] ;  /* 0x00006004ff047984 */ /* 0x000f620008000c00 */
[----:B0-----:R-:W-:-:S04]  /*4cc0*/  IMAD.WIDE.U32 R42, R42, 0x2, R2 ;  /* 0x000000022a2a7825 */ /* 0x001fc800078e0002 */
        /* <DEDUP_REMOVED lines=37> */
[----:B------:R1:W-:Y:S04]  /*4f20*/  STG.E.U16 desc[UR6][R42.64+0x900], R30 ;  /* 0x0009001e2a007986 */ /* 0x0003e8000c101506 */
[----:B------:R1:W-:Y:S04]  /*4f30*/  STG.E.U16 desc[UR6][R42.64+0xc00], R18 ;  /* 0x000c00122a007986 */ /* 0x0003e8000c101506 */
[----:B------:R1:W-:Y:S04]  /*4f40*/  STG.E.U16 desc[UR6][R42.64+0xf00], R14 ;  /* 0x000f000e2a007986 */ /* 0x0003e8000c101506 */
[----:B------:R1:W-:Y:S04]  /*4f50*/  STG.E.U16 desc[UR6][R42.64], R10 ;  /* 0x0000000a2a007986 */ /* 0x0003e8000c101506 */
[----:B------:R1:W-:Y:S02]  /*4f60*/  STG.E.U16 desc[UR6][R42.64+0x1200], R6 ;  /* 0x001200062a007986 */ /* 0x0003e4000c101506 */
.L_x_36:
[----:B------:R-:W-:Y:S05]  /*4f70*/  BSYNC.RECONVERGENT B0 ;  /* 0x0000000000007941 */ /* 0x000fea0003800200 */
.L_x_35:
[----:B------:R-:W-:Y:S01]  /*4f80*/  PREEXIT ;  /* 0x000000000000782d */ /* 0x000fe20000000000 */
[----:B------:R-:W-:Y:S05]  /*4f90*/  EXIT ;  /* 0x000000000000794d */ /* 0x000fea0003800000 */
.L_x_37:
        /* <DEDUP_REMOVED lines=14> */
.L_x_121:


//--------------------- .text._Z30router_gemm_kernel_bf16_outputI13__nv_bfloat16Li128ELi8ELi6ELi384ELi7168EEvPS0_PKT_S4_ --------------------------
	.section	.text._Z30router_gemm_kernel_bf16_outputI13__nv_bfloat16Li128ELi8ELi6ELi384ELi7168EEvPS0_PKT_S4_,"ax",@progbits
	.align	128
        .global         _Z30router_gemm_kernel_bf16_outputI13__nv_bfloat16Li128ELi8ELi6ELi384ELi7168EEvPS0_PKT_S4_
        .type           _Z30router_gemm_kernel_bf16_outputI13__nv_bfloat16Li128ELi8ELi6ELi384ELi7168EEvPS0_PKT_S4_,@function
        .size           _Z30router_gemm_kernel_bf16_outputI13__nv_bfloat16Li128ELi8ELi6ELi384ELi7168EEvPS0_PKT_S4_,(.L_x_122 - _Z30router_gemm_kernel_bf16_outputI13__nv_bfloat16Li128ELi8ELi6ELi384ELi7168EEvPS0_PKT_S4_)
        .other          _Z30router_gemm_kernel_bf16_outputI13__nv_bfloat16Li128ELi8ELi6ELi384ELi7168EEvPS0_PKT_S4_,@"STO_CUDA_ENTRY STV_DEFAULT"
_Z30router_gemm_kernel_bf16_outputI13__nv_bfloat16Li128ELi8ELi6ELi384ELi7168EEvPS0_PKT_S4_:
.text._Z30router_gemm_kernel_bf16_outputI13__nv_bfloat16Li128ELi8ELi6ELi384ELi7168EEvPS0_PKT_S4_:
        /* <DEDUP_REMOVED lines=36> */
[C---:B------:R-:W-:Y:S01]  /*0240*/  PRMT R54, R21.reuse, 0x7632, R54 ;  /* 0x0000763215367816 */ /* 0x040fe20000000036 */
[----:B------:R-:W-:Y:S01]  /*0250*/  IMAD.U32 R21, R21, 0x10000, RZ ;  /* 0x0001000015157824 */ /* 0x000fe200078e00ff */
[C---:B------:R-:W-:Y:S01]  /*0260*/  PRMT R81, R57.reuse, 0x7632, R81 ;  /* 0x0000763239517816 */ /* 0x040fe20000000051 */
[----:B------:R-:W-:Y:S01]  /*0270*/  FFMA.FTZ R53, R20, R55, R53 ;  /* 0x0000003714357223 */ /* 0x000fe20000010035 */
[----:B------:R-:W-:-:S02]  /*0280*/  SHF.L.U32 R80, R57, 0x10, RZ ;  /* 0x0000001039507819 */ /* 0x000fc400000006ff */
[----:B------:R-:W-:Y:S01]  /*0290*/  SHF.L.U32 R54, R54, 0x10, RZ ;  /* 0x0000001036367819 */ /* 0x000fe200000006ff */
[----:B------:R-:W-:Y:S02]  /*02a0*/  IMAD.U32 R81, R81, 0x10000, RZ ;  /* 0x0001000051517824 */ /* 0x000fe400078e00ff */
[----:B------:R-:W-:Y:S01]  /*02b0*/  FFMA.FTZ R52, R80, R21, R53 ;  /* 0x0000001550347223 */ /* 0x000fe20000010035 */
[C---:B------:R-:W-:Y:S02]  /*02c0*/  PRMT R21, R22.reuse, 0x7632, R21 ;  /* 0x0000763216157816 */ /* 0x040fe40000000015 */
[----:B------:R-:W-:Y:S01]  /*02d0*/  SHF.L.U32 R57, R22, 0x10, RZ ;  /* 0x0000001016397819 */ /* 0x000fe200000006ff */
[----:B------:R-:W-:Y:S01]  /*02e0*/  FFMA.FTZ R85, R81, R54, R52 ;  /* 0x0000003651557223 */ /* 0x000fe20000010034 */
[C---:B------:R-:W-:Y:S02]  /*02f0*/  PRMT R83, R58.reuse, 0x7632, R83 ;  /* 0x000076323a537816 */ /* 0x040fe40000000053 */
[----:B------:R-:W-:Y:S01]  /*0300*/  SHF.L.U32 R82, R58, 0x10, RZ ;  /* 0x000000103a527819 */ /* 0x000fe200000006ff */
[C---:B----4-:R-:W-:Y:S01]  /*0310*/  IMAD.U32 R87, R4.reuse, 0x10000, RZ ;  /* 0x0001000004577824 */ /* 0x050fe200078e00ff */
[----:B------:R-:W-:Y:S01]  /*0320*/  PRMT R56, R4, 0x7632, R56 ;  /* 0x0000763204387816 */ /* 0x000fe20000000038 */
[----:B------:R-:W-:Y:S01]  /*0330*/  IMAD.U32 R84, R59, 0x10000, RZ ;  /* 0x000100003b547824 */ /* 0x000fe200078e00ff */
[----:B------:R-:W-:Y:S01]  /*0340*/  SHF.L.U32 R4, R21, 0x10, RZ ;  /* 0x0000001015047819 */ /* 0x000fe200000006ff */
[----:B------:R-:W-:Y:S01]  /*0350*/  FFMA.FTZ R22, R82, R57, R85 ;  /* 0x0000003952167223 */ /* 0x000fe20000010055 */
[----:B------:R-:W-:Y:S01]  /*0360*/  SHF.L.U32 R83, R83, 0x10, RZ ;  /* 0x0000001053537819 */ /* 0x000fe200000006ff */
[----:B------:R-:W-:-:S02]  /*0370*/  IMAD.U32 R57, R56, 0x10000, RZ ;  /* 0x0001000038397824 */ /* 0x000fc400078e00ff */
[----:B------:R-:W-:Y:S01]  /*0380*/  FFMA.FTZ R87, R0, R87, RZ ;  /* 0x0000005700577223 */ /* 0x000fe200000100ff */
[----:B------:R-:W-:Y:S01]  /*0390*/  SHF.L.U32 R85, R5, 0x10, RZ ;  /* 0x0000001005557819 */ /* 0x000fe200000006ff */
[----:B------:R-:W2:Y:S01]  /*03a0*/  LDG.E.128 R52, desc[UR6][R2.64+0x8000] ;  /* 0x0080000602347981 */ /* 0x000ea2000c1e1d00 */
[----:B------:R-:W-:Y:S01]  /*03b0*/  FFMA.FTZ R21, R83, R4, R22 ;  /* 0x0000000453157223 */ /* 0x000fe20000010016 */
[----:B------:R-:W-:Y:S01]  /*03c0*/  PRMT R4, R5, 0x7632, R4 ;  /* 0x0000763205047816 */ /* 0x000fe20000000004 */
        /* <DEDUP_REMOVED lines=8> */
[C---:B-----5:R-:W-:Y:S01]  /*0450*/  PRMT R22, R8.reuse, 0x7632, R22 ;  /* 0x0000763208167816 */ /* 0x060fe20000000016 */
[----:B------:R-:W3:Y:S01]  /*0460*/  LDG.E.128 R56, desc[UR6][R2.64+0xb800] ;  /* 0x00b8000602387981 */ /* 0x000ee2000c1e1d00 */
[----:B------:R-:W-:Y:S01]  /*0470*/  SHF.L.U32 R87, R8, 0x10, RZ ;  /* 0x0000001008577819 */ /* 0x000fe200000006ff */
[----:B------:R-:W-:Y:S01]  /*0480*/  IMAD.U32 R86, R23, 0x10000, RZ ;  /* 0x0001000017567824 */ /* 0x000fe200078e00ff */
[----:B------:R-:W-:Y:S01]  /*0490*/  SHF.L.U32 R85, R85, 0x10, RZ ;  /* 0x0000001055557819 */ /* 0x000fe200000006ff */
[----:B------:R-:W-:Y:S01]  /*04a0*/  IMAD.U32 R23, R22, 0x10000, RZ ;  /* 0x0001000016177824 */ /* 0x000fe200078e00ff */
[----:B------:R-:W-:Y:S01]  /*04b0*/  SHF.L.U32 R5, R6, 0x10, RZ ;  /* 0x0000001006057819 */ /* 0x000fe200000006ff */
[----:B------:R-:W-:-:S02]  /*04c0*/  FFMA.FTZ R87, R0, R87, RZ ;  /* 0x0000005700577223 */ /* 0x000fc400000100ff */
[----:B------:R-:W-:Y:S01]  /*04d0*/  FFMA.FTZ R86, R85, R86, R4 ;  /* 0x0000005655567223 */ /* 0x000fe20000010004 */
[----:B------:R-:W-:Y:S01]  /*04e0*/  PRMT R6, R6, 0x7632, R6 ;  /* 0x0000763206067816 */ /* 0x000fe20000000006 */
[----:B------:R-:W-:Y:S01]  /*04f0*/  FFMA.FTZ R4, R82, R5, R21 ;  /* 0x0000000552047223 */ /* 0x000fe20000010015 */
[----:B------:R-:W-:Y:S01]  /*0500*/  FFMA.FTZ R87, R20, R23, R87 ;  /* 0x0000001714577223 */ /* 0x000fe20000010057 */
[C---:B------:R-:W-:Y:S02]  /*0510*/  PRMT R5, R9.reuse, 0x7632, R5 ;  /* 0x0000763209057816 */ /* 0x040fe40000000005 */
[----:B------:R-:W-:Y:S02]  /*0520*/  SHF.L.U32 R23, R9, 0x10, RZ ;  /* 0x0000001009177819 */ /* 0x000fe400000006ff */
[----:B------:R-:W-:Y:S02]  /*0530*/  SHF.L.U32 R6, R6, 0x10, RZ ;  /* 0x0000001006067819 */ /* 0x000fe400000006ff */
[----:B------:R-:W-:Y:S01]  /*0540*/  SHF.L.U32 R22, R5, 0x10, RZ ;  /* 0x0000001005167819 */ /* 0x000fe200000006ff */
[----:B------:R-:W-:Y:S01]  /*0550*/  FFMA.FTZ R88, R80, R23, R87 ;  /* 0x0000001750587223 */ /* 0x000fe20000010057 */
[----:B------:R-:W-:-:S02]  /*0560*/  PRMT R89, R12, 0x7632, R89 ;  /* 0x000076320c597816 */ /* 0x000fc40000000059 */
[----:B------:R-:W-:Y:S01]  /*0570*/  SHF.L.U32 R91, R12, 0x10, RZ ;  /* 0x000000100c5b7819 */ /* 0x000fe200000006ff */
[----:B------:R-:W-:Y:S01]  /*0580*/  IMAD.U32 R9, R7, 0x10000, RZ ;  /* 0x0001000007097824 */ /* 0x000fe200078e00ff */
[C---:B------:R-:W-:Y:S01]  /*0590*/  PRMT R12, R10.reuse, 0x7632, R12 ;  /* 0x000076320a0c7816 */ /* 0x040fe2000000000c */
[----:B------:R-:W-:Y:S01]  /*05a0*/  FFMA.FTZ R21, R83, R6, R4 ;  /* 0x0000000653157223 */ /* 0x000fe20000010004 */
[----:B------:R-:W-:Y:S01]  /*05b0*/  FFMA.FTZ R87, R81, R22, R88 ;  /* 0x0000001651577223 */ /* 0x000fe20000010058 */
[----:B------:R-:W-:Y:S01]  /*05c0*/  IMAD.U32 R23, R10, 0x10000, RZ ;  /* 0x000100000a177824 */ /* 0x000fe200078e00ff */
[----:B------:R-:W-:Y:S01]  /*05d0*/  SHF.L.U32 R89, R89, 0x10, RZ ;  /* 0x0000001059597819 */ /* 0x000fe200000006ff */
[----:B------:R-:W-:Y:S01]  /*05e0*/  FFMA.FTZ R91, R0, R91, RZ ;  /* 0x0000005b005b7223 */ /* 0x000fe200000100ff */
[----:B------:R-:W-:Y:S01]  /*05f0*/  PRMT R8, R7, 0x7632, R8 ;  /* 0x0000763207087816 */ /* 0x000fe20000000008 */
[----:B------:R-:W-:Y:S01]  /*0600*/  FFMA.FTZ R10, R84, R9, R21 ;  /* 0x00000009540a7223 */ /* 0x000fe20000010015 */
[----:B------:R-:W4:Y:S01]  /*0610*/  LDG.E.128 R4, desc[UR6][R2.64+0xf000] ;  /* 0x00f0000602047981 */ /* 0x000f22000c1e1d00 */
[----:B------:R-:W-:Y:S01]  /*0620*/  SHF.L.U32 R12, R12, 0x10, RZ ;  /* 0x000000100c0c7819 */ /* 0x000fe200000006ff */
[----:B------:R-:W-:Y:S01]  /*0630*/  FFMA.FTZ R22, R82, R23, R87 ;  /* 0x0000001752167223 */ /* 0x000fe20000010057 */
[C---:B------:R-:W-:Y:S01]  /*0640*/  PRMT R21, R13.reuse, 0x7632, R21 ;  /* 0x000076320d157816 */ /* 0x040fe20000000015 */
[----:B------:R-:W-:Y:S01]  /*0650*/  FFMA.FTZ R89, R20, R89, R91 ;  /* 0x0000005914597223 */ /* 0x000fe2000001005b */
[----:B------:R-:W-:Y:S01]  /*0660*/  IMAD.U32 R23, R13, 0x10000, RZ ;  /* 0x000100000d177824 */ /* 0x000fe200078e00ff */
[----:B------:R-:W-:Y:S01]  /*0670*/  SHF.L.U32 R9, R11, 0x10, RZ ;  /* 0x000000100b097819 */ /* 0x000fe200000006ff */
[----:B------:R-:W-:Y:S01]  /*0680*/  FFMA.FTZ R13, R83, R12, R22 ;  /* 0x0000000c530d7223 */ /* 0x000fe20000010016 */
[----:B------:R-:W-:-:S02]  /*0690*/  IMAD.U32 R12, R21, 0x10000, RZ ;  /* 0x00010000150c7824 */ /* 0x000fc400078e00ff */
[----:B------:R-:W-:Y:S01]  /*06a0*/  FFMA.FTZ R22, R80, R23, R89 ;  /* 0x0000001750167223 */ /* 0x000fe20000010059 */
[----:B------:R-:W-:Y:S01]  /*06b0*/  FFMA.FTZ R88, R84, R9, R13 ;  /* 0x0000000954587223 */ /* 0x000fe2000001000d */
[----:B------:R-:W-:Y:S02]  /*06c0*/  SHF.L.U32 R13, R14, 0x10, RZ ;  /* 0x000000100e0d7819 */ /* 0x000fe400000006ff */
[--C-:B------:R-:W-:Y:S01]  /*06d0*/  FFMA.FTZ R21, R81, R12, R22.reuse ;  /* 0x0000000c51157223 */ /* 0x100fe20000010016 */
[C---:B------:R-:W-:Y:S02]  /*06e0*/  PRMT R22, R36.reuse, 0x7632, R22 ;  /* 0x0000763224167816 */ /* 0x040fe40000000016 */
[----:B------:R-:W-:Y:S02]  /*06f0*/  SHF.L.U32 R23, R36, 0x10, RZ ;  /* 0x0000001024177819 */ /* 0x000fe400000006ff */
[----:B------:R-:W-:Y:S02]  /*0700*/  SHF.L.U32 R8, R8, 0x10, RZ ;  /* 0x0000001008087819 */ /* 0x000fe400000006ff */
[----:B------:R-:W-:Y:S01]  /*0710*/  PRMT R12, R14, 0x7632, R12 ;  /* 0x000076320e0c7816 */ /* 0x000fe2000000000c */
[----:B------:R-:W-:Y:S01]  /*0720*/  FFMA.FTZ R14, R82, R13, R21 ;  /* 0x0000000d520e7223 */ /* 0x000fe20000010015 */
[----:B------:R-:W-:Y:S01]  /*0730*/  SHF.L.U32 R13, R22, 0x10, RZ ;  /* 0x00000010160d7819 */ /* 0x000fe200000006ff */
[----:B------:R-:W-:Y:S01]  /*0740*/  FFMA.FTZ R23, R0, R23, RZ ;  /* 0x0000001700177223 */ /* 0x000fe200000100ff */
[----:B------:R-:W-:Y:S01]  /*0750*/  FFMA.FTZ R87, R85, R8, R10 ;  /* 0x0000000855577223 */ /* 0x000fe2000001000a */
[----:B------:R-:W-:Y:S01]  /*0760*/  PRMT R89, R11, 0x7632, R89 ;  /* 0x000076320b597816 */ /* 0x000fe20000000059 */
[C---:B------:R-:W-:Y:S01]  /*0770*/  IMAD.U32 R91, R15.reuse, 0x10000, RZ ;  /* 0x000100000f5b7824 */ /* 0x040fe200078e00ff */
[----:B------:R-:W5:Y:S01]  /*0780*/  LDG.E.128 R8, desc[UR6][R2.64+0x12800] ;  /* 0x0128000602087981 */ /* 0x000f62000c1e1d00 */
[----:B------:R-:W-:Y:S01]  /*0790*/  PRMT R90, R15, 0x7632, R90 ;  /* 0x000076320f5a7816 */ /* 0x000fe2000000005a */
[----:B------:R-:W-:Y:S01]  /*07a0*/  FFMA.FTZ R23, R20, R13, R23 ;  /* 0x0000000d14177223 */ /* 0x000fe20000010017 */
[----:B------:R-:W-:-:S02]  /*07b0*/  PRMT R15, R32, 0x7632, R15 ;  /* 0x00007632200f7816 */ /* 0x000fc4000000000f */
[----:B------:R-:W-:Y:S02]  /*07c0*/  SHF.L.U32 R21, R32, 0x10, RZ ;  /* 0x0000001020157819 */ /* 0x000fe400000006ff */
[C---:B------:R-:W-:Y:S02]  /*07d0*/  SHF.L.U32 R13, R37.reuse, 0x10, RZ ;  /* 0x00000010250d7819 */ /* 0x040fe400000006ff */
[----:B------:R-:W-:Y:S01]  /*07e0*/  PRMT R37, R37, 0x7632, R37 ;  /* 0x0000763225257816 */ /* 0x000fe20000000025 */
[----:B------:R-:W-:Y:S01]  /*07f0*/  FFMA.FTZ R21, R0, R21, RZ ;  /* 0x0000001500157223 */ /* 0x000fe200000100ff */
[----:B------:R-:W-:Y:S01]  /*0800*/  SHF.L.U32 R15, R15, 0x10, RZ ;  /* 0x000000100f0f7819 */ /* 0x000fe200000006ff */
[----:B------:R-:W-:Y:S02]  /*0810*/  IMAD.U32 R12, R12, 0x10000, RZ ;  /* 0x000100000c0c7824 */ /* 0x000fe400078e00ff */
[----:B------:R-:W-:Y:S01]  /*0820*/  FFMA.FTZ R32, R80, R13, R23 ;  /* 0x0000000d50207223 */ /* 0x000fe20000010017 */
[----:B------:R-:W-:Y:S01]  /*0830*/  IMAD.U32 R0, R37, 0x10000, RZ ;  /* 0x0001000025007824 */ /* 0x000fe200078e00ff */
[C---:B------:R-:W-:Y:S01]  /*0840*/  SHF.L.U32 R95, R33.reuse, 0x10, RZ ;  /* 0x00000010215f7819 */ /* 0x040fe200000006ff */
[----:B------:R-:W-:Y:S01]  /*0850*/  FFMA.FTZ R97, R20, R15, R21 ;  /* 0x0000000f14617223 */ /* 0x000fe20000010015 */
[----:B------:R-:W-:Y:S01]  /*0860*/  PRMT R33, R33, 0x7632, R33 ;  /* 0x0000763221217816 */ /* 0x000fe20000000021 */
[----:B------:R-:W-:Y:S01]  /*0870*/  FFMA.FTZ R93, R83, R12, R14 ;  /* 0x0000000c535d7223 */ /* 0x000fe2000001000e */
[----:B------:R-:W-:Y:S01]  /*0880*/  FFMA.FTZ R37, R81, R0, R32 ;  /* 0x0000000051257223 */ /* 0x000fe20000010020 */
[----:B------:R-:W-:Y:S01]  /*0890*/  FFMA.FTZ R80, R80, R95, R97 ;  /* 0x0000005f50507223 */ /* 0x000fe20000010061 */
[----:B------:R-:W-:Y:S01]  /*08a0*/  SHF.L.U32 R32, R33, 0x10, RZ ;  /* 0x0000001021207819 */ /* 0x000fe200000006ff */
[----:B------:R-:W-:Y:S01]  /*08b0*/  FFMA.FTZ R91, R84, R91, R93 ;  /* 0x0000005b545b7223 */ /* 0x000fe2000001005d */
[----:B------:R-:W-:Y:S01]  /*08c0*/  PRMT R0, R38, 0x7632, R0 ;  /* 0x0000763226007816 */ /* 0x000fe20000000000 */
[----:B------:R-:W5:Y:S01]  /*08d0*/  LDG.E.128 R20, desc[UR6][R2.64+0x1800] ;  /* 0x0018000602147981 */ /* 0x000f62000c1e1d00 */
[----:B------:R-:W-:Y:S01]  /*08e0*/  PRMT R36, R34, 0x7632, R36 ;  /* 0x0000763222247816 */ /* 0x000fe20000000024 */
[----:B------:R-:W-:Y:S01]  /*08f0*/  IMAD.U32 R33, R38, 0x10000, RZ ;  /* 0x0001000026217824 */ /* 0x000fe200078e00ff */
[----:B------:R-:W-:Y:S01]  /*0900*/  SHF.L.U32 R93, R34, 0x10, RZ ;  /* 0x00000010225d7819 */ /* 0x000fe200000006ff */
[----:B------:R-:W-:Y:S01]  /*0910*/  FFMA.FTZ R80, R81, R32, R80 ;  /* 0x0000002051507223 */ /* 0x000fe20000010050 */
[----:B------:R-:W5:Y:S01]  /*0920*/  LDG.E.128 R12, desc[UR6][R40.64+0x1800] ;  /* 0x00180006280c7981 */ /* 0x000f62000c1e1d00 */
[----:B------:R-:W-:Y:S01]  /*0930*/  SHF.L.U32 R0, R0, 0x10, RZ ;  /* 0x0000001000007819 */ /* 0x000fe200000006ff */
[----:B------:R-:W-:Y:S01]  /*0940*/  FFMA.FTZ R32, R82, R33, R37 ;  /* 0x0000002152207223 */ /* 0x000fe20000010025 */
[----:B------:R-:W-:-:S02]  /*0950*/  IMAD.U32 R36, R36, 0x10000, RZ ;  /* 0x0001000024247824 */ /* 0x000fc400078e00ff */
[----:B------:R-:W-:Y:S01]  /*0960*/  FFMA.FTZ R93, R82, R93, R80 ;  /* 0x0000005d525d7223 */ /* 0x000fe20000010050 */
[----:B------:R-:W-:Y:S01]  /*0970*/  SHF.L.U32 R33, R39, 0x10, RZ ;  /* 0x0000001027217819 */ /* 0x000fe200000006ff */
[----:B------:R-:W-:Y:S01]  /*0980*/  FFMA.FTZ R37, R83, R0, R32 ;  /* 0x0000000053257223 */ /* 0x000fe20000010020 */
[----:B------:R-:W-:Y:S01]  /*0990*/  SHF.L.U32 R81, R35, 0x10, RZ ;  /* 0x0000001023517819 */ /* 0x000fe200000006ff */
[----:B------:R-:W-:Y:S01]  /*09a0*/  FFMA.FTZ R36, R83, R36, R93 ;  /* 0x0000002453247223 */ /* 0x000fe2000001005d */
[----:B------:R-:W-:Y:S01]  /*09b0*/  PRMT R0, R39, 0x7632, R0 ;  /* 0x0000763227007816 */ /* 0x000fe20000000000 */
[C---:B------:R-:W-:Y:S02]  /*09c0*/  FFMA.FTZ R83, R84.reuse, R33, R37 ;  /* 0x0000002154537223 */ /* 0x040fe40000010025 */
[----:B------:R-:W-:Y:S02]  /*09d0*/  FFMA.FTZ R81, R84, R81, R36 ;  /* 0x0000005154517223 */ /* 0x000fe40000010024 */
[----:B------:R-:W5:Y:S01]  /*09e0*/  LDG.E.128 R36, desc[UR6][R2.64+0x5000] ;  /* 0x0050000602247981 */ /* 0x000f62000c1e1d00 */
[----:B------:R-:W-:Y:S01]  /*09f0*/  IMAD.U32 R32, R0, 0x10000, RZ ;  /* 0x0001000000207824 */ /* 0x000fe200078e00ff */
[----:B------:R-:W-:Y:S01]  /*0a00*/  SHF.L.U32 R0, R28, 0x10, RZ ;  /* 0x000000101c007819 */ /* 0x000fe200000006ff */
[----:B------:R-:W-:Y:S01]  /*0a10*/  IMAD.U32 R93, R24, 0x10000, RZ ;  /* 0x00010000185d7824 */ /* 0x000fe200078e00ff */
[----:B------:R-:W-:-:S02]  /*0a20*/  PRMT R35, R35, 0x7632, R35 ;  /* 0x0000763223237816 */ /* 0x000fc40000000023 */
[----:B------:R-:W-:Y:S02]  /*0a30*/  PRMT R24, R24, 0x7632, R24 ;  /* 0x0000763218187816 */ /* 0x000fe40000000018 */
[----:B------:R-:W-:Y:S01]  /*0a40*/  PRMT R84, R28, 0x7632, R84 ;  /* 0x000076321c547816 */ /* 0x000fe20000000054 */
[--C-:B------:R-:W-:Y:S01]  /*0a50*/  FFMA.FTZ R93, R0, R93, R86.reuse ;  /* 0x0000005d005d7223 */ /* 0x100fe20000010056 */
[----:B------:R-:W-:Y:S02]  /*0a60*/  SHF.L.U32 R33, R89, 0x10, RZ ;  /* 0x0000001059217819 */ /* 0x000fe400000006ff */
[----:B------:R-:W-:Y:S01]  /*0a70*/  SHF.L.U32 R90, R90, 0x10, RZ ;  /* 0x000000105a5a7819 */ /* 0x000fe200000006ff */
[----:B------:R-:W-:Y:S01]  /*0a80*/  FFMA.FTZ R83, R85, R32, R83 ;  /* 0x0000002055537223 */ /* 0x000fe20000010053 */
[----:B------:R-:W-:Y:S02]  /*0a90*/  SHF.L.U32 R34, R35, 0x10, RZ ;  /* 0x0000001023227819 */ /* 0x000fe400000006ff */
[----:B------:R-:W-:-:S02]  /*0aa0*/  PRMT R86, R29, 0x7632, R86 ;  /* 0x000076321d567816 */ /* 0x000fc40000000056 */
[----:B------:R-:W-:Y:S01]  /*0ab0*/  SHF.L.U32 R82, R29, 0x10, RZ ;  /* 0x000000101d527819 */ /* 0x000fe200000006ff */
[----:B------:R-:W-:Y:S01]  /*0ac0*/  IMAD.U32 R32, R16, 0x10000, RZ ;  /* 0x0001000010207824 */ /* 0x000fe200078e00ff */
[----:B------:R-:W-:Y:S01]  /*0ad0*/  SHF.L.U32 R29, R24, 0x10, RZ ;  /* 0x00000010181d7819 */ /* 0x000fe200000006ff */
[----:B------:R-:W-:Y:S01]  /*0ae0*/  IMAD.U32 R84, R84, 0x10000, RZ ;  /* 0x0001000054547824 */ /* 0x000fe200078e00ff */
[C---:B------:R-:W-:Y:S01]  /*0af0*/  PRMT R16, R30.reuse, 0x7632, R16 ;  /* 0x000076321e107816 */ /* 0x040fe20000000010 */
[C---:B------:R-:W-:Y:S01]  /*0b00*/  FFMA.FTZ R33, R85.reuse, R33, R88 ;  /* 0x0000002155217223 */ /* 0x040fe20000010058 */
[C---:B------:R-:W-:Y:S01]  /*0b10*/  FFMA.FTZ R89, R85.reuse, R90, R91 ;  /* 0x0000005a55597223 */ /* 0x040fe2000001005b */
[----:B------:R-:W-:Y:S01]  /*0b20*/  FFMA.FTZ R85, R85, R34, R81 ;  /* 0x0000002255557223 */ /* 0x000fe20000010051 */
[----:B------:R-:W-:Y:S01]  /*0b30*/  SHF.L.U32 R81, R30, 0x10, RZ ;  /* 0x000000101e517819 */ /* 0x000fe200000006ff */
[----:B------:R-:W-:Y:S01]  /*0b40*/  FFMA.FTZ R93, R84, R29, R93 ;  /* 0x0000001d545d7223 */ /* 0x000fe2000001005d */
[C---:B------:R-:W-:Y:S01]  /*0b50*/  PRMT R24, R31.reuse, 0x7632, R24 ;  /* 0x000076321f187816 */ /* 0x040fe20000000018 */
[----:B------:R-:W-:Y:S01]  /*0b60*/  FFMA.FTZ R97, R0, R32, R87 ;  /* 0x0000002000617223 */ /* 0x000fe20000010057 */
[----:B------:R-:W-:Y:S01]  /*0b70*/  SHF.L.U32 R80, R31, 0x10, RZ ;  /* 0x000000101f507819 */ /* 0x000fe200000006ff */
[----:B------:R-:W-:Y:S01]  /*0b80*/  IMAD.U32 R35, R25, 0x10000, RZ ;  /* 0x0001000019237824 */ /* 0x000fe200078e00ff */
[----:B------:R-:W5:Y:S01]  /*0b90*/  LDG.E.128 R28, desc[UR6][R2.64+0x8800] ;  /* 0x00880006021c7981 */ /* 0x000f62000c1e1d00 */
[----:B------:R-:W-:-:S02]  /*0ba0*/  PRMT R34, R16, 0x7632, R34 ;  /* 0x0000763210227816 */ /* 0x000fc40000000022 */
[----:B------:R-:W-:Y:S01]  /*0bb0*/  PRMT R32, R25, 0x7632, R32 ;  /* 0x0000763219207816 */ /* 0x000fe20000000020 */
[----:B------:R-:W-:Y:S01]  /*0bc0*/  FFMA.FTZ R35, R82, R35, R93 ;  /* 0x0000002352237223 */ /* 0x000fe2000001005d */
[----:B------:R-:W-:Y:S02]  /*0bd0*/  SHF.L.U32 R95, R34, 0x10, RZ ;  /* 0x00000010225f7819 */ /* 0x000fe400000006ff */
[C---:B------:R-:W-:Y:S02]  /*0be0*/  PRMT R25, R27.reuse, 0x7632, R25 ;  /* 0x000076321b197816 */ /* 0x040fe40000000019 */
[----:B------:R-:W-:Y:S01]  /*0bf0*/  SHF.L.U32 R91, R27, 0x10, RZ ;  /* 0x000000101b5b7819 */ /* 0x000fe200000006ff */
[----:B------:R-:W-:Y:S01]  /*0c00*/  IMAD.U32 R27, R32, 0x10000, RZ ;  /* 0x00010000201b7824 */ /* 0x000fe200078e00ff */
[----:B------:R-:W-:Y:S02]  /*0c10*/  SHF.L.U32 R86, R86, 0x10, RZ ;  /* 0x0000001056567819 */ /* 0x000fe400000006ff */
[C---:B------:R-:W-:Y:S01]  /*0c20*/  PRMT R34, R17.reuse, 0x7632, R34 ;  /* 0x0000763211227816 */ /* 0x040fe20000000022 */
[----:B------:R-:W-:Y:S01]  /*0c30*/  FFMA.FTZ R95, R84, R95, R97 ;  /* 0x0000005f545f7223 */ /* 0x000fe20000010061 */
[----:B------:R-:W-:Y:S01]  /*0c40*/  PRMT R87, R26, 0x7632, R87 ;  /* 0x000076321a577816 */ /* 0x000fe20000000057 */
[----:B------:R-:W-:Y:S01]  /*0c50*/  FFMA.FTZ R32, R86, R27, R35 ;  /* 0x0000001b56207223 */ /* 0x000fe20000010023 */
[----:B------:R-:W-:-:S02]  /*0c60*/  SHF.L.U32 R17, R17, 0x10, RZ ;  /* 0x0000001011117819 */ /* 0x000fc400000006ff */
[----:B------:R-:W-:Y:S02]  /*0c70*/  PRMT R88, R44, 0x7632, R88 ;  /* 0x000076322c587816 */ /* 0x000fe40000000058 */
[----:B------:R-:W-:Y:S02]  /*0c80*/  SHF.L.U32 R26, R26, 0x10, RZ ;  /* 0x000000101a1a7819 */ /* 0x000fe400000006ff */
[----:B------:R-:W-:Y:S01]  /*0c90*/  SHF.L.U32 R44, R44, 0x10, RZ ;  /* 0x000000102c2c7819 */ /* 0x000fe200000006ff */
[----:B------:R-:W-:Y:S01]  /*0ca0*/  FFMA.FTZ R17, R82, R17, R95 ;  /* 0x0000001152117223 */ /* 0x000fe2000001005f */
[----:B------:R-:W-:Y:S02]  /*0cb0*/  IMAD.U32 R27, R34, 0x10000, RZ ;  /* 0x00010000221b7824 */ /* 0x000fe400078e00ff */
[----:B------:R-:W-:Y:S01]  /*0cc0*/  FFMA.FTZ R26, R81, R26, R32 ;  /* 0x0000001a511a7223 */ /* 0x000fe20000010020 */
[----:B------:R-:W-:Y:S02]  /*0cd0*/  FFMA.FTZ R95, R0, R44, R33 ;  /* 0x0000002c005f7223 */ /* 0x000fe40000010021 */
[----:B------:R-:W5:Y:S01]  /*0ce0*/  LDG.E.128 R32, desc[UR6][R2.64+0xc000] ;  /* 0x00c0000602207981 */ /* 0x000f62000c1e1d00 */
[----:B------:R-:W-:Y:S01]  /*0cf0*/  SHF.L.U32 R93, R88, 0x10, RZ ;  /* 0x00000010585d7819 */ /* 0x000fe200000006ff */
[----:B------:R-:W-:Y:S01]  /*0d00*/  FFMA.FTZ R88, R86, R27, R17 ;  /* 0x0000001b56587223 */ /* 0x000fe20000010011 */
[----:B------:R-:W-:-:S02]  /*0d10*/  PRMT R90, R45, 0x7632, R90 ;  /* 0x000076322d5a7816 */ /* 0x000fc4000000005a */
[----:B------:R-:W-:Y:S01]  /*0d20*/  PRMT R17, R18, 0x7632, R17 ;  /* 0x0000763212117816 */ /* 0x000fe20000000011 */
[----:B------:R-:W-:Y:S01]  /*0d30*/  FFMA.FTZ R95, R84, R93, R95 ;  /* 0x0000005d545f7223 */ /* 0x000fe2000001005f */
[----:B------:R-:W-:Y:S02]  /*0d40*/  SHF.L.U32 R44, R18, 0x10, RZ ;  /* 0x00000010122c7819 */ /* 0x000fe400000006ff */
[----:B------:R-:W-:Y:S02]  /*0d50*/  SHF.L.U32 R45, R45, 0x10, RZ ;  /* 0x000000102d2d7819 */ /* 0x000fe400000006ff */
[----:B------:R-:W-:Y:S01]  /*0d60*/  SHF.L.U32 R18, R87, 0x10, RZ ;  /* 0x0000001057127819 */ /* 0x000fe200000006ff */
[----:B------:R-:W-:Y:S01]  /*0d70*/  IMAD.U32 R87, R16, 0x10000, RZ ;  /* 0x0001000010577824 */ /* 0x000fe200078e00ff */
[----:B------:R-:W-:Y:S01]  /*0d80*/  SHF.L.U32 R16, R17, 0x10, RZ ;  /* 0x0000001011107819 */ /* 0x000fe200000006ff */
[----:B------:R-:W-:Y:S01]  /*0d90*/  FFMA.FTZ R27, R81, R44, R88 ;  /* 0x0000002c511b7223 */ /* 0x000fe20000010058 */
[----:B------:R-:W-:Y:S01]  /*0da0*/  SHF.L.U32 R93, R90, 0x10, RZ ;  /* 0x000000105a5d7819 */ /* 0x000fe200000006ff */
[----:B------:R-:W-:Y:S01]  /*0db0*/  FFMA.FTZ R45, R82, R45, R95 ;  /* 0x0000002d522d7223 */ /* 0x000fe2000001005f */
[C---:B------:R-:W-:Y:S01]  /*0dc0*/  FFMA.FTZ R17, R87.reuse, R18, R26 ;  /* 0x0000001257117223 */ /* 0x040fe2000001001a */
[----:B------:R-:W-:Y:S01]  /*0dd0*/  FFMA.FTZ R16, R87, R16, R27 ;  /* 0x0000001057107223 */ /* 0x000fe2000001001b */
[----:B------:R-:W-:Y:S01]  /*0de0*/  SHF.L.U32 R18, R46, 0x10, RZ ;  /* 0x000000102e127819 */ /* 0x000fe200000006ff */
[--C-:B------:R-:W-:Y:S01]  /*0df0*/  FFMA.FTZ R88, R86, R93, R45.reuse ;  /* 0x0000005d56587223 */ /* 0x100fe2000001002d */
[----:B------:R-:W-:Y:S01]  /*0e00*/  IMAD.U32 R27, R19, 0x10000, RZ ;  /* 0x00010000131b7824 */ /* 0x000fe200078e00ff */
[----:B------:R-:W-:-:S02]  /*0e10*/  PRMT R45, R48, 0x7632, R45 ;  /* 0x00007632302d7816 */ /* 0x000fc4000000002d */
[----:B------:R-:W-:Y:S02]  /*0e20*/  PRMT R26, R19, 0x7632, R26 ;  /* 0x00007632131a7816 */ /* 0x000fe4000000001a */
[----:B------:R-:W-:Y:S01]  /*0e30*/  SHF.L.U32 R48, R48, 0x10, RZ ;  /* 0x0000001030307819 */ /* 0x000fe200000006ff */
[C---:B------:R-:W-:Y:S01]  /*0e40*/  FFMA.FTZ R91, R80.reuse, R91, R17 ;  /* 0x0000005b505b7223 */ /* 0x040fe20000010011 */
[----:B------:R-:W-:Y:S01]  /*0e50*/  FFMA.FTZ R44, R80, R27, R16 ;  /* 0x0000001b502c7223 */ /* 0x000fe20000010010 */
[----:B------:R-:W-:Y:S01]  /*0e60*/  FFMA.FTZ R90, R81, R18, R88 ;  /* 0x00000012515a7223 */ /* 0x000fe20000010058 */
[----:B------:R-:W-:Y:S01]  /*0e70*/  SHF.L.U32 R25, R25, 0x10, RZ ;  /* 0x0000001019197819 */ /* 0x000fe200000006ff */
[----:B------:R-:W5:Y:S01]  /*0e80*/  LDG.E.128 R16, desc[UR6][R2.64+0xf800] ;  /* 0x00f8000602107981 */ /* 0x000f62000c1e1d00 */
[----:B------:R-:W-:Y:S01]  /*0e90*/  SHF.L.U32 R27, R26, 0x10, RZ ;  /* 0x000000101a1b7819 */ /* 0x000fe200000006ff */
[----:B------:R-:W-:Y:S01]  /*0ea0*/  IMAD.U32 R88, R24, 0x10000, RZ ;  /* 0x0001000018587824 */ /* 0x000fe200078e00ff */
[----:B------:R-:W-:Y:S01]  /*0eb0*/  SHF.L.U32 R45, R45, 0x10, RZ ;  /* 0x000000102d2d7819 */ /* 0x000fe200000006ff */
[----:B------:R-:W-:Y:S01]  /*0ec0*/  FFMA.FTZ R95, R0, R48, R89 ;  /* 0x00000030005f7223 */ /* 0x000fe20000010059 */
[----:B------:R-:W-:Y:S01]  /*0ed0*/  PRMT R46, R46, 0x7632, R46 ;  /* 0x000076322e2e7816 */ /* 0x000fe2000000002e */
[C---:B------:R-:W-:Y:S01]  /*0ee0*/  FFMA.FTZ R91, R88.reuse, R25, R91 ;  /* 0x00000019585b7223 */ /* 0x040fe2000001005b */
[----:B------:R-:W-:Y:S01]  /*0ef0*/  FFMA.FTZ R89, R88, R27, R44 ;  /* 0x0000001b58597223 */ /* 0x000fe2000001002c */
[----:B------:R-:W-:Y:S01]  /*0f00*/  FFMA.FTZ R95, R84, R45, R95 ;  /* 0x0000002d545f7223 */ /* 0x000fe2000001005f */
[C---:B------:R-:W-:Y:S01]  /*0f10*/  IMAD.U32 R45, R49.reuse, 0x10000, RZ ;  /* 0x00010000312d7824 */ /* 0x040fe200078e00ff */
[----:B------:R-:W5:Y:S01]  /*0f20*/  LDG.E.128 R24, desc[UR6][R2.64+0x13000] ;  /* 0x0130000602187981 */ /* 0x000f62000c1e1d00 */
[----:B------:R-:W-:-:S02]  /*0f30*/  PRMT R49, R49, 0x7632, R49 ;  /* 0x0000763231317816 */ /* 0x000fc40000000031 */
[C---:B------:R-:W-:Y:S02]  /*0f40*/  PRMT R44, R72.reuse, 0x7632, R44 ;  /* 0x00007632482c7816 */ /* 0x040fe4000000002c */
[----:B------:R-:W-:Y:S02]  /*0f50*/  SHF.L.U32 R72, R72, 0x10, RZ ;  /* 0x0000001048487819 */ /* 0x000fe400000006ff */
[----:B------:R-:W-:Y:S01]  /*0f60*/  SHF.L.U32 R46, R46, 0x10, RZ ;  /* 0x000000102e2e7819 */ /* 0x000fe200000006ff */
[----:B------:R-:W-:Y:S01]  /*0f70*/  FFMA.FTZ R95, R82, R45, R95 ;  /* 0x0000002d525f7223 */ /* 0x000fe2000001005f */
[----:B------:R-:W-:Y:S01]  /*0f80*/  SHF.L.U32 R49, R49, 0x10, RZ ;  /* 0x0000001031317819 */ /* 0x000fe200000006ff */
[----:B------:R-:W-:Y:S01]  /*0f90*/  IMAD.U32 R97, R44, 0x10000, RZ ;  /* 0x000100002c617824 */ /* 0x000fe200078e00ff */
[C---:B------:R-:W-:Y:S01]  /*0fa0*/  SHF.L.U32 R45, R47.reuse, 0x10, RZ ;  /* 0x000000102f2d7819 */ /* 0x040fe200000006ff */
[----:B------:R-:W-:Y:S01]  /*0fb0*/  FFMA.FTZ R83, R0, R72, R83 ;  /* 0x0000004800537223 */ /* 0x000fe20000010053 */
[----:B------:R-:W-:Y:S01]  /*0fc0*/  PRMT R47, R47, 0x7632, R47 ;  /* 0x000076322f2f7816 */ /* 0x000fe2000000002f */
[----:B------:R-:W-:Y:S01]  /*0fd0*/  FFMA.FTZ R93, R87, R46, R90 ;  /* 0x0000002e575d7223 */ /* 0x000fe2000001005a */
[----:B------:R-:W-:Y:S01]  /*0fe0*/  PRMT R44, R50, 0x7632, R44 ;  /* 0x00007632322c7816 */ /* 0x000fe2000000002c */
[----:B------:R-:W-:Y:S01]  /*0ff0*/  FFMA.FTZ R46, R86, R49, R95 ;  /* 0x00000031562e7223 */ /* 0x000fe2000001005f */
[----:B------:R-:W-:-:S02]  /*1000*/  SHF.L.U32 R50, R50, 0x10, RZ ;  /* 0x0000001032327819 */ /* 0x000fc400000006ff */
[C---:B------:R-:W-:Y:S01]  /*1010*/  PRMT R48, R73.reuse, 0x7632, R48 ;  /* 0x0000763249307816 */ /* 0x040fe20000000030 */
[----:B------:R-:W-:Y:S01]  /*1020*/  FFMA.FTZ R83, R84, R97, R83 ;  /* 0x0000006154537223 */ /* 0x000fe20000010053 */
[----:B------:R-:W-:Y:S01]  /*1030*/  SHF.L.U32 R73, R73, 0x10, RZ ;  /* 0x0000001049497819 */ /* 0x000fe200000006ff */
[----:B------:R-:W-:Y:S01]  /*1040*/  FFMA.FTZ R45, R80, R45, R93 ;  /* 0x0000002d502d7223 */ /* 0x000fe2000001005d */
[----:B------:R-:W-:Y:S01]  /*1050*/  SHF.L.U32 R47, R47, 0x10, RZ ;  /* 0x000000102f2f7819 */ /* 0x000fe200000006ff */
[----:B------:R-:W-:Y:S02]  /*1060*/  IMAD.U32 R44, R44, 0x10000, RZ ;  /* 0x000100002c2c7824 */ /* 0x000fe400078e00ff */
[----:B------:R-:W-:Y:S01]  /*1070*/  FFMA.FTZ R46, R81, R50, R46 ;  /* 0x00000032512e7223 */ /* 0x000fe2000001002e */
[----:B------:R-:W-:Y:S01]  /*1080*/  SHF.L.U32 R49, R48, 0x10, RZ ;  /* 0x0000001030317819 */ /* 0x000fe200000006ff */
[----:B------:R-:W-:Y:S01]  /*1090*/  FFMA.FTZ R73, R82, R73, R83 ;  /* 0x0000004952497223 */ /* 0x000fe20000010053 */
[----:B------:R-:W-:Y:S01]  /*10a0*/  FFMA.FTZ R83, R88, R47, R45 ;  /* 0x0000002f58537223 */ /* 0x000fe2000001002d */
[----:B------:R-:W-:Y:S01]  /*10b0*/  FFMA.FTZ R47, R87, R44, R46 ;  /* 0x0000002c572f7223 */ /* 0x000fe2000001002e */
[----:B------:R-:W-:Y:S01]  /*10c0*/  SHF.L.U32 R44, R74, 0x10, RZ ;  /* 0x000000104a2c7819 */ /* 0x000fe200000006ff */
[----:B------:R-:W-:Y:S01]  /*10d0*/  FFMA.FTZ R46, R86, R49, R73 ;  /* 0x00000031562e7223 */ /* 0x000fe20000010049 */
[----:B------:R-:W-:-:S02]  /*10e0*/  PRMT R74, R74, 0x7632, R74 ;  /* 0x000076324a4a7816 */ /* 0x000fc4000000004a */
[C---:B------:R-:W-:Y:S02]  /*10f0*/  PRMT R48, R76.reuse, 0x7632, R48 ;  /* 0x000076324c307816 */ /* 0x040fe40000000030 */
[----:B------:R-:W-:Y:S01]  /*1100*/  SHF.L.U32 R76, R76, 0x10, RZ ;  /* 0x000000104c4c7819 */ /* 0x000fe200000006ff */
[----:B------:R-:W-:Y:S01]  /*1110*/  FFMA.FTZ R44, R81, R44, R46 ;  /* 0x0000002c512c7223 */ /* 0x000fe2000001002e */
[C---:B------:R-:W-:Y:S01]  /*1120*/  IMAD.U32 R45, R51.reuse, 0x10000, RZ ;  /* 0x00010000332d7824 */ /* 0x040fe200078e00ff */
[----:B------:R-:W-:Y:S02]  /*1130*/  SHF.L.U32 R74, R74, 0x10, RZ ;  /* 0x000000104a4a7819 */ /* 0x000fe400000006ff */
[----:B------:R-:W-:Y:S01]  /*1140*/  SHF.L.U32 R49, R48, 0x10, RZ ;  /* 0x0000001030317819 */ /* 0x000fe200000006ff */
[----:B------:R-:W-:Y:S01]  /*1150*/  FFMA.FTZ R85, R0, R76, R85 ;  /* 0x0000004c00557223 */ /* 0x000fe20000010055 */
[----:B------:R-:W-:Y:S01]  /*1160*/  PRMT R0, R51, 0x7632, R0 ;  /* 0x0000763233007816 */ /* 0x000fe20000000000 */
[----:B------:R-:W-:Y:S01]  /*1170*/  FFMA.FTZ R73, R80, R45, R47 ;  /* 0x0000002d50497223 */ /* 0x000fe2000001002f */
[----:B------:R-:W-:Y:S01]  /*1180*/  FFMA.FTZ R95, R87, R74, R44 ;  /* 0x0000004a575f7223 */ /* 0x000fe2000001002c */
[----:B------:R-:W-:Y:S01]  /*1190*/  FFMA.FTZ R99, R84, R49, R85 ;  /* 0x0000003154637223 */ /* 0x000fe20000010055 */
[----:B------:R-:W5:Y:S01]  /*11a0*/  LDG.E.128 R44, desc[UR6][R2.64+0x2000] ;  /* 0x00200006022c7981 */ /* 0x000f62000c1e1d00 */
[----:B------:R-:W-:-:S03]  /*11b0*/  SHF.L.U32 R85, R0, 0x10, RZ ;  /* 0x0000001000557819 */ /* 0x000fc600000006ff */
[----:B------:R-:W5:Y:S01]  /*11c0*/  LDG.E.128 R48, desc[UR6][R40.64+0x2000] ;  /* 0x0020000628307981 */ /* 0x000f62000c1e1d00 */
[----:B------:R-:W-:Y:S02]  /*11d0*/  SHF.L.U32 R97, R77, 0x10, RZ ;  /* 0x000000104d617819 */ /* 0x000fe400000006ff */
[----:B------:R-:W-:Y:S02]  /*11e0*/  SHF.L.U32 R72, R64, 0x10, RZ ;  /* 0x0000001040487819 */ /* 0x000fe400000006ff */
[----:B------:R-:W-:Y:S02]  /*11f0*/  SHF.L.U32 R0, R68, 0x10, RZ ;  /* 0x0000001044007819 */ /* 0x000fe400000006ff */
[----:B------:R-:W-:Y:S01]  /*1200*/  PRMT R68, R75, 0x7632, R68 ;  /* 0x000076324b447816 */ /* 0x000fe20000000044 */
[----:B------:R-:W-:Y:S02]  /*1210*/  FFMA.FTZ R97, R82, R97, R99 ;  /* 0x0000006152617223 */ /* 0x000fe40000010063 */
[----:B------:R-:W-:Y:S01]  /*1220*/  FFMA.FTZ R91, R0, R72, R91 ;  /* 0x00000048005b7223 */ /* 0x000fe2000001005b */
[----:B------:R-:W-:-:S02]  /*1230*/  PRMT R72, R64, 0x7632, R72 ;  /* 0x0000763240487816 */ /* 0x000fc40000000048 */
[----:B------:R-:W-:Y:S01]  /*1240*/  PRMT R82, R68, 0x7632, R82 ;  /* 0x0000763244527816 */ /* 0x000fe20000000052 */
[----:B------:R-:W-:Y:S01]  /*1250*/  FFMA.FTZ R85, R88, R85, R73 ;  /* 0x0000005558557223 */ /* 0x000fe20000010049 */
[----:B------:R-:W-:Y:S01]  /*1260*/  IMAD.U32 R93, R75, 0x10000, RZ ;  /* 0x000100004b5d7824 */ /* 0x000fe200078e00ff */
[----:B------:R-:W-:Y:S02]  /*1270*/  SHF.L.U32 R73, R72, 0x10, RZ ;  /* 0x0000001048497819 */ /* 0x000fe400000006ff */
[----:B------:R-:W-:Y:S01]  /*1280*/  SHF.L.U32 R82, R82, 0x10, RZ ;  /* 0x0000001052527819 */ /* 0x000fe200000006ff */
[----:B------:R-:W-:-:S04]  /*1290*/  FFMA.FTZ R93, R80, R93, R95 ;  /* 0x0000005d505d7223 */ /* 0x000fc8000001005f */
[----:B------:R-:W-:Y:S02]  /*12a0*/  FFMA.FTZ R95, R82, R73, R91 ;  /* 0x00000049525f7223 */ /* 0x000fe4000001005b */
[----:B------:R-:W5:Y:S01]  /*12b0*/  LDG.E.128 R72, desc[UR6][R2.64+0x5800] ;  /* 0x0058000602487981 */ /* 0x000f62000c1e1d00 */
[----:B------:R-:W-:Y:S02]  /*12c0*/  PRMT R77, R77, 0x7632, R77 ;  /* 0x000076324d4d7816 */ /* 0x000fe4000000004d */
[----:B------:R-:W-:-:S03]  /*12d0*/  PRMT R64, R78, 0x7632, R64 ;  /* 0x000076324e407816 */ /* 0x000fc60000000040 */
[----:B------:R-:W-:Y:S01]  /*12e0*/  IMAD.U32 R77, R77, 0x10000, RZ ;  /* 0x000100004d4d7824 */ /* 0x000fe200078e00ff */
[----:B------:R-:W-:-:S03]  /*12f0*/  SHF.L.U32 R78, R78, 0x10, RZ ;  /* 0x000000104e4e7819 */ /* 0x000fc600000006ff */
[----:B------:R-:W-:Y:S01]  /*1300*/  FFMA.FTZ R84, R86, R77, R97 ;  /* 0x0000004d56547223 */ /* 0x000fe20000010061 */
[----:B------:R-:W-:Y:S02]  /*1310*/  SHF.L.U32 R77, R65, 0x10, RZ ;  /* 0x00000010414d7819 */ /* 0x000fe400000006ff */
[----:B------:R-:W-:Y:S02]  /*1320*/  SHF.L.U32 R86, R69, 0x10, RZ ;  /* 0x0000001045567819 */ /* 0x000fe400000006ff */
[----:B------:R-:W-:Y:S02]  /*1330*/  PRMT R65, R65, 0x7632, R65 ;  /* 0x0000763241417816 */ /* 0x000fe40000000041 */
[----:B------:R-:W-:Y:S01]  /*1340*/  PRMT R91, R69, 0x7632, R91 ;  /* 0x00007632455b7816 */ /* 0x000fe2000000005b */
[----:B------:R-:W-:Y:S01]  /*1350*/  FFMA.FTZ R78, R81, R78, R84 ;  /* 0x0000004e514e7223 */ /* 0x000fe20000010054 */
[----:B------:R-:W-:Y:S01]  /*1360*/  SHF.L.U32 R84, R65, 0x10, RZ ;  /* 0x0000001041547819 */ /* 0x000fe200000006ff */
[----:B------:R-:W-:Y:S01]  /*1370*/  FFMA.FTZ R92, R86, R77, R95 ;  /* 0x0000004d565c7223 */ /* 0x000fe2000001005f */
[----:B------:R-:W-:Y:S01]  /*1380*/  SHF.L.U32 R64, R64, 0x10, RZ ;  /* 0x0000001040407819 */ /* 0x000fe200000006ff */
[----:B------:R-:W-:Y:S01]  /*1390*/  IMAD.U32 R91, R91, 0x10000, RZ ;  /* 0x000100005b5b7824 */ /* 0x000fe200078e00ff */
[----:B------:R-:W-:-:S02]  /*13a0*/  PRMT R69, R66, 0x7632, R69 ;  /* 0x0000763242457816 */ /* 0x000fc40000000045 */
[----:B------:R-:W-:Y:S01]  /*13b0*/  SHF.L.U32 R65, R66, 0x10, RZ ;  /* 0x0000001042417819 */ /* 0x000fe200000006ff */
[----:B------:R-:W-:Y:S01]  /*13c0*/  FFMA.FTZ R77, R91, R84, R92 ;  /* 0x000000545b4d7223 */ /* 0x000fe2000001005c */
[C---:B------:R-:W-:Y:S02]  /*13d0*/  PRMT R81, R70.reuse, 0x7632, R81 ;  /* 0x0000763246517816 */ /* 0x040fe40000000051 */
[----:B------:R-:W-:Y:S01]  /*13e0*/  SHF.L.U32 R90, R70, 0x10, RZ ;  /* 0x00000010465a7819 */ /* 0x000fe200000006ff */
[----:B------:R-:W-:Y:S01]  /*13f0*/  FFMA.FTZ R87, R87, R64, R78 ;  /* 0x0000004057577223 */ /* 0x000fe2000001004e */
[C---:B------:R-:W-:Y:S01]  /*1400*/  PRMT R76, R79.reuse, 0x7632, R76 ;  /* 0x000076324f4c7816 */ /* 0x040fe2000000004c */
[----:B------:R-:W-:Y:S01]  /*1410*/  IMAD.U32 R79, R79, 0x10000, RZ ;  /* 0x000100004f4f7824 */ /* 0x000fe200078e00ff */
[----:B------:R-:W-:Y:S01]  /*1420*/  SHF.L.U32 R81, R81, 0x10, RZ ;  /* 0x0000001051517819 */ /* 0x000fe200000006ff */
[----:B------:R-:W-:Y:S02]  /*1430*/  IMAD.U32 R64, R69, 0x10000, RZ ;  /* 0x0001000045407824 */ /* 0x000fe400078e00ff */
[----:B------:R-:W-:Y:S01]  /*1440*/  FFMA.FTZ R66, R90, R65, R77 ;  /* 0x000000415a427223 */ /* 0x000fe2000001004d */
[----:B------:R-:W-:Y:S01]  /*1450*/  FFMA.FTZ R70, R80, R79, R87 ;  /* 0x0000004f50467223 */ /* 0x000fe20000010057 */
[----:B------:R-:W-:Y:S01]  /*1460*/  SHF.L.U32 R65, R67, 0x10, RZ ;  /* 0x0000001043417819 */ /* 0x000fe200000006ff */
[----:B------:R-:W-:Y:S01]  /*1470*/  IMAD.U32 R77, R60, 0x10000, RZ ;  /* 0x000100003c4d7824 */ /* 0x000fe200078e00ff */
[----:B------:R-:W-:Y:S01]  /*1480*/  SHF.L.U32 R80, R71, 0x10, RZ ;  /* 0x0000001047507819 */ /* 0x000fe200000006ff */
[----:B------:R-:W-:Y:S01]  /*1490*/  FFMA.FTZ R69, R81, R64, R66 ;  /* 0x0000004051457223 */ /* 0x000fe20000010042 */
[----:B------:R-:W-:-:S02]  /*14a0*/  PRMT R60, R67, 0x7632, R60 ;  /* 0x00007632433c7816 */ /* 0x000fc4000000003c */
[----:B------:R-:W-:Y:S01]  /*14b0*/  PRMT R84, R71, 0x7632, R84 ;  /* 0x0000763247547816 */ /* 0x000fe20000000054 */
[----:B------:R-:W-:Y:S01]  /*14c0*/  FFMA.FTZ R69, R80, R65, R69 ;  /* 0x0000004150457223 */ /* 0x000fe20000010045 */
[----:B------:R-:W-:Y:S01]  /*14d0*/  PRMT R71, R60, 0x7632, R71 ;  /* 0x000076323c477816 */ /* 0x000fe20000000047 */
[----:B------:R-:W5:Y:S01]  /*14e0*/  LDG.E.128 R64, desc[UR6][R2.64+0x9000] ;  /* 0x0090000602407981 */ /* 0x000f62000c1e1d00 */
[----:B------:R-:W-:Y:S02]  /*14f0*/  FFMA.FTZ R79, R0, R77, R89 ;  /* 0x0000004d004f7223 */ /* 0x000fe40000010059 */
[----:B------:R-:W-:Y:S02]  /*1500*/  SHF.L.U32 R71, R71, 0x10, RZ ;  /* 0x0000001047477819 */ /* 0x000fe400000006ff */
[----:B------:R-:W-:Y:S02]  /*1510*/  SHF.L.U32 R77, R61, 0x10, RZ ;  /* 0x000000103d4d7819 */ /* 0x000fe400000006ff */
[----:B------:R-:W-:Y:S01]  /*1520*/  SHF.L.U32 R68, R68, 0x10, RZ ;  /* 0x0000001044447819 */ /* 0x000fe200000006ff */
[----:B------:R-:W-:Y:S01]  /*1530*/  FFMA.FTZ R71, R82, R71, R79 ;  /* 0x0000004752477223 */ /* 0x000fe2000001004f */
[----:B------:R-:W-:-:S02]  /*1540*/  SHF.L.U32 R89, R76, 0x10, RZ ;  /* 0x000000104c597819 */ /* 0x000fc400000006ff */
[----:B------:R-:W-:Y:S01]  /*1550*/  PRMT R61, R61, 0x7632, R61 ;  /* 0x000076323d3d7816 */ /* 0x000fe2000000003d */
[----:B------:R-:W-:Y:S01]  /*1560*/  IMAD.U32 R87, R60, 0x10000, RZ ;  /* 0x000100003c577824 */ /* 0x000fe200078e00ff */
[----:B------:R-:W-:Y:S01]  /*1570*/  SHF.L.U32 R84, R84, 0x10, RZ ;  /* 0x0000001054547819 */ /* 0x000fe200000006ff */
[----:B------:R-:W-:Y:S01]  /*1580*/  FFMA.FTZ R78, R86, R77, R71 ;  /* 0x0000004d564e7223 */ /* 0x000fe20000010047 */
[C---:B------:R-:W-:Y:S01]  /*1590*/  FFMA.FTZ R93, R88.reuse, R68, R93 ;  /* 0x00000044585d7223 */ /* 0x040fe2000001005d */
[----:B------:R-:W-:Y:S01]  /*15a0*/  FFMA.FTZ R89, R88, R89, R70 ;  /* 0x0000005958597223 */ /* 0x000fe20000010046 */
[C---:B------:R-:W-:Y:S01]  /*15b0*/  PRMT R76, R62.reuse, 0x7632, R76 ;  /* 0x000076323e4c7816 */ /* 0x040fe2000000004c */
[----:B------:R-:W-:Y:S01]  /*15c0*/  IMAD.U32 R60, R61, 0x10000, RZ ;  /* 0x000100003d3c7824 */ /* 0x000fe200078e00ff */
[----:B------:R-:W-:Y:S01]  /*15d0*/  SHF.L.U32 R77, R62, 0x10, RZ ;  /* 0x000000103e4d7819 */ /* 0x000fe200000006ff */
[----:B------:R-:W-:Y:S01]  /*15e0*/  FFMA.FTZ R87, R84, R87, R69 ;  /* 0x0000005754577223 */ /* 0x000fe20000010045 */
[C---:B--2---:R-:W-:Y:S01]  /*15f0*/  SHF.L.U32 R88, R52.reuse, 0x10, RZ ;  /* 0x0000001034587819 */ /* 0x044fe200000006ff */
[----:B------:R-:W2:Y:S01]  /*1600*/  LDG.E.128 R68, desc[UR6][R2.64+0xc800] ;  /* 0x00c8000602447981 */ /* 0x000ea2000c1e1d00 */
[----:B------:R-:W-:Y:S01]  /*1610*/  PRMT R62, R52, 0x7632, R62 ;  /* 0x00007632343e7816 */ /* 0x000fe2000000003e */
[----:B------:R-:W-:Y:S01]  /*1620*/  FFMA.FTZ R61, R91, R60, R78 ;  /* 0x0000003c5b3d7223 */ /* 0x000fe2000001004e */
[----:B------:R-:W-:-:S02]  /*1630*/  PRMT R52, R63, 0x7632, R52 ;  /* 0x000076323f347816 */ /* 0x000fc40000000034 */
[----:B------:R-:W-:Y:S01]  /*1640*/  SHF.L.U32 R79, R63, 0x10, RZ ;  /* 0x000000103f4f7819 */ /* 0x000fe200000006ff */
[----:B------:R-:W-:Y:S01]  /*1650*/  FFMA.FTZ R95, R0, R88, R83 ;  /* 0x00000058005f7223 */ /* 0x000fe20000010053 */
[----:B------:R-:W-:Y:S01]  /*1660*/  SHF.L.U32 R63, R62, 0x10, RZ ;  /* 0x000000103e3f7819 */ /* 0x000fe200000006ff */
[----:B------:R-:W-:Y:S02]  /*1670*/  IMAD.U32 R76, R76, 0x10000, RZ ;  /* 0x000100004c4c7824 */ /* 0x000fe400078e00ff */
[----:B------:R-:W-:Y:S01]  /*1680*/  FFMA.FTZ R60, R90, R77, R61 ;  /* 0x0000004d5a3c7223 */ /* 0x000fe2000001003d */
[C---:B------:R-:W-:Y:S02]  /*1690*/  PRMT R77, R53.reuse, 0x7632, R77 ;  /* 0x00007632354d7816 */ /* 0x040fe4000000004d */
[----:B------:R-:W-:Y:S01]  /*16a0*/  SHF.L.U32 R83, R53, 0x10, RZ ;  /* 0x0000001035537819 */ /* 0x000fe200000006ff */
[----:B------:R-:W-:Y:S01]  /*16b0*/  FFMA.FTZ R95, R82, R63, R95 ;  /* 0x0000003f525f7223 */ /* 0x000fe2000001005f */
[----:B------:R-:W-:Y:S01]  /*16c0*/  FFMA.FTZ R53, R81, R76, R60 ;  /* 0x0000004c51357223 */ /* 0x000fe2000001003c */
[----:B------:R-:W-:Y:S01]  /*16d0*/  SHF.L.U32 R76, R77, 0x10, RZ ;  /* 0x000000104d4c7819 */ /* 0x000fe200000006ff */
[----:B------:R-:W2:Y:S01]  /*16e0*/  LDG.E.128 R60, desc[UR6][R2.64+0x10000] ;  /* 0x01000006023c7981 */ /* 0x000ea2000c1e1d00 */
[----:B------:R-:W-:Y:S01]  /*16f0*/  FFMA.FTZ R78, R86, R83, R95 ;  /* 0x00000053564e7223 */ /* 0x000fe2000001005f */
[----:B---3--:R-:W-:-:S02]  /*1700*/  PRMT R88, R56, 0x7632, R88 ;  /* 0x0000763238587816 */ /* 0x008fc40000000058 */
[----:B------:R-:W-:Y:S01]  /*1710*/  SHF.L.U32 R56, R56, 0x10, RZ ;  /* 0x0000001038387819 */ /* 0x000fe200000006ff */
[----:B------:R-:W-:Y:S01]  /*1720*/  FFMA.FTZ R53, R80, R79, R53 ;  /* 0x0000004f50357223 */ /* 0x000fe20000010035 */
[C---:B------:R-:W-:Y:S01]  /*1730*/  SHF.L.U32 R77, R54.reuse, 0x10, RZ ;  /* 0x00000010364d7819 */ /* 0x040fe200000006ff */
[----:B------:R-:W-:Y:S01]  /*1740*/  FFMA.FTZ R79, R91, R76, R78 ;  /* 0x0000004c5b4f7223 */ /* 0x000fe2000001004e */
[----:B------:R-:W-:Y:S01]  /*1750*/  PRMT R54, R54, 0x7632, R54 ;  /* 0x0000763236367816 */ /* 0x000fe20000000036 */
[----:B------:R-:W-:Y:S01]  /*1760*/  IMAD.U32 R83, R52, 0x10000, RZ ;  /* 0x0001000034537824 */ /* 0x000fe200078e00ff */
[----:B------:R-:W-:Y:S01]  /*1770*/  SHF.L.U32 R95, R88, 0x10, RZ ;  /* 0x00000010585f7819 */ /* 0x000fe200000006ff */
[----:B------:R-:W-:Y:S01]  /*1780*/  FFMA.FTZ R85, R0, R56, R85 ;  /* 0x0000003800557223 */ /* 0x000fe20000010055 */
[----:B------:R-:W-:Y:S01]  /*1790*/  SHF.L.U32 R54, R54, 0x10, RZ ;  /* 0x0000001036367819 */ /* 0x000fe200000006ff */
[----:B------:R-:W-:Y:S01]  /*17a0*/  FFMA.FTZ R52, R90, R77, R79 ;  /* 0x0000004d5a347223 */ /* 0x000fe2000001004f */
[----:B------:R-:W-:Y:S01]  /*17b0*/  FFMA.FTZ R83, R84, R83, R53 ;  /* 0x0000005354537223 */ /* 0x000fe20000010035 */
[----:B------:R-:W-:Y:S01]  /*17c0*/  FFMA.FTZ R95, R82, R95, R85 ;  /* 0x0000005f525f7223 */ /* 0x000fe20000010055 */
[C---:B------:R-:W-:Y:S01]  /*17d0*/  PRMT R56, R57.reuse, 0x7632, R56 ;  /* 0x0000763239387816 */ /* 0x040fe20000000038 */
[----:B------:R-:W-:Y:S01]  /*17e0*/  IMAD.U32 R85, R57, 0x10000, RZ ;  /* 0x0001000039557824 */ /* 0x000fe200078e00ff */
[----:B------:R-:W-:Y:S01]  /*17f0*/  SHF.L.U32 R53, R55, 0x10, RZ ;  /* 0x0000001037357819 */ /* 0x000fe200000006ff */
[----:B------:R-:W-:Y:S01]  /*1800*/  FFMA.FTZ R57, R81, R54, R52 ;  /* 0x0000003651397223 */ /* 0x000fe20000010034 */
[----:B------:R-:W-:Y:S01]  /*1810*/  PRMT R55, R55, 0x7632, R55 ;  /* 0x0000763237377816 */ /* 0x000fe20000000037 */
[----:B------:R-:W3:Y:S01]  /*1820*/  LDG.E.128 R76, desc[UR6][R2.64+0x13800] ;  /* 0x01380006024c7981 */ /* 0x000ee2000c1e1d00 */
[----:B----4-:R-:W-:-:S02]  /*1830*/  PRMT R54, R4, 0x7632, R54 ;  /* 0x0000763204367816 */ /* 0x010fc40000000036 */
[----:B------:R-:W-:Y:S01]  /*1840*/  SHF.L.U32 R4, R4, 0x10, RZ ;  /* 0x0000001004047819 */ /* 0x000fe200000006ff */
[----:B------:R-:W-:Y:S01]  /*1850*/  FFMA.FTZ R53, R80, R53, R57 ;  /* 0x0000003550357223 */ /* 0x000fe20000010039 */
[----:B------:R-:W-:Y:S01]  /*1860*/  SHF.L.U32 R56, R56, 0x10, RZ ;  /* 0x0000001038387819 */ /* 0x000fe200000006ff */
[----:B------:R-:W-:Y:S02]  /*1870*/  IMAD.U32 R55, R55, 0x10000, RZ ;  /* 0x0001000037377824 */ /* 0x000fe400078e00ff */
[----:B------:R-:W-:Y:S01]  /*1880*/  FFMA.FTZ R52, R86, R85, R95 ;  /* 0x0000005556347223 */ /* 0x000fe2000001005f */
[----:B------:R-:W-:Y:S01]  /*1890*/  SHF.L.U32 R97, R54, 0x10, RZ ;  /* 0x0000001036617819 */ /* 0x000fe200000006ff */
[----:B------:R-:W-:Y:S01]  /*18a0*/  FFMA.FTZ R93, R0, R4, R93 ;  /* 0x00000004005d7223 */ /* 0x000fe2000001005d */
[----:B------:R-:W-:Y:S01]  /*18b0*/  SHF.L.U32 R57, R58, 0x10, RZ ;  /* 0x000000103a397819 */ /* 0x000fe200000006ff */
[----:B------:R-:W-:Y:S01]  /*18c0*/  FFMA.FTZ R85, R84, R55, R53 ;  /* 0x0000003754557223 */ /* 0x000fe20000010035 */
[----:B------:R-:W-:Y:S01]  /*18d0*/  FFMA.FTZ R95, R91, R56, R52 ;  /* 0x000000385b5f7223 */ /* 0x000fe20000010034 */
[----:B------:R-:W-:Y:S01]  /*18e0*/  PRMT R58, R58, 0x7632, R58 ;  /* 0x000076323a3a7816 */ /* 0x000fe2000000003a */
[----:B------:R-:W-:Y:S01]  /*18f0*/  FFMA.FTZ R97, R82, R97, R93 ;  /* 0x0000006152617223 */ /* 0x000fe2000001005d */
[C---:B------:R-:W-:Y:S01]  /*1900*/  PRMT R53, R5.reuse, 0x7632, R53 ;  /* 0x0000763205357816 */ /* 0x040fe20000000035 */
[----:B------:R-:W-:-:S02]  /*1910*/  IMAD.U32 R55, R5, 0x10000, RZ ;  /* 0x0001000005377824 */ /* 0x000fc400078e00ff */
        /* <DEDUP_REMOVED lines=9> */
[----:B------:R-:W4:Y:S01]  /*19b0*/  LDG.E.128 R52, desc[UR6][R2.64+0x2800] ;  /* 0x0028000602347981 */ /* 0x000f22000c1e1d00 */
[C---:B-----5:R-:W-:Y:S01]  /*19c0*/  PRMT R88, R8.reuse, 0x7632, R88 ;  /* 0x0000763208587816 */ /* 0x060fe20000000058 */
[----:B------:R-:W-:-:S02]  /*19d0*/  IMAD.U32 R8, R8, 0x10000, RZ ;  /* 0x0001000008087824 */ /* 0x000fc400078e00ff */
[----:B------:R-:W5:Y:S01]  /*19e0*/  LDG.E.128 R56, desc[UR6][R40.64+0x2800] ;  /* 0x0028000628387981 */ /* 0x000f62000c1e1d00 */
        /* <DEDUP_REMOVED lines=10> */
[C---:B------:R-:W-:Y:S01]  /*1a90*/  SHF.L.U32 R9, R7.reuse, 0x10, RZ ;  /* 0x0000001007097819 */ /* 0x040fe200000006ff */
[----:B------:R-:W-:Y:S01]  /*1aa0*/  FFMA.FTZ R5, R80, R5, R93 ;  /* 0x0000000550057223 */ /* 0x000fe2000001005d */
[----:B------:R-:W-:Y:S01]  /*1ab0*/  PRMT R7, R7, 0x7632, R7 ;  /* 0x0000763207077816 */ /* 0x000fe20000000007 */
[----:B------:R-:W-:Y:S01]  /*1ac0*/  FFMA.FTZ R93, R81, R92, R6 ;  /* 0x0000005c515d7223 */ /* 0x000fe20000010006 */
[----:B------:R-:W-:-:S02]  /*1ad0*/  IMAD.U32 R89, R4, 0x10000, RZ ;  /* 0x0001000004597824 */ /* 0x000fc400078e00ff */
[----:B------:R-:W-:Y:S01]  /*1ae0*/  FFMA.FTZ R95, R91, R0, R86 ;  /* 0x000000005b5f7223 */ /* 0x000fe20000010056 */
[----:B------:R-:W-:Y:S01]  /*1af0*/  SHF.L.U32 R91, R7, 0x10, RZ ;  /* 0x00000010075b7819 */ /* 0x000fe200000006ff */
[----:B------:R-:W-:Y:S01]  /*1b00*/  FFMA.FTZ R9, R80, R9, R93 ;  /* 0x0000000950097223 */ /* 0x000fe2000001005d */
[----:B------:R-:W-:Y:S01]  /*1b10*/  FFMA.FTZ R89, R84, R89, R5 ;  /* 0x0000005954597223 */ /* 0x000fe20000010005 */
[----:B------:R-:W-:Y:S01]  /*1b20*/  SHF.L.U32 R8, R20, 0x10, RZ ;  /* 0x0000001014087819 */ /* 0x000fe200000006ff */
[----:B------:R-:W-:Y:S01]  /*1b30*/  IMAD.U32 R93, R10, 0x10000, RZ ;  /* 0x000100000a5d7824 */ /* 0x000fe200078e00ff */
[----:B------:R-:W5:Y:S01]  /*1b40*/  LDG.E.128 R4, desc[UR6][R2.64+0x6000] ;  /* 0x0060000602047981 */ /* 0x000f62000c1e1d00 */
[----:B------:R-:W-:Y:S02]  /*1b50*/  SHF.L.U32 R0, R12, 0x10, RZ ;  /* 0x000000100c007819 */ /* 0x000fe400000006ff */
[----:B------:R-:W-:Y:S02]  /*1b60*/  PRMT R20, R20, 0x7632, R20 ;  /* 0x0000763214147816 */ /* 0x000fe40000000014 */
[----:B------:R-:W-:Y:S01]  /*1b70*/  PRMT R88, R12, 0x7632, R88 ;  /* 0x000076320c587816 */ /* 0x000fe20000000058 */
[----:B------:R-:W-:Y:S01]  /*1b80*/  FFMA.FTZ R91, R84, R91, R9 ;  /* 0x0000005b545b7223 */ /* 0x000fe20000010009 */
[----:B------:R-:W-:Y:S01]  /*1b90*/  FFMA.FTZ R90, R90, R93, R95 ;  /* 0x0000005d5a5a7223 */ /* 0x000fe2000001005f */
[----:B------:R-:W-:Y:S01]  /*1ba0*/  SHF.L.U32 R9, R20, 0x10, RZ ;  /* 0x0000001014097819 */ /* 0x000fe200000006ff */
[----:B------:R-:W-:Y:S01]  /*1bb0*/  FFMA.FTZ R93, R0, R8, R87 ;  /* 0x00000008005d7223 */ /* 0x000fe20000010057 */
[----:B------:R-:W-:Y:S01]  /*1bc0*/  IMAD.U32 R88, R88, 0x10000, RZ ;  /* 0x0001000058587824 */ /* 0x000fe200078e00ff */
[----:B------:R-:W-:-:S02]  /*1bd0*/  PRMT R10, R10, 0x7632, R10 ;  /* 0x000076320a0a7816 */ /* 0x000fc4000000000a */
[C---:B------:R-:W-:Y:S01]  /*1be0*/  PRMT R8, R21.reuse, 0x7632, R8 ;  /* 0x0000763215087816 */ /* 0x040fe20000000008 */
[----:B------:R-:W-:Y:S01]  /*1bf0*/  FFMA.FTZ R9, R88, R9, R93 ;  /* 0x0000000958097223 */ /* 0x000fe2000001005d */
[----:B------:R-:W-:Y:S02]  /*1c00*/  SHF.L.U32 R21, R21, 0x10, RZ ;  /* 0x0000001015157819 */ /* 0x000fe400000006ff */
[C---:B------:R-:W-:Y:S02]  /*1c10*/  PRMT R87, R13.reuse, 0x7632, R87 ;  /* 0x000076320d577816 */ /* 0x040fe40000000057 */
[----:B------:R-:W-:Y:S02]  /*1c20*/  SHF.L.U32 R86, R13, 0x10, RZ ;  /* 0x000000100d567819 */ /* 0x000fe400000006ff */
[----:B------:R-:W-:Y:S01]  /*1c30*/  SHF.L.U32 R10, R10, 0x10, RZ ;  /* 0x000000100a0a7819 */ /* 0x000fe200000006ff */
        /* <DEDUP_REMOVED lines=8> */
[----:B------:R-:W-:Y:S01]  /*1cc0*/  IMAD.U32 R21, R22, 0x10000, RZ ;  /* 0x0001000016157824 */ /* 0x000fe200078e00ff */
[----:B------:R-:W-:-:S02]  /*1cd0*/  PRMT R12, R11, 0x7632, R12 ;  /* 0x000076320b0c7816 */ /* 0x000fc4000000000c */
[----:B------:R-:W-:Y:S01]  /*1ce0*/  SHF.L.U32 R13, R11, 0x10, RZ ;  /* 0x000000100b0d7819 */ /* 0x000fe200000006ff */
[----:B------:R-:W-:Y:S01]  /*1cf0*/  FFMA.FTZ R97, R0, R82, R83 ;  /* 0x0000005200617223 */ /* 0x000fe20000010053 */
[----:B------:R-:W5:Y:S01]  /*1d00*/  LDG.E.128 R8, desc[UR6][R2.64+0x9800] ;  /* 0x0098000602087981 */ /* 0x000f62000c1e1d00 */
[----:B------:R-:W-:Y:S01]  /*1d10*/  SHF.L.U32 R95, R36, 0x10, RZ ;  /* 0x00000010245f7819 */ /* 0x000fe200000006ff */
[----:B------:R-:W-:Y:S01]  /*1d20*/  FFMA.FTZ R21, R90, R21, R93 ;  /* 0x000000155a157223 */ /* 0x000fe2000001005d */
[----:B------:R-:W-:Y:S02]  /*1d30*/  PRMT R20, R22, 0x7632, R20 ;  /* 0x0000763216147816 */ /* 0x000fe40000000014 */
[----:B------:R-:W-:Y:S01]  /*1d40*/  PRMT R92, R14, 0x7632, R92 ;  /* 0x000076320e5c7816 */ /* 0x000fe2000000005c */
[----:B------:R-:W-:Y:S01]  /*1d50*/  FFMA.FTZ R95, R88, R95, R97 ;  /* 0x0000005f585f7223 */ /* 0x000fe20000010061 */
[C---:B------:R-:W-:Y:S02]  /*1d60*/  SHF.L.U32 R93, R37.reuse, 0x10, RZ ;  /* 0x00000010255d7819 */ /* 0x040fe400000006ff */
[----:B------:R-:W-:Y:S01]  /*1d70*/  SHF.L.U32 R83, R20, 0x10, RZ ;  /* 0x0000001014537819 */ /* 0x000fe200000006ff */
[----:B------:R-:W-:Y:S01]  /*1d80*/  IMAD.U32 R92, R92, 0x10000, RZ ;  /* 0x000100005c5c7824 */ /* 0x000fe200078e00ff */
[----:B------:R-:W-:Y:S01]  /*1d90*/  PRMT R37, R37, 0x7632, R37 ;  /* 0x0000763225257816 */ /* 0x000fe20000000025 */
[----:B------:R-:W-:Y:S01]  /*1da0*/  FFMA.FTZ R36, R86, R93, R95 ;  /* 0x0000005d56247223 */ /* 0x000fe2000001005f */
[----:B------:R-:W-:Y:S01]  /*1db0*/  SHF.L.U32 R95, R12, 0x10, RZ ;  /* 0x000000100c5f7819 */ /* 0x000fe200000006ff */
[----:B------:R-:W-:Y:S01]  /*1dc0*/  FFMA.FTZ R13, R80, R13, R81 ;  /* 0x0000000d500d7223 */ /* 0x000fe20000010051 */
[----:B------:R-:W-:Y:S01]  /*1dd0*/  FFMA.FTZ R20, R92, R83, R21 ;  /* 0x000000535c147223 */ /* 0x000fe20000010015 */
[C---:B------:R-:W-:Y:S01]  /*1de0*/  PRMT R12, R28.reuse, 0x7632, R12 ;  /* 0x000076321c0c7816 */ /* 0x040fe2000000000c */
[----:B------:R-:W5:Y:S01]  /*1df0*/  LDG.E.128 R80, desc[UR6][R2.64+0xd000] ;  /* 0x00d0000602507981 */ /* 0x000f62000c1e1d00 */
[----:B------:R-:W-:-:S02]  /*1e00*/  SHF.L.U32 R28, R28, 0x10, RZ ;  /* 0x000000101c1c7819 */ /* 0x000fc400000006ff */
[----:B------:R-:W-:Y:S02]  /*1e10*/  SHF.L.U32 R14, R23, 0x10, RZ ;  /* 0x00000010170e7819 */ /* 0x000fe400000006ff */
[----:B------:R-:W-:Y:S01]  /*1e20*/  SHF.L.U32 R93, R15, 0x10, RZ ;  /* 0x000000100f5d7819 */ /* 0x000fe200000006ff */
[----:B------:R-:W-:Y:S02]  /*1e30*/  IMAD.U32 R22, R37, 0x10000, RZ ;  /* 0x0001000025167824 */ /* 0x000fe400078e00ff */
[----:B------:R-:W-:Y:S01]  /*1e40*/  FFMA.FTZ R95, R84, R95, R13 ;  /* 0x0000005f545f7223 */ /* 0x000fe2000001000d */
[----:B------:R-:W-:Y:S01]  /*1e50*/  SHF.L.U32 R13, R12, 0x10, RZ ;  /* 0x000000100c0d7819 */ /* 0x000fe200000006ff */
[----:B------:R-:W-:Y:S01]  /*1e60*/  FFMA.FTZ R85, R0, R28, R85 ;  /* 0x0000001c00557223 */ /* 0x000fe20000010055 */
[----:B------:R-:W-:Y:S01]  /*1e70*/  PRMT R94, R15, 0x7632, R94 ;  /* 0x000076320f5e7816 */ /* 0x000fe2000000005e */
[----:B------:R-:W-:Y:S01]  /*1e80*/  FFMA.FTZ R15, R93, R14, R20 ;  /* 0x0000000e5d0f7223 */ /* 0x000fe20000010014 */
[----:B------:R-:W-:-:S02]  /*1e90*/  IMAD.U32 R21, R38, 0x10000, RZ ;  /* 0x0001000026157824 */ /* 0x000fc400078e00ff */
[----:B------:R-:W-:Y:S01]  /*1ea0*/  FFMA.FTZ R37, R87, R22, R36 ;  /* 0x0000001657257223 */ /* 0x000fe20000010024 */
[----:B------:R-:W-:Y:S02]  /*1eb0*/  PRMT R38, R38, 0x7632, R38 ;  /* 0x0000763226267816 */ /* 0x000fe40000000026 */
[C---:B------:R-:W-:Y:S01]  /*1ec0*/  PRMT R20, R29.reuse, 0x7632, R20 ;  /* 0x000076321d147816 */ /* 0x040fe20000000014 */
[----:B------:R-:W-:Y:S01]  /*1ed0*/  FFMA.FTZ R85, R88, R13, R85 ;  /* 0x0000000d58557223 */ /* 0x000fe20000010055 */
[----:B------:R-:W-:Y:S01]  /*1ee0*/  SHF.L.U32 R29, R29, 0x10, RZ ;  /* 0x000000101d1d7819 */ /* 0x000fe200000006ff */
[----:B------:R-:W-:Y:S01]  /*1ef0*/  FFMA.FTZ R37, R90, R21, R37 ;  /* 0x000000155a257223 */ /* 0x000fe20000010025 */
[----:B------:R-:W-:Y:S01]  /*1f00*/  PRMT R23, R23, 0x7632, R23 ;  /* 0x0000763217177816 */ /* 0x000fe20000000017 */
[----:B------:R-:W-:Y:S01]  /*1f10*/  IMAD.U32 R21, R38, 0x10000, RZ ;  /* 0x0001000026157824 */ /* 0x000fe200078e00ff */
[----:B------:R-:W-:Y:S01]  /*1f20*/  SHF.L.U32 R20, R20, 0x10, RZ ;  /* 0x0000001014147819 */ /* 0x000fe200000006ff */
[----:B------:R-:W-:Y:S01]  /*1f30*/  FFMA.FTZ R22, R86, R29, R85 ;  /* 0x0000001d56167223 */ /* 0x000fe20000010055 */
[----:B------:R-:W-:-:S02]  /*1f40*/  SHF.L.U32 R23, R23, 0x10, RZ ;  /* 0x0000001017177819 */ /* 0x000fc400000006ff */
[----:B------:R-:W-:Y:S02]  /*1f50*/  SHF.L.U32 R94, R94, 0x10, RZ ;  /* 0x000000105e5e7819 */ /* 0x000fe400000006ff */
[----:B------:R-:W-:Y:S01]  /*1f60*/  PRMT R29, R32, 0x7632, R29 ;  /* 0x00007632201d7816 */ /* 0x000fe2000000001d */
[----:B------:R-:W-:Y:S01]  /*1f70*/  FFMA.FTZ R38, R92, R21, R37 ;  /* 0x000000155c267223 */ /* 0x000fe20000010025 */
[----:B------:R-:W-:Y:S01]  /*1f80*/  SHF.L.U32 R32, R32, 0x10, RZ ;  /* 0x0000001020207819 */ /* 0x000fe200000006ff */
[C---:B------:R-:W-:Y:S01]  /*1f90*/  IMAD.U32 R37, R30.reuse, 0x10000, RZ ;  /* 0x000100001e257824 */ /* 0x040fe200078e00ff */
[C---:B------:R-:W-:Y:S02]  /*1fa0*/  PRMT R28, R39.reuse, 0x7632, R28 ;  /* 0x00007632271c7816 */ /* 0x040fe4000000001c */
[----:B------:R-:W-:Y:S01]  /*1fb0*/  SHF.L.U32 R36, R39, 0x10, RZ ;  /* 0x0000001027247819 */ /* 0x000fe200000006ff */
[----:B------:R-:W-:Y:S01]  /*1fc0*/  FFMA.FTZ R39, R87, R20, R22 ;  /* 0x0000001457277223 */ /* 0x000fe20000010016 */
[----:B------:R-:W-:Y:S01]  /*1fd0*/  PRMT R30, R30, 0x7632, R30 ;  /* 0x000076321e1e7816 */ /* 0x000fe2000000001e */
[----:B------:R-:W-:Y:S01]  /*1fe0*/  FFMA.FTZ R84, R94, R23, R15 ;  /* 0x000000175e547223 */ /* 0x000fe2000001000f */
[----:B------:R-:W-:Y:S01]  /*1ff0*/  SHF.L.U32 R85, R29, 0x10, RZ ;  /* 0x000000101d557819 */ /* 0x000fe200000006ff */
[----:B------:R-:W5:Y:S01]  /*2000*/  LDG.E.128 R12, desc[UR6][R2.64+0x10800] ;  /* 0x01080006020c7981 */ /* 0x000f62000c1e1d00 */
[----:B------:R-:W-:Y:S01]  /*2010*/  FFMA.FTZ R89, R0, R32, R89 ;  /* 0x0000002000597223 */ /* 0x000fe20000010059 */
[----:B------:R-:W-:Y:S01]  /*2020*/  FFMA.FTZ R39, R90, R37, R39 ;  /* 0x000000255a277223 */ /* 0x000fe20000010027 */
[----:B------:R-:W-:Y:S01]  /*2030*/  SHF.L.U32 R37, R30, 0x10, RZ ;  /* 0x000000101e257819 */ /* 0x000fe200000006ff */
[----:B------:R-:W5:Y:S01]  /*2040*/  LDG.E.128 R20, desc[UR6][R2.64+0x14000] ;  /* 0x0140000602147981 */ /* 0x000f62000c1e1d00 */
[C---:B------:R-:W-:Y:S01]  /*2050*/  PRMT R32, R33.reuse, 0x7632, R32 ;  /* 0x0000763221207816 */ /* 0x040fe20000000020 */
[----:B------:R-:W-:Y:S01]  /*2060*/  FFMA.FTZ R89, R88, R85, R89 ;  /* 0x0000005558597223 */ /* 0x000fe20000010059 */
[----:B------:R-:W-:Y:S01]  /*2070*/  SHF.L.U32 R33, R33, 0x10, RZ ;  /* 0x0000001021217819 */ /* 0x000fe200000006ff */
[----:B------:R-:W-:Y:S01]  /*2080*/  IMAD.U32 R85, R28, 0x10000, RZ ;  /* 0x000100001c557824 */ /* 0x000fe200078e00ff */
[----:B------:R-:W-:Y:S01]  /*2090*/  SHF.L.U32 R28, R31, 0x10, RZ ;  /* 0x000000101f1c7819 */ /* 0x000fe200000006ff */
[C---:B------:R-:W-:Y:S01]  /*20a0*/  FFMA.FTZ R29, R93.reuse, R36, R38 ;  /* 0x000000245d1d7223 */ /* 0x040fe20000010026 */
[----:B------:R-:W-:Y:S01]  /*20b0*/  FFMA.FTZ R30, R92, R37, R39 ;  /* 0x000000255c1e7223 */ /* 0x000fe20000010027 */
[----:B------:R-:W-:Y:S01]  /*20c0*/  SHF.L.U32 R32, R32, 0x10, RZ ;  /* 0x0000001020207819 */ /* 0x000fe200000006ff */
[----:B------:R-:W-:Y:S01]  /*20d0*/  FFMA.FTZ R36, R86, R33, R89 ;  /* 0x0000002156247223 */ /* 0x000fe20000010059 */
[----:B------:R-:W-:Y:S01]  /*20e0*/  FFMA.FTZ R85, R94, R85, R29 ;  /* 0x000000555e557223 */ /* 0x000fe2000001001d */
[----:B------:R-:W-:Y:S01]  /*20f0*/  FFMA.FTZ R89, R93, R28, R30 ;  /* 0x0000001c5d597223 */ /* 0x000fe2000001001e */
[C---:B------:R-:W-:Y:S01]  /*2100*/  PRMT R28, R34.reuse, 0x7632, R28 ;  /* 0x00007632221c7816 */ /* 0x040fe2000000001c */
[----:B------:R-:W-:Y:S01]  /*2110*/  FFMA.FTZ R37, R87, R32, R36 ;  /* 0x0000002057257223 */ /* 0x000fe20000010024 */
[----:B------:R-:W-:-:S02]  /*2120*/  SHF.L.U32 R29, R34, 0x10, RZ ;  /* 0x00000010221d7819 */ /* 0x000fc400000006ff */
[----:B------:R-:W-:Y:S02]  /*2130*/  SHF.L.U32 R33, R28, 0x10, RZ ;  /* 0x000000101c217819 */ /* 0x000fe400000006ff */
[----:B------:R-:W-:Y:S01]  /*2140*/  PRMT R30, R16, 0x7632, R30 ;  /* 0x00007632101e7816 */ /* 0x000fe2000000001e */
[----:B------:R-:W-:Y:S01]  /*2150*/  FFMA.FTZ R29, R90, R29, R37 ;  /* 0x0000001d5a1d7223 */ /* 0x000fe20000010025 */
[----:B------:R-:W-:Y:S01]  /*2160*/  IMAD.U32 R16, R16, 0x10000, RZ ;  /* 0x0001000010107824 */ /* 0x000fe200078e00ff */
[----:B------:R-:W-:Y:S02]  /*2170*/  PRMT R31, R31, 0x7632, R31 ;  /* 0x000076321f1f7816 */ /* 0x000fe4000000001f */
[----:B------:R-:W-:Y:S01]  /*2180*/  SHF.L.U32 R37, R30, 0x10, RZ ;  /* 0x000000101e257819 */ /* 0x000fe200000006ff */
[----:B------:R-:W-:Y:S01]  /*2190*/  FFMA.FTZ R32, R92, R33, R29 ;  /* 0x000000215c207223 */ /* 0x000fe2000001001d */
[----:B------:R-:W-:Y:S01]  /*21a0*/  FFMA.FTZ R91, R0, R16, R91 ;  /* 0x00000010005b7223 */ /* 0x000fe2000001005b */
[C---:B------:R-:W-:Y:S01]  /*21b0*/  IMAD.U32 R33, R17.reuse, 0x10000, RZ ;  /* 0x0001000011217824 */ /* 0x040fe200078e00ff */
[----:B------:R-:W-:-:S02]  /*21c0*/  PRMT R17, R17, 0x7632, R17 ;  /* 0x0000763211117816 */ /* 0x000fc40000000011 */
[C---:B------:R-:W-:Y:S02]  /*21d0*/  PRMT R96, R24.reuse, 0x7632, R96 ;  /* 0x0000763218607816 */ /* 0x040fe40000000060 */
[----:B------:R-:W-:Y:S01]  /*21e0*/  SHF.L.U32 R97, R24, 0x10, RZ ;  /* 0x0000001018617819 */ /* 0x000fe200000006ff */
[----:B------:R-:W-:Y:S01]  /*21f0*/  FFMA.FTZ R91, R88, R37, R91 ;  /* 0x00000025585b7223 */ /* 0x000fe2000001005b */
[----:B------:R-:W-:Y:S01]  /*2200*/  SHF.L.U32 R31, R31, 0x10, RZ ;  /* 0x000000101f1f7819 */ /* 0x000fe200000006ff */
[----:B------:R0:W5:Y:S01]  /*2210*/  LDG.E.128 R36, desc[UR6][R40.64+0x3000] ;  /* 0x0030000628247981 */ /* 0x000162000c1e1d00 */
[----:B------:R-:W-:Y:S01]  /*2220*/  SHF.L.U32 R24, R17, 0x10, RZ ;  /* 0x0000001011187819 */ /* 0x000fe200000006ff */
[----:B------:R-:W-:Y:S02]  /*2230*/  IMAD.U32 R17, R96, 0x10000, RZ ;  /* 0x0001000060117824 */ /* 0x000fe400078e00ff */
[----:B------:R-:W-:Y:S01]  /*2240*/  FFMA.FTZ R97, R0, R97, R95 ;  /* 0x0000006100617223 */ /* 0x000fe2000001005f */
[----:B------:R-:W-:Y:S01]  /*2250*/  FFMA.FTZ R89, R94, R31, R89 ;  /* 0x0000001f5e597223 */ /* 0x000fe20000010059 */
[----:B------:R-:W-:Y:S01]  /*2260*/  FFMA.FTZ R34, R86, R33, R91 ;  /* 0x0000002156227223 */ /* 0x000fe2000001005b */
[----:B------:R-:W-:Y:S01]  /*2270*/  SHF.L.U32 R16, R35, 0x10, RZ ;  /* 0x0000001023107819 */ /* 0x000fe200000006ff */
[----:B------:R-:W5:Y:S01]  /*2280*/  LDG.E.128 R28, desc[UR6][R2.64+0x3000] ;  /* 0x00300006021c7981 */ /* 0x000f62000c1e1d00 */
[----:B------:R-:W-:Y:S01]  /*2290*/  FFMA.FTZ R97, R88, R17, R97 ;  /* 0x0000001158617223 */ /* 0x000fe20000010061 */
[C---:B------:R-:W-:Y:S01]  /*22a0*/  SHF.L.U32 R17, R18.reuse, 0x10, RZ ;  /* 0x0000001012117819 */ /* 0x040fe200000006ff */
[----:B------:R-:W-:Y:S01]  /*22b0*/  FFMA.FTZ R95, R87, R24, R34 ;  /* 0x00000018575f7223 */ /* 0x000fe20000010022 */
[----:B------:R-:W-:Y:S01]  /*22c0*/  FFMA.FTZ R91, R93, R16, R32 ;  /* 0x000000105d5b7223 */ /* 0x000fe20000010020 */
[----:B------:R-:W-:-:S02]  /*22d0*/  PRMT R18, R18, 0x7632, R18 ;  /* 0x0000763212127816 */ /* 0x000fc40000000012 */
[C---:B------:R-:W-:Y:S01]  /*22e0*/  PRMT R16, R25.reuse, 0x7632, R16 ;  /* 0x0000763219107816 */ /* 0x040fe20000000010 */
[----:B------:R-:W-:Y:S01]  /*22f0*/  FFMA.FTZ R95, R90, R17, R95 ;  /* 0x000000115a5f7223 */ /* 0x000fe2000001005f */
[----:B------:R-:W-:Y:S02]  /*2300*/  SHF.L.U32 R25, R25, 0x10, RZ ;  /* 0x0000001019197819 */ /* 0x000fe400000006ff */
[----:B------:R-:W-:Y:S01]  /*2310*/  SHF.L.U32 R17, R18, 0x10, RZ ;  /* 0x0000001012117819 */ /* 0x000fe200000006ff */
[----:B0-----:R-:W-:Y:S01]  /*2320*/  IMAD.U32 R40, R16, 0x10000, RZ ;  /* 0x0001000010287824 */ /* 0x001fe200078e00ff */
[C---:B------:R-:W-:Y:S01]  /*2330*/  PRMT R16, R19.reuse, 0x7632, R16 ;  /* 0x0000763213107816 */ /* 0x040fe20000000010 */
[----:B------:R-:W-:Y:S01]  /*2340*/  FFMA.FTZ R86, R86, R25, R97 ;  /* 0x0000001956567223 */ /* 0x000fe20000010061 */
[----:B------:R-:W-:Y:S01]  /*2350*/  SHF.L.U32 R18, R19, 0x10, RZ ;  /* 0x0000001013127819 */ /* 0x000fe200000006ff */
[----:B------:R-:W-:Y:S01]  /*2360*/  FFMA.FTZ R24, R92, R17, R95 ;  /* 0x000000115c187223 */ /* 0x000fe2000001005f */
[----:B------:R-:W-:Y:S01]  /*2370*/  PRMT R0, R35, 0x7632, R0 ;  /* 0x0000763223007816 */ /* 0x000fe20000000000 */
[----:B------:R-:W-:Y:S01]  /*2380*/  FFMA.FTZ R87, R87, R40, R86 ;  /* 0x0000002857577223 */ /* 0x000fe20000010056 */
[C---:B------:R-:W-:Y:S01]  /*2390*/  PRMT R25, R26.reuse, 0x7632, R25 ;  /* 0x000076321a197816 */ /* 0x040fe20000000019 */
[----:B------:R-:W5:Y:S01]  /*23a0*/  LDG.E.128 R32, desc[UR6][R2.64+0x6800] ;  /* 0x0068000602207981 */ /* 0x000f62000c1e1d00 */
[----:B------:R-:W-:Y:S01]  /*23b0*/  SHF.L.U32 R41, R26, 0x10, RZ ;  /* 0x000000101a297819 */ /* 0x000fe200000006ff */
[----:B------:R-:W-:-:S02]  /*23c0*/  IMAD.U32 R19, R16, 0x10000, RZ ;  /* 0x0001000010137824 */ /* 0x000fc400078e00ff */
[----:B------:R-:W-:Y:S01]  /*23d0*/  FFMA.FTZ R18, R93, R18, R24 ;  /* 0x000000125d127223 */ /* 0x000fe20000010018 */
[----:B------:R-:W-:Y:S01]  /*23e0*/  SHF.L.U32 R25, R25, 0x10, RZ ;  /* 0x0000001019197819 */ /* 0x000fe200000006ff */
[----:B------:R-:W-:Y:S02]  /*23f0*/  FFMA.FTZ R41, R90, R41, R87 ;  /* 0x000000295a297223 */ /* 0x000fe40000010057 */
[----:B------:R-:W-:Y:S01]  /*2400*/  FFMA.FTZ R40, R94, R19, R18 ;  /* 0x000000135e287223 */ /* 0x000fe20000010012 */
[----:B------:R-:W-:Y:S02]  /*2410*/  SHF.L.U32 R17, R0, 0x10, RZ ;  /* 0x0000001000117819 */ /* 0x000fe400000006ff */
[----:B------:R-:W-:Y:S01]  /*2420*/  PRMT R19, R44, 0x7632, R19 ;  /* 0x000076322c137816 */ /* 0x000fe20000000013 */
[----:B------:R-:W-:Y:S01]  /*2430*/  FFMA.FTZ R92, R92, R25, R41 ;  /* 0x000000195c5c7223 */ /* 0x000fe20000010029 */
[----:B------:R-:W-:Y:S01]  /*2440*/  SHF.L.U32 R44, R44, 0x10, RZ ;  /* 0x000000102c2c7819 */ /* 0x000fe200000006ff */
[C---:B------:R-:W-:Y:S01]  /*2450*/  IMAD.U32 R41, R48.reuse, 0x10000, RZ ;  /* 0x0001000030297824 */ /* 0x040fe200078e00ff */
[----:B------:R-:W-:-:S02]  /*2460*/  PRMT R86, R48, 0x7632, R86 ;  /* 0x0000763230567816 */ /* 0x000fc40000000056 */
        /* <DEDUP_REMOVED lines=14> */
[----:B------:R-:W-:Y:S01]  /*2550*/  SHF.L.U32 R45, R45, 0x10, RZ ;  /* 0x000000102d2d7819 */ /* 0x000fe200000006ff */
[----:B------:R-:W5:Y:S01]  /*2560*/  LDG.E.128 R16, desc[UR6][R2.64+0xa000] ;  /* 0x00a0000602107981 */ /* 0x000f62000c1e1d00 */
[----:B------:R-:W-:Y:S01]  /*2570*/  SHF.L.U32 R90, R90, 0x10, RZ ;  /* 0x000000105a5a7819 */ /* 0x000fe200000006ff */
[----:B------:R-:W-:Y:S01]  /*2580*/  FFMA.FTZ R25, R84, R25, R27 ;  /* 0x0000001954197223 */ /* 0x000fe2000001001b */
[C---:B------:R-:W-:Y:S01]  /*2590*/  PRMT R24, R50.reuse, 0x7632, R24 ;  /* 0x0000763232187816 */ /* 0x040fe20000000018 */
[----:B------:R-:W-:Y:S01]  /*25a0*/  IMAD.U32 R88, R50, 0x10000, RZ ;  /* 0x0001000032587824 */ /* 0x000fe200078e00ff */
[----:B------:R-:W-:Y:S01]  /*25b0*/  SHF.L.U32 R27, R46, 0x10, RZ ;  /* 0x000000102e1b7819 */ /* 0x000fe200000006ff */
[--C-:B------:R-:W-:Y:S01]  /*25c0*/  FFMA.FTZ R49, R90, R45, R25.reuse ;  /* 0x0000002d5a317223 */ /* 0x100fe20000010019 */
[----:B------:R-:W-:-:S02]  /*25d0*/  PRMT R25, R46, 0x7632, R25 ;  /* 0x000076322e197816 */ /* 0x000fc40000000019 */
[C---:B------:R-:W-:Y:S02]  /*25e0*/  PRMT R46, R72.reuse, 0x7632, R46 ;  /* 0x00007632482e7816 */ /* 0x040fe4000000002e */
[----:B------:R-:W-:Y:S01]  /*25f0*/  SHF.L.U32 R48, R72, 0x10, RZ ;  /* 0x0000001048307819 */ /* 0x000fe200000006ff */
[----:B------:R-:W-:Y:S01]  /*2600*/  IMAD.U32 R45, R25, 0x10000, RZ ;  /* 0x00010000192d7824 */ /* 0x000fe200078e00ff */
[C---:B------:R-:W-:Y:S01]  /*2610*/  PRMT R44, R51.reuse, 0x7632, R44 ;  /* 0x00007632332c7816 */ /* 0x040fe2000000002c */
[----:B------:R-:W-:Y:S01]  /*2620*/  FFMA.FTZ R49, R88, R27, R49 ;  /* 0x0000001b58317223 */ /* 0x000fe20000010031 */
[----:B------:R-:W-:Y:S02]  /*2630*/  SHF.L.U32 R87, R51, 0x10, RZ ;  /* 0x0000001033577819 */ /* 0x000fe400000006ff */
[----:B------:R-:W-:Y:S01]  /*2640*/  SHF.L.U32 R72, R24, 0x10, RZ ;  /* 0x0000001018487819 */ /* 0x000fe200000006ff */
[----:B------:R-:W-:Y:S01]  /*2650*/  FFMA.FTZ R85, R41, R48, R85 ;  /* 0x0000003029557223 */ /* 0x000fe20000010055 */
[----:B------:R-:W-:Y:S01]  /*2660*/  SHF.L.U32 R51, R46, 0x10, RZ ;  /* 0x000000102e337819 */ /* 0x000fe200000006ff */
[----:B------:R-:W5:Y:S02]  /*2670*/  LDG.E.128 R24, desc[UR6][R2.64+0xd800] ;  /* 0x00d8000602187981 */ /* 0x000f64000c1e1d00 */
[----:B------:R-:W-:Y:S01]  /*2680*/  FFMA.FTZ R48, R72, R45, R49 ;  /* 0x0000002d48307223 */ /* 0x000fe20000010031 */
[----:B------:R-:W-:-:S02]  /*2690*/  IMAD.U32 R45, R73, 0x10000, RZ ;  /* 0x00010000492d7824 */ /* 0x000fc400078e00ff */
[----:B------:R-:W-:Y:S01]  /*26a0*/  FFMA.FTZ R51, R86, R51, R85 ;  /* 0x0000003356337223 */ /* 0x000fe20000010055 */
[----:B------:R-:W-:-:S03]  /*26b0*/  PRMT R73, R73, 0x7632, R73 ;  /* 0x0000763249497816 */ /* 0x000fc60000000049 */
[----:B------:R-:W-:Y:S01]  /*26c0*/  FFMA.FTZ R85, R84, R45, R51 ;  /* 0x0000002d54557223 */ /* 0x000fe20000010033 */
[----:B------:R-:W-:Y:S02]  /*26d0*/  SHF.L.U32 R45, R73, 0x10, RZ ;  /* 0x00000010492d7819 */ /* 0x000fe400000006ff */
[C---:B------:R-:W-:Y:S02]  /*26e0*/  SHF.L.U32 R46, R47.reuse, 0x10, RZ ;  /* 0x000000102f2e7819 */ /* 0x040fe400000006ff */
[----:B------:R-:W-:Y:S01]  /*26f0*/  PRMT R47, R47, 0x7632, R47 ;  /* 0x000076322f2f7816 */ /* 0x000fe2000000002f */
[C---:B------:R-:W-:Y:S01]  /*2700*/  IMAD.U32 R51, R74.reuse, 0x10000, RZ ;  /* 0x000100004a337824 */ /* 0x040fe200078e00ff */
[----:B------:R-:W-:Y:S01]  /*2710*/  PRMT R49, R74, 0x7632, R49 ;  /* 0x000076324a317816 */ /* 0x000fe20000000031 */
[----:B------:R-:W-:Y:S01]  /*2720*/  FFMA.FTZ R85, R90, R45, R85 ;  /* 0x0000002d5a557223 */ /* 0x000fe20000010055 */
[----:B------:R-:W-:Y:S01]  /*2730*/  FFMA.FTZ R50, R87, R46, R48 ;  /* 0x0000002e57327223 */ /* 0x000fe20000010030 */
[----:B------:R-:W-:-:S02]  /*2740*/  SHF.L.U32 R48, R47, 0x10, RZ ;  /* 0x000000102f307819 */ /* 0x000fc400000006ff */
[----:B------:R-:W-:Y:S01]  /*2750*/  SHF.L.U32 R73, R44, 0x10, RZ ;  /* 0x000000102c497819 */ /* 0x000fe200000006ff */
[----:B------:R-:W-:Y:S01]  /*2760*/  FFMA.FTZ R51, R88, R51, R85 ;  /* 0x0000003358337223 */ /* 0x000fe20000010055 */
[----:B------:R-:W5:Y:S01]  /*2770*/  LDG.E.128 R44, desc[UR6][R2.64+0x11000] ;  /* 0x01100006022c7981 */ /* 0x000f62000c1e1d00 */
[----:B------:R-:W-:Y:S02]  /*2780*/  SHF.L.U32 R49, R49, 0x10, RZ ;  /* 0x0000001031317819 */ /* 0x000fe400000006ff */
[----:B------:R-:W-:Y:S01]  /*2790*/  FFMA.FTZ R74, R73, R48, R50 ;  /* 0x00000030494a7223 */ /* 0x000fe20000010032 */
[----:B------:R-:W-:Y:S02]  /*27a0*/  SHF.L.U32 R48, R75, 0x10, RZ ;  /* 0x000000104b307819 */ /* 0x000fe400000006ff */
[----:B------:R-:W-:-:S04]  /*27b0*/  FFMA.FTZ R50, R72, R49, R51 ;  /* 0x0000003148327223 */ /* 0x000fc80000010033 */
[----:B------:R-:W-:Y:S02]  /*27c0*/  FFMA.FTZ R92, R87, R48, R50 ;  /* 0x00000030575c7223 */ /* 0x000fe40000010032 */
[----:B------:R0:W5:Y:S01]  /*27d0*/  LDG.E.128 R48, desc[UR6][R2.64+0x14800] ;  /* 0x0148000602307981 */ /* 0x000162000c1e1d00 */
[C---:B------:R-:W-:Y:S02]  /*27e0*/  PRMT R85, R64.reuse, 0x7632, R85 ;  /* 0x0000763240557816 */ /* 0x040fe40000000055 */
[----:B------:R-:W-:Y:S02]  /*27f0*/  SHF.L.U32 R64, R64, 0x10, RZ ;  /* 0x0000001040407819 */ /* 0x000fe400000006ff */
[----:B------:R-:W-:Y:S01]  /*2800*/  PRMT R75, R75, 0x7632, R75 ;  /* 0x000076324b4b7816 */ /* 0x000fe2000000004b */
[----:B------:R-:W-:Y:S02]  /*2810*/  IMAD.U32 R85, R85, 0x10000, RZ ;  /* 0x0001000055557824 */ /* 0x000fe400078e00ff */
[----:B------:R-:W-:Y:S01]  /*2820*/  FFMA.FTZ R89, R41, R64, R89 ;  /* 0x0000004029597223 */ /* 0x000fe20000010059 */
[----:B------:R-:W-:-:S02]  /*2830*/  SHF.L.U32 R64, R75, 0x10, RZ ;  /* 0x000000104b407819 */ /* 0x000fc400000006ff */
[C---:B------:R-:W-:Y:S01]  /*2840*/  SHF.L.U32 R75, R65.reuse, 0x10, RZ ;  /* 0x00000010414b7819 */ /* 0x040fe200000006ff */
[----:B------:R-:W-:Y:S01]  /*2850*/  FFMA.FTZ R85, R86, R85, R89 ;  /* 0x0000005556557223 */ /* 0x000fe20000010059 */
[----:B------:R-:W-:-:S03]  /*2860*/  PRMT R65, R65, 0x7632, R65 ;  /* 0x0000763241417816 */ /* 0x000fc60000000041 */
[----:B------:R-:W-:Y:S01]  /*2870*/  FFMA.FTZ R85, R84, R75, R85 ;  /* 0x0000004b54557223 */ /* 0x000fe20000010055 */
[----:B------:R-:W-:Y:S01]  /*2880*/  SHF.L.U32 R65, R65, 0x10, RZ ;  /* 0x0000001041417819 */ /* 0x000fe200000006ff */
[C---:B--2---:R-:W-:Y:S01]  /*2890*/  IMAD.U32 R91, R68.reuse, 0x10000, RZ ;  /* 0x00010000445b7824 */ /* 0x044fe200078e00ff */
[----:B------:R-:W-:Y:S02]  /*28a0*/  PRMT R89, R68, 0x7632, R89 ;  /* 0x0000763244597816 */ /* 0x000fe40000000059 */
[----:B------:R-:W-:Y:S01]  /*28b0*/  SHF.L.U32 R75, R66, 0x10, RZ ;  /* 0x00000010424b7819 */ /* 0x000fe200000006ff */
[----:B------:R-:W-:Y:S01]  /*28c0*/  FFMA.FTZ R65, R90, R65, R85 ;  /* 0x000000415a417223 */ /* 0x000fe20000010055 */
[----:B------:R-:W-:Y:S01]  /*28d0*/  PRMT R68, R66, 0x7632, R68 ;  /* 0x0000763242447816 */ /* 0x000fe20000000044 */
[----:B------:R-:W-:Y:S01]  /*28e0*/  FFMA.FTZ R91, R41, R91, R0 ;  /* 0x0000005b295b7223 */ /* 0x000fe20000010000 */
[----:B------:R-:W-:Y:S01]  /*28f0*/  SHF.L.U32 R89, R89, 0x10, RZ ;  /* 0x0000001059597819 */ /* 0x000fe200000006ff */
[----:B------:R-:W-:Y:S01]  /*2900*/  FFMA.FTZ R65, R88, R75, R65 ;  /* 0x0000004b58417223 */ /* 0x000fe20000010041 */
[----:B0-----:R-:W-:Y:S01]  /*2910*/  SHF.L.U32 R3, R68, 0x10, RZ ;  /* 0x0000001044037819 */ /* 0x001fe200000006ff */
[C---:B------:R-:W-:Y:S01]  /*2920*/  IMAD.U32 R75, R69.reuse, 0x10000, RZ ;  /* 0x00010000454b7824 */ /* 0x040fe200078e00ff */
[----:B------:R-:W-:Y:S01]  /*2930*/  PRMT R69, R69, 0x7632, R69 ;  /* 0x0000763245457816 */ /* 0x000fe20000000045 */
[----:B------:R-:W-:-:S02]  /*2940*/  FFMA.FTZ R89, R86, R89, R91 ;  /* 0x0000005956597223 */ /* 0x000fc4000001005b */
[----:B------:R-:W-:Y:S01]  /*2950*/  FFMA.FTZ R2, R72, R3, R65 ;  /* 0x0000000348027223 */ /* 0x000fe20000010041 */
[----:B------:R-:W-:Y:S01]  /*2960*/  SHF.L.U32 R69, R69, 0x10, RZ ;  /* 0x0000001045457819 */ /* 0x000fe200000006ff */
[----:B------:R-:W-:Y:S01]  /*2970*/  FFMA.FTZ R75, R84, R75, R89 ;  /* 0x0000004b544b7223 */ /* 0x000fe20000010059 */
[C---:B------:R-:W-:Y:S02]  /*2980*/  SHF.L.U32 R3, R60.reuse, 0x10, RZ ;  /* 0x000000103c037819 */ /* 0x040fe400000006ff */
[----:B------:R-:W-:Y:S01]  /*2990*/  PRMT R60, R60, 0x7632, R60 ;  /* 0x000076323c3c7816 */ /* 0x000fe2000000003c */
[----:B------:R-:W-:Y:S02]  /*29a0*/  FFMA.FTZ R69, R90, R69, R75 ;  /* 0x000000455a457223 */ /* 0x000fe4000001004b */
[----:B------:R-:W-:Y:S01]  /*29b0*/  FFMA.FTZ R75, R41, R3, R40 ;  /* 0x00000003294b7223 */ /* 0x000fe20000010028 */
[----:B------:R-:W-:Y:S01]  /*29c0*/  IMAD.U32 R3, R70, 0x10000, RZ ;  /* 0x0001000046037824 */ /* 0x000fe200078e00ff */
[----:B------:R-:W-:-:S02]  /*29d0*/  SHF.L.U32 R65, R60, 0x10, RZ ;  /* 0x000000103c417819 */ /* 0x000fc400000006ff */
[----:B------:R-:W-:Y:S01]  /*29e0*/  PRMT R70, R70, 0x7632, R70 ;  /* 0x0000763246467816 */ /* 0x000fe20000000046 */
[----:B------:R-:W-:Y:S01]  /*29f0*/  FFMA.FTZ R69, R88, R3, R69 ;  /* 0x0000000358457223 */ /* 0x000fe20000010045 */
[C---:B------:R-:W-:Y:S01]  /*2a00*/  PRMT R60, R61.reuse, 0x7632, R60 ;  /* 0x000076323d3c7816 */ /* 0x040fe2000000003c */
[----:B------:R-:W-:Y:S01]  /*2a10*/  FFMA.FTZ R75, R86, R65, R75 ;  /* 0x00000041564b7223 */ /* 0x000fe2000001004b */
[----:B------:R-:W-:Y:S01]  /*2a20*/  SHF.L.U32 R61, R61, 0x10, RZ ;  /* 0x000000103d3d7819 */ /* 0x000fe200000006ff */
[----:B------:R-:W-:Y:S01]  /*2a30*/  IMAD.U32 R3, R70, 0x10000, RZ ;  /* 0x0001000046037824 */ /* 0x000fe200078e00ff */
[----:B------:R-:W-:Y:S02]  /*2a40*/  SHF.L.U32 R0, R67, 0x10, RZ ;  /* 0x0000001043007819 */ /* 0x000fe400000006ff */
[C---:B---3--:R-:W-:Y:S02]  /*2a50*/  PRMT R66, R76.reuse, 0x7632, R66 ;  /* 0x000076324c427816 */ /* 0x048fe40000000042 */
[----:B------:R-:W-:Y:S01]  /*2a60*/  SHF.L.U32 R76, R76, 0x10, RZ ;  /* 0x000000104c4c7819 */ /* 0x000fe200000006ff */
[----:B------:R-:W-:Y:S01]  /*2a70*/  FFMA.FTZ R61, R84, R61, R75 ;  /* 0x0000003d543d7223 */ /* 0x000fe2000001004b */
[----:B------:R-:W-:Y:S01]  /*2a80*/  SHF.L.U32 R65, R60, 0x10, RZ ;  /* 0x000000103c417819 */ /* 0x000fe200000006ff */
[----:B------:R-:W-:Y:S01]  /*2a90*/  FFMA.FTZ R60, R72, R3, R69 ;  /* 0x00000003483c7223 */ /* 0x000fe20000010045 */
[----:B------:R-:W-:Y:S01]  /*2aa0*/  FFMA.FTZ R2, R87, R0, R2 ;  /* 0x0000000057027223 */ /* 0x000fe20000010002 */
[----:B------:R-:W-:Y:S01]  /*2ab0*/  SHF.L.U32 R3, R66, 0x10, RZ ;  /* 0x0000001042037819 */ /* 0x000fe200000006ff */
[----:B------:R-:W-:Y:S01]  /*2ac0*/  FFMA.FTZ R69, R41, R76, R94 ;  /* 0x0000004c29457223 */ /* 0x000fe2000001005e */
[----:B------:R-:W-:Y:S01]  /*2ad0*/  SHF.L.U32 R0, R71, 0x10, RZ ;  /* 0x0000001047007819 */ /* 0x000fe200000006ff */
[----:B------:R-:W-:Y:S01]  /*2ae0*/  FFMA.FTZ R61, R90, R65, R61 ;  /* 0x000000415a3d7223 */ /* 0x000fe2000001003d */
[----:B------:R-:W-:Y:S01]  /*2af0*/  PRMT R67, R67, 0x7632, R67 ;  /* 0x0000763243437816 */ /* 0x000fe20000000043 */
[----:B------:R-:W-:Y:S01]  /*2b00*/  IMAD.U32 R41, R62, 0x10000, RZ ;  /* 0x000100003e297824 */ /* 0x000fe200078e00ff */
[----:B------:R-:W-:Y:S01]  /*2b10*/  PRMT R40, R71, 0x7632, R40 ;  /* 0x0000763247287816 */ /* 0x000fe20000000028 */
[----:B------:R-:W-:Y:S01]  /*2b20*/  FFMA.FTZ R69, R86, R3, R69 ;  /* 0x0000000356457223 */ /* 0x000fe20000010045 */
[----:B------:R-:W-:-:S02]  /*2b30*/  SHF.L.U32 R65, R77, 0x10, RZ ;  /* 0x000000104d417819 */ /* 0x000fc400000006ff */
[----:B------:R-:W-:Y:S01]  /*2b40*/  PRMT R62, R62, 0x7632, R62 ;  /* 0x000076323e3e7816 */ /* 0x000fe2000000003e */
        /* <DEDUP_REMOVED lines=8> */
[C---:B------:R-:W-:Y:S01]  /*2bd0*/  FFMA.FTZ R0, R73.reuse, R0, R2 ;  /* 0x0000000049007223 */ /* 0x040fe20000010002 */
[----:B------:R-:W-:Y:S01]  /*2be0*/  SHF.L.U32 R65, R78, 0x10, RZ ;  /* 0x000000104e417819 */ /* 0x000fe200000006ff */
[----:B------:R-:W-:Y:S01]  /*2bf0*/  FFMA.FTZ R2, R73, R40, R3 ;  /* 0x0000002849027223 */ /* 0x000fe20000010003 */
[----:B------:R-:W-:Y:S01]  /*2c00*/  FFMA.FTZ R60, R72, R41, R61 ;  /* 0x00000029483c7223 */ /* 0x000fe2000001003d */
[----:B------:R-:W-:Y:S01]  /*2c10*/  PRMT R78, R78, 0x7632, R78 ;  /* 0x000076324e4e7816 */ /* 0x000fe2000000004e */
[----:B------:R-:W-:Y:S01]  /*2c20*/  FFMA.FTZ R69, R90, R77, R69 ;  /* 0x0000004d5a457223 */ /* 0x000fe20000010045 */
[----:B----4-:R-:W-:Y:S01]  /*2c30*/  PRMT R61, R52, 0x7632, R61 ;  /* 0x00007632343d7816 */ /* 0x010fe2000000003d */
[----:B-----5:R-:W-:Y:S01]  /*2c40*/  IMAD.U32 R3, R56, 0x10000, RZ ;  /* 0x0001000038037824 */ /* 0x020fe200078e00ff */
[----:B------:R-:W-:-:S02]  /*2c50*/  SHF.L.U32 R62, R52, 0x10, RZ ;  /* 0x00000010343e7819 */ /* 0x000fc400000006ff */
[----:B------:R-:W-:Y:S01]  /*2c60*/  PRMT R40, R56, 0x7632, R40 ;  /* 0x0000763238287816 */ /* 0x000fe20000000028 */
[----:B------:R-:W-:Y:S01]  /*2c70*/  FFMA.FTZ R65, R88, R65, R69 ;  /* 0x0000004158417223 */ /* 0x000fe20000010045 */
        /* <DEDUP_REMOVED lines=13> */
[----:B------:R-:W-:Y:S02]  /*2d50*/  SHF.L.U32 R52, R63, 0x10, RZ ;  /* 0x000000103f347819 */ /* 0x000fe400000006ff */
[----:B------:R-:W-:Y:S01]  /*2d60*/  SHF.L.U32 R66, R61, 0x10, RZ ;  /* 0x000000103d427819 */ /* 0x000fe200000006ff */
[----:B------:R-:W-:Y:S01]  /*2d70*/  FFMA.FTZ R62, R57, R62, R68 ;  /* 0x0000003e393e7223 */ /* 0x000fe20000010044 */
[----:B------:R-:W-:Y:S01]  /*2d80*/  SHF.L.U32 R41, R41, 0x10, RZ ;  /* 0x0000001029297819 */ /* 0x000fe200000006ff */
[--C-:B------:R-:W-:Y:S01]  /*2d90*/  FFMA.FTZ R52, R73, R52, R60.reuse ;  /* 0x0000003449347223 */ /* 0x100fe2000001003c */
[C---:B------:R-:W-:Y:S01]  /*2da0*/  PRMT R60, R54.reuse, 0x7632, R60 ;  /* 0x00007632363c7816 */ /* 0x040fe2000000003c */
[----:B------:R-:W-:Y:S01]  /*2db0*/  IMAD.U32 R56, R79, 0x10000, RZ ;  /* 0x000100004f387824 */ /* 0x000fe200078e00ff */
[----:B------:R-:W-:Y:S01]  /*2dc0*/  SHF.L.U32 R61, R54, 0x10, RZ ;  /* 0x00000010363d7819 */ /* 0x000fe200000006ff */
[----:B------:R-:W-:Y:S01]  /*2dd0*/  FFMA.FTZ R65, R41, R66, R62 ;  /* 0x0000004229417223 */ /* 0x000fe2000001003e */
[C---:B------:R-:W-:Y:S01]  /*2de0*/  PRMT R53, R58.reuse, 0x7632, R53 ;  /* 0x000076323a357816 */ /* 0x040fe20000000035 */
[----:B------:R-:W-:Y:S01]  /*2df0*/  IMAD.U32 R58, R58, 0x10000, RZ ;  /* 0x000100003a3a7824 */ /* 0x000fe200078e00ff */
[----:B------:R-:W-:Y:S01]  /*2e00*/  PRMT R79, R79, 0x7632, R79 ;  /* 0x000076324f4f7816 */ /* 0x000fe2000000004f */
        /* <DEDUP_REMOVED lines=10> */
[--C-:B------:R-:W-:Y:S01]  /*2eb0*/  FFMA.FTZ R60, R4, R63, R61.reuse ;  /* 0x0000003f043c7223 */ /* 0x100fe2000001003d */
        /* <DEDUP_REMOVED lines=11> */
[C---:B------:R-:W-:Y:S01]  /*2f70*/  PRMT R56, R6.reuse, 0x7632, R56 ;  /* 0x0000763206387816 */ /* 0x040fe20000000038 */
[----:B------:R-:W-:Y:S01]  /*2f80*/  FFMA.FTZ R63, R41, R64, R62 ;  /* 0x00000040293f7223 */ /* 0x000fe2000001003e */
[----:B------:R-:W-:Y:S01]  /*2f90*/  SHF.L.U32 R61, R6, 0x10, RZ ;  /* 0x00000010063d7819 */ /* 0x000fe200000006ff */
[----:B------:R-:W-:Y:S01]  /*2fa0*/  IMAD.U32 R6, R59, 0x10000, RZ ;  /* 0x000100003b067824 */ /* 0x000fe200078e00ff */
        /* <DEDUP_REMOVED lines=10> */
[C---:B------:R-:W-:Y:S01]  /*3050*/  SHF.L.U32 R60, R9.reuse, 0x10, RZ ;  /* 0x00000010093c7819 */ /* 0x040fe200000006ff */
[----:B------:R-:W-:Y:S01]  /*3060*/  FFMA.FTZ R62, R40, R53, R55 ;  /* 0x00000035283e7223 */ /* 0x000fe20000010037 */
[----:B------:R-:W-:Y:S01]  /*3070*/  PRMT R53, R9, 0x7632, R53 ;  /* 0x0000763209357816 */ /* 0x000fe20000000035 */
[--C-:B------:R-:W-:Y:S01]  /*3080*/  FFMA.FTZ R9, R5, R0, R56.reuse ;  /* 0x0000000005097223 */ /* 0x100fe20000010038 */
[----:B------:R-:W-:Y:S02]  /*3090*/  PRMT R7, R7, 0x7632, R7 ;  /* 0x0000763207077816 */ /* 0x000fe40000000007 */
[C---:B------:R-:W-:Y:S02]  /*30a0*/  PRMT R56, R80.reuse, 0x7632, R56 ;  /* 0x0000763250387816 */ /* 0x040fe40000000038 */
[----:B------:R-:W-:Y:S01]  /*30b0*/  SHF.L.U32 R80, R80, 0x10, RZ ;  /* 0x0000001050507819 */ /* 0x000fe200000006ff */
[----:B------:R-:W-:Y:S01]  /*30c0*/  FFMA.FTZ R60, R57, R60, R62 ;  /* 0x0000003c393c7223 */ /* 0x000fe2000001003e */
[----:B------:R-:W-:Y:S01]  /*30d0*/  SHF.L.U32 R0, R53, 0x10, RZ ;  /* 0x0000001035007819 */ /* 0x000fe200000006ff */
[----:B------:R-:W-:Y:S01]  /*30e0*/  IMAD.U32 R7, R7, 0x10000, RZ ;  /* 0x0001000007077824 */ /* 0x000fe200078e00ff */
[----:B------:R-:W-:Y:S01]  /*30f0*/  SHF.L.U32 R59, R56, 0x10, RZ ;  /* 0x00000010383b7819 */ /* 0x000fe200000006ff */
[----:B------:R-:W-:Y:S01]  /*3100*/  FFMA.FTZ R61, R3, R80, R2 ;  /* 0x00000050033d7223 */ /* 0x000fe20000010002 */
[C---:B------:R-:W-:Y:S01]  /*3110*/  SHF.L.U32 R53, R10.reuse, 0x10, RZ ;  /* 0x000000100a357819 */ /* 0x040fe200000006ff */
[----:B------:R-:W-:Y:S01]  /*3120*/  FFMA.FTZ R55, R41, R0, R60 ;  /* 0x0000000029377223 */ /* 0x000fe2000001003c */
[----:B------:R-:W-:Y:S01]  /*3130*/  PRMT R10, R10, 0x7632, R10 ;  /* 0x000076320a0a7816 */ /* 0x000fe2000000000a */
[--C-:B------:R-:W-:Y:S01]  /*3140*/  FFMA.FTZ R0, R6, R7, R9.reuse ;  /* 0x0000000706007223 */ /* 0x100fe20000010009 */
[C---:B------:R-:W-:Y:S01]  /*3150*/  PRMT R9, R81.reuse, 0x7632, R9 ;  /* 0x0000763251097816 */ /* 0x040fe20000000009 */
[----:B------:R-:W-:Y:S01]  /*3160*/  FFMA.FTZ R62, R40, R59, R61 ;  /* 0x0000003b283e7223 */ /* 0x000fe2000001003d */
[----:B------:R-:W-:Y:S01]  /*3170*/  SHF.L.U32 R56, R81, 0x10, RZ ;  /* 0x0000001051387819 */ /* 0x000fe200000006ff */
[----:B------:R-:W-:Y:S01]  /*3180*/  FFMA.FTZ R53, R58, R53, R55 ;  /* 0x000000353a357223 */ /* 0x000fe20000010037 */
[----:B------:R-:W-:Y:S01]  /*3190*/  IMAD.U32 R7, R10, 0x10000, RZ ;  /* 0x000100000a077824 */ /* 0x000fe200078e00ff */
[----:B------:R-:W-:-:S02]  /*31a0*/  SHF.L.U32 R60, R9, 0x10, RZ ;  /* 0x00000010093c7819 */ /* 0x000fc400000006ff */
[----:B------:R-:W-:Y:S01]  /*31b0*/  FFMA.FTZ R62, R57, R56, R62 ;  /* 0x00000038393e7223 */ /* 0x000fe2000001003e */
[----:B------:R-:W-:Y:S01]  /*31c0*/  FFMA.FTZ R56, R4, R7, R53 ;  /* 0x0000000704387223 */ /* 0x000fe20000010035 */
[C---:B------:R-:W-:Y:S02]  /*31d0*/  PRMT R7, R82.reuse, 0x7632, R7 ;  /* 0x0000763252077816 */ /* 0x040fe40000000007 */
[----:B------:R-:W-:Y:S01]  /*31e0*/  SHF.L.U32 R9, R82, 0x10, RZ ;  /* 0x0000001052097819 */ /* 0x000fe200000006ff */
[----:B------:R-:W-:Y:S01]  /*31f0*/  FFMA.FTZ R53, R41, R60, R62 ;  /* 0x0000003c29357223 */ /* 0x000fe2000001003e */
[C---:B------:R-:W-:Y:S02]  /*3200*/  PRMT R2, R11.reuse, 0x7632, R2 ;  /* 0x000076320b027816 */ /* 0x040fe40000000002 */
[----:B------:R-:W-:Y:S02]  /*3210*/  SHF.L.U32 R10, R11, 0x10, RZ ;  /* 0x000000100b0a7819 */ /* 0x000fe400000006ff */
[C---:B------:R-:W-:Y:S01]  /*3220*/  PRMT R55, R12.reuse, 0x7632, R55 ;  /* 0x000076320c377816 */ /* 0x040fe20000000037 */
[----:B------:R-:W-:Y:S01]  /*3230*/  IMAD.U32 R12, R12, 0x10000, RZ ;  /* 0x000100000c0c7824 */ /* 0x000fe200078e00ff */
[----:B------:R-:W-:Y:S01]  /*3240*/  SHF.L.U32 R11, R7, 0x10, RZ ;  /* 0x00000010070b7819 */ /* 0x000fe200000006ff */
[----:B------:R-:W-:-:S02]  /*3250*/  FFMA.FTZ R9, R58, R9, R53 ;  /* 0x000000093a097223 */ /* 0x000fc40000010035 */
[----:B------:R-:W-:Y:S02]  /*3260*/  FFMA.FTZ R53, R3, R12, R52 ;  /* 0x0000000c03357223 */ /* 0x000fe40000010034 */
[--C-:B------:R-:W-:Y:S01]  /*3270*/  FFMA.FTZ R12, R4, R11, R9.reuse ;  /* 0x0000000b040c7223 */ /* 0x100fe20000010009 */
[C---:B------:R-:W-:Y:S02]  /*3280*/  PRMT R9, R20.reuse, 0x7632, R9 ;  /* 0x0000763214097816 */ /* 0x040fe40000000009 */
[----:B------:R-:W-:Y:S01]  /*3290*/  SHF.L.U32 R11, R20, 0x10, RZ ;  /* 0x00000010140b7819 */ /* 0x000fe200000006ff */
[----:B------:R-:W-:Y:S01]  /*32a0*/  FFMA.FTZ R7, R5, R10, R56 ;  /* 0x0000000a05077223 */ /* 0x000fe20000010038 */
[----:B------:R-:W-:Y:S01]  /*32b0*/  SHF.L.U32 R55, R55, 0x10, RZ ;  /* 0x0000001037377819 */ /* 0x000fe200000006ff */
[----:B------:R-:W-:Y:S01]  /*32c0*/  IMAD.U32 R10, R83, 0x10000, RZ ;  /* 0x00010000530a7824 */ /* 0x000fe200078e00ff */
[----:B------:R-:W-:Y:S01]  /*32d0*/  SHF.L.U32 R9, R9, 0x10, RZ ;  /* 0x0000001009097819 */ /* 0x000fe200000006ff */
[----:B------:R-:W-:Y:S01]  /*32e0*/  FFMA.FTZ R11, R3, R11, R54 ;  /* 0x0000000b030b7223 */ /* 0x000fe20000010036 */
[----:B------:R-:W-:Y:S01]  /*32f0*/  SHF.L.U32 R20, R13, 0x10, RZ ;  /* 0x000000100d147819 */ /* 0x000fe200000006ff */
[C---:B------:R-:W-:Y:S01]  /*3300*/  FFMA.FTZ R52, R40.reuse, R55, R53 ;  /* 0x0000003728347223 */ /* 0x040fe20000010035 */
[----:B------:R-:W-:Y:S01]  /*3310*/  FFMA.FTZ R12, R5, R10, R12 ;  /* 0x0000000a050c7223 */ /* 0x000fe2000001000c */
[----:B------:R-:W-:Y:S01]  /*3320*/  FFMA.FTZ R54, R40, R9, R11 ;  /* 0x0000000928367223 */ /* 0x000fe2000001000b */
[----:B------:R-:W-:-:S02]  /*3330*/  PRMT R13, R13, 0x7632, R13 ;  /* 0x000076320d0d7816 */ /* 0x000fc4000000000d */
[C---:B------:R-:W-:Y:S02]  /*3340*/  PRMT R9, R21.reuse, 0x7632, R9 ;  /* 0x0000763215097816 */ /* 0x040fe40000000009 */
        /* <DEDUP_REMOVED lines=8> */
[----:B------:R-:W-:Y:S01]  /*33d0*/  SHF.L.U32 R83, R83, 0x10, RZ ;  /* 0x0000001053537819 */ /* 0x000fe200000006ff */
[C---:B------:R-:W-:Y:S01]  /*33e0*/  FFMA.FTZ R7, R41.reuse, R20, R52 ;  /* 0x0000001429077223 */ /* 0x040fe20000010034 */
[----:B------:R-:W-:Y:S01]  /*33f0*/  IMAD.U32 R3, R14, 0x10000, RZ ;  /* 0x000100000e037824 */ /* 0x000fe200078e00ff */
[----:B------:R-:W-:Y:S01]  /*3400*/  SHF.L.U32 R13, R22, 0x10, RZ ;  /* 0x00000010160d7819 */ /* 0x000fe200000006ff */
[----:B------:R-:W-:Y:S01]  /*3410*/  FFMA.FTZ R40, R41, R40, R57 ;  /* 0x0000002829287223 */ /* 0x000fe20000010039 */
[----:B------:R-:W-:-:S02]  /*3420*/  PRMT R14, R14, 0x7632, R14 ;  /* 0x000076320e0e7816 */ /* 0x000fc4000000000e */
[----:B------:R-:W-:Y:S01]  /*3430*/  PRMT R22, R22, 0x7632, R22 ;  /* 0x0000763216167816 */ /* 0x000fe20000000016 */
[----:B------:R-:W-:Y:S01]  /*3440*/  FFMA.FTZ R2, R6, R83, R12 ;  /* 0x0000005306027223 */ /* 0x000fe2000001000c */
[C---:B------:R-:W-:Y:S01]  /*3450*/  FFMA.FTZ R11, R58.reuse, R3, R7 ;  /* 0x000000033a0b7223 */ /* 0x040fe20000010007 */
[C---:B------:R-:W-:Y:S01]  /*3460*/  PRMT R9, R15.reuse, 0x7632, R9 ;  /* 0x000076320f097816 */ /* 0x040fe20000000009 */
[----:B------:R-:W-:Y:S01]  /*3470*/  FFMA.FTZ R40, R58, R13, R40 ;  /* 0x0000000d3a287223 */ /* 0x000fe20000010028 */
[----:B------:R-:W-:Y:S01]  /*3480*/  SHF.L.U32 R12, R15, 0x10, RZ ;  /* 0x000000100f0c7819 */ /* 0x000fe200000006ff */
[----:B------:R-:W-:Y:S01]  /*3490*/  IMAD.U32 R13, R22, 0x10000, RZ ;  /* 0x00010000160d7824 */ /* 0x000fe200078e00ff */
[----:B------:R-:W-:Y:S02]  /*34a0*/  SHF.L.U32 R7, R14, 0x10, RZ ;  /* 0x000000100e077819 */ /* 0x000fe400000006ff */
[----:B------:R-:W-:Y:S02]  /*34b0*/  PRMT R20, R28, 0x7632, R20 ;  /* 0x000076321c147816 */ /* 0x000fe40000000014 */
[----:B------:R-:W-:-:S02]  /*34c0*/  PRMT R15, R36, 0x7632, R15 ;  /* 0x00007632240f7816 */ /* 0x000fc4000000000f */
[----:B------:R-:W-:Y:S02]  /*34d0*/  SHF.L.U32 R28, R28, 0x10, RZ ;  /* 0x000000101c1c7819 */ /* 0x000fe400000006ff */
[----:B------:R-:W-:Y:S01]  /*34e0*/  SHF.L.U32 R3, R36, 0x10, RZ ;  /* 0x0000001024037819 */ /* 0x000fe200000006ff */
[C---:B------:R-:W-:Y:S01]  /*34f0*/  FFMA.FTZ R14, R4.reuse, R7, R11 ;  /* 0x00000007040e7223 */ /* 0x040fe2000001000b */
[----:B------:R-:W-:Y:S01]  /*3500*/  FFMA.FTZ R13, R4, R13, R40 ;  /* 0x0000000d040d7223 */ /* 0x000fe20000010028 */
[----:B------:R-:W-:Y:S01]  /*3510*/  SHF.L.U32 R11, R20, 0x10, RZ ;  /* 0x00000010140b7819 */ /* 0x000fe200000006ff */
[----:B------:R-:W-:Y:S02]  /*3520*/  IMAD.U32 R4, R15, 0x10000, RZ ;  /* 0x000100000f047824 */ /* 0x000fe400078e00ff */
[----:B------:R-:W-:Y:S01]  /*3530*/  FFMA.FTZ R15, R3, R28, R8 ;  /* 0x0000001c030f7223 */ /* 0x000fe20000010008 */
[----:B------:R-:W-:-:S03]  /*3540*/  SHF.L.U32 R8, R23, 0x10, RZ ;  /* 0x0000001017087819 */ /* 0x000fc600000006ff */
[----:B------:R-:W-:Y:S01]  /*3550*/  FFMA.FTZ R22, R4, R11, R15 ;  /* 0x0000000b04167223 */ /* 0x000fe2000001000f */
[----:B------:R-:W-:Y:S01]  /*3560*/  FFMA.FTZ R11, R5, R12, R14 ;  /* 0x0000000c050b7223 */ /* 0x000fe2000001000e */
[----:B------:R-:W-:Y:S01]  /*3570*/  SHF.L.U32 R20, R29, 0x10, RZ ;  /* 0x000000101d147819 */ /* 0x000fe200000006ff */
[----:B------:R-:W-:Y:S01]  /*3580*/  FFMA.FTZ R12, R5, R8, R13 ;  /* 0x00000008050c7223 */ /* 0x000fe2000001000d */
[----:B------:R-:W-:Y:S02]  /*3590*/  SHF.L.U32 R7, R37, 0x10, RZ ;  /* 0x0000001025077819 */ /* 0x000fe400000006ff */
[----:B------:R-:W-:Y:S02]  /*35a0*/  PRMT R29, R29, 0x7632, R29 ;  /* 0x000076321d1d7816 */ /* 0x000fe4000000001d */
[----:B------:R-:W-:Y:S02]  /*35b0*/  PRMT R5, R37, 0x7632, R5 ;  /* 0x0000763225057816 */ /* 0x000fe40000000005 */
[C---:B------:R-:W-:Y:S01]  /*35c0*/  PRMT R8, R32.reuse, 0x7632, R8 ;  /* 0x0000763220087816 */ /* 0x040fe20000000008 */
[----:B------:R-:W-:Y:S01]  /*35d0*/  IMAD.U32 R32, R32, 0x10000, RZ ;  /* 0x0001000020207824 */ /* 0x000fe200078e00ff */
[----:B------:R-:W-:Y:S01]  /*35e0*/  SHF.L.U32 R9, R9, 0x10, RZ ;  /* 0x0000001009097819 */ /* 0x000fe200000006ff */
[----:B------:R-:W-:Y:S01]  /*35f0*/  FFMA.FTZ R20, R7, R20, R22 ;  /* 0x0000001407147223 */ /* 0x000fe20000010016 */
[----:B------:R-:W-:Y:S01]  /*3600*/  SHF.L.U32 R14, R29, 0x10, RZ ;  /* 0x000000101d0e7819 */ /* 0x000fe200000006ff */
[----:B------:R-:W-:Y:S01]  /*3610*/  IMAD.U32 R5, R5, 0x10000, RZ ;  /* 0x0001000005057824 */ /* 0x000fe200078e00ff */
[----:B------:R-:W-:Y:S01]  /*3620*/  SHF.L.U32 R13, R8, 0x10, RZ ;  /* 0x00000010080d7819 */ /* 0x000fe200000006ff */
[----:B------:R-:W-:Y:S01]  /*3630*/  FFMA.FTZ R15, R3, R32, R0 ;  /* 0x00000020030f7223 */ /* 0x000fe20000010000 */
[----:B------:R-:W-:Y:S01]  /*3640*/  FFMA.FTZ R8, R6, R9, R11 ;  /* 0x0000000906087223 */ /* 0x000fe2000001000b */
[----:B------:R-:W-:Y:S01]  /*3650*/  PRMT R23, R23, 0x7632, R23 ;  /* 0x0000763217177816 */ /* 0x000fe20000000017 */
[----:B------:R-:W-:Y:S01]  /*3660*/  FFMA.FTZ R11, R5, R14, R20 ;  /* 0x0000000e050b7223 */ /* 0x000fe20000010014 */
[----:B------:R-:W-:Y:S01]  /*3670*/  SHF.L.U32 R9, R30, 0x10, RZ ;  /* 0x000000101e097819 */ /* 0x000fe200000006ff */
[----:B------:R-:W-:Y:S01]  /*3680*/  FFMA.FTZ R22, R4, R13, R15 ;  /* 0x0000000d04167223 */ /* 0x000fe2000001000f */
[C---:B------:R-:W-:Y:S01]  /*3690*/  PRMT R14, R33.reuse, 0x7632, R14 ;  /* 0x00007632210e7816 */ /* 0x040fe2000000000e */
[----:B------:R-:W-:Y:S01]  /*36a0*/  IMAD.U32 R20, R33, 0x10000, RZ ;  /* 0x0001000021147824 */ /* 0x000fe200078e00ff */
[----:B------:R-:W-:-:S02]  /*36b0*/  SHF.L.U32 R0, R38, 0x10, RZ ;  /* 0x0000001026007819 */ /* 0x000fc400000006ff */
[----:B------:R-:W-:Y:S02]  /*36c0*/  PRMT R38, R38, 0x7632, R38 ;  /* 0x0000763226267816 */ /* 0x000fe40000000026 */
[----:B------:R-:W-:Y:S02]  /*36d0*/  PRMT R30, R30, 0x7632, R30 ;  /* 0x000076321e1e7816 */ /* 0x000fe4000000001e */
[----:B------:R-:W-:Y:S01]  /*36e0*/  SHF.L.U32 R23, R23, 0x10, RZ ;  /* 0x0000001017177819 */ /* 0x000fe200000006ff */
[----:B------:R-:W-:Y:S01]  /*36f0*/  FFMA.FTZ R13, R0, R9, R11 ;  /* 0x00000009000d7223 */ /* 0x000fe2000001000b */
        /* <DEDUP_REMOVED lines=15> */
[----:B------:R-:W-:Y:S02]  /*37f0*/  SHF.L.U32 R14, R31, 0x10, RZ ;  /* 0x000000101f0e7819 */ /* 0x000fe400000006ff */
[----:B------:R-:W-:-:S02]  /*3800*/  SHF.L.U32 R13, R16, 0x10, RZ ;  /* 0x00000010100d7819 */ /* 0x000fc400000006ff */
[----:B------:R-:W-:Y:S01]  /*3810*/  SHF.L.U32 R21, R11, 0x10, RZ ;  /* 0x000000100b157819 */ /* 0x000fe200000006ff */
[----:B------:R-:W-:Y:S01]  /*3820*/  FFMA.FTZ R9, R39, R14, R20 ;  /* 0x0000000e27097223 */ /* 0x000fe20000010014 */
[----:B------:R-:W-:Y:S01]  /*3830*/  PRMT R11, R31, 0x7632, R11 ;  /* 0x000076321f0b7816 */ /* 0x000fe2000000000b */
[----:B------:R-:W-:Y:S01]  /*3840*/  FFMA.FTZ R14, R4, R13, R15 ;  /* 0x0000000d040e7223 */ /* 0x000fe2000001000f */
[C---:B------:R-:W-:Y:S02]  /*3850*/  SHF.L.U32 R10, R17.reuse, 0x10, RZ ;  /* 0x00000010110a7819 */ /* 0x040fe400000006ff */
        /* <DEDUP_REMOVED lines=9> */
[----:B------:R-:W-:Y:S01]  /*38f0*/  IMAD.U32 R22, R35, 0x10000, RZ ;  /* 0x0001000023167824 */ /* 0x000fe200078e00ff */
[C---:B------:R-:W-:Y:S01]  /*3900*/  PRMT R16, R24.reuse, 0x7632, R16 ;  /* 0x0000763218107816 */ /* 0x040fe20000000010 */
[----:B------:R-:W-:Y:S01]  /*3910*/  FFMA.FTZ R15, R5, R10, R14 ;  /* 0x0000000a050f7223 */ /* 0x000fe2000001000e */
        /* <DEDUP_REMOVED lines=9> */
[C---:B------:R-:W-:Y:S02]  /*39b0*/  SHF.L.U32 R13, R44.reuse, 0x10, RZ ;  /* 0x000000102c0d7819 */ /* 0x040fe400000006ff */
[----:B------:R-:W-:Y:S02]  /*39c0*/  PRMT R25, R25, 0x7632, R25 ;  /* 0x0000763219197816 */ /* 0x000fe40000000019 */
[----:B------:R-:W-:Y:S01]  /*39d0*/  PRMT R44, R44, 0x7632, R44 ;  /* 0x000076322c2c7816 */ /* 0x000fe2000000002c */
[----:B------:R-:W-:Y:S01]  /*39e0*/  FFMA.FTZ R16, R7, R14, R16 ;  /* 0x0000000e07107223 */ /* 0x000fe20000010010 */
[----:B------:R-:W-:Y:S01]  /*39f0*/  SHF.L.U32 R2, R19, 0x10, RZ ;  /* 0x0000001013027819 */ /* 0x000fe200000006ff */
[----:B------:R-:W-:Y:S01]  /*3a00*/  FFMA.FTZ R21, R3, R13, R8 ;  /* 0x0000000d03157223 */ /* 0x000fe20000010008 */
[----:B------:R-:W-:-:S02]  /*3a10*/  SHF.L.U32 R14, R25, 0x10, RZ ;  /* 0x00000010190e7819 */ /* 0x000fc400000006ff */
[----:B------:R-:W-:Y:S01]  /*3a20*/  SHF.L.U32 R17, R44, 0x10, RZ ;  /* 0x000000102c117819 */ /* 0x000fe200000006ff */
[C---:B------:R-:W-:Y:S02]  /*3a30*/  IMAD.U32 R13, R26.reuse, 0x10000, RZ ;  /* 0x000100001a0d7824 */ /* 0x040fe400078e00ff */
[----:B------:R-:W-:Y:S01]  /*3a40*/  FFMA.FTZ R11, R39, R2, R10 ;  /* 0x00000002270b7223 */ /* 0x000fe2000001000a */
[----:B------:R-:W-:Y:S01]  /*3a50*/  FFMA.FTZ R15, R5, R14, R16 ;  /* 0x0000000e050f7223 */ /* 0x000fe20000010010 */
[----:B------:R-:W-:Y:S01]  /*3a60*/  PRMT R26, R26, 0x7632, R26 ;  /* 0x000076321a1a7816 */ /* 0x000fe2000000001a */
[----:B------:R-:W-:Y:S01]  /*3a70*/  FFMA.FTZ R18, R4, R17, R21 ;  /* 0x0000001104127223 */ /* 0x000fe20000010015 */
[C---:B------:R-:W-:Y:S02]  /*3a80*/  PRMT R10, R45.reuse, 0x7632, R10 ;  /* 0x000076322d0a7816 */ /* 0x040fe4000000000a */
[----:B------:R-:W-:Y:S02]  /*3a90*/  SHF.L.U32 R14, R45, 0x10, RZ ;  /* 0x000000102d0e7819 */ /* 0x000fe400000006ff */
[----:B------:R-:W-:-:S02]  /*3aa0*/  PRMT R17, R48, 0x7632, R17 ;  /* 0x0000763230117816 */ /* 0x000fc40000000011 */
[----:B------:R-:W-:Y:S01]  /*3ab0*/  SHF.L.U32 R48, R48, 0x10, RZ ;  /* 0x0000001030307819 */ /* 0x000fe200000006ff */
[----:B------:R-:W-:Y:S01]  /*3ac0*/  FFMA.FTZ R15, R0, R13, R15 ;  /* 0x0000000d000f7223 */ /* 0x000fe2000001000f */
        /* <DEDUP_REMOVED lines=8> */
[----:B------:R-:W-:-:S02]  /*3b50*/  IMAD.U32 R14, R49, 0x10000, RZ ;  /* 0x00010000310e7824 */ /* 0x000fc400078e00ff */
        /* <DEDUP_REMOVED lines=11> */
[----:B------:R-:W-:Y:S01]  /*3c10*/  FFMA.FTZ R8, R39, R8, R10 ;  /* 0x0000000827087223 */ /* 0x000fe2000001000a */
[----:B------:R-:W-:Y:S01]  /*3c20*/  SHF.L.U32 R4, R47, 0x10, RZ ;  /* 0x000000102f047819 */ /* 0x000fe200000006ff */
[----:B------:R-:W-:Y:S01]  /*3c30*/  FFMA.FTZ R10, R38, R3, R13 ;  /* 0x00000003260a7223 */ /* 0x000fe2000001000d */
[----:B------:R-:W-:Y:S01]  /*3c40*/  PRMT R2, R27, 0x7632, R2 ;  /* 0x000076321b027816 */ /* 0x000fe20000000002 */
[----:B------:R-:W-:Y:S01]  /*3c50*/  FFMA.FTZ R7, R0, R7, R15 ;  /* 0x0000000700077223 */ /* 0x000fe2000001000f */
[----:B------:R-:W-:Y:S01]  /*3c60*/  SHF.L.U32 R5, R5, 0x10, RZ ;  /* 0x0000001005057819 */ /* 0x000fe200000006ff */
[----:B------:R-:W-:Y:S01]  /*3c70*/  FFMA.FTZ R4, R39, R4, R10 ;  /* 0x0000000427047223 */ /* 0x000fe2000001000a */
[----:B------:R-:W-:Y:S02]  /*3c80*/  PRMT R35, R35, 0x7632, R35 ;  /* 0x0000763223237816 */ /* 0x000fe40000000023 */
[----:B------:R-:W-:Y:S01]  /*3c90*/  PRMT R19, R19, 0x7632, R19 ;  /* 0x0000763213137816 */ /* 0x000fe20000000013 */
[----:B------:R-:W-:Y:S01]  /*3ca0*/  FFMA.FTZ R38, R38, R5, R7 ;  /* 0x0000000526267223 */ /* 0x000fe20000010007 */
[----:B------:R-:W-:-:S02]  /*3cb0*/  PRMT R47, R47, 0x7632, R47 ;  /* 0x000076322f2f7816 */ /* 0x000fc4000000002f */
[C---:B------:R-:W-:Y:S02]  /*3cc0*/  PRMT R0, R51.reuse, 0x7632, R0 ;  /* 0x0000763233007816 */ /* 0x040fe40000000000 */
[----:B------:R-:W-:Y:S02]  /*3cd0*/  SHF.L.U32 R10, R51, 0x10, RZ ;  /* 0x00000010330a7819 */ /* 0x000fe400000006ff */
[----:B------:R-:W-:Y:S02]  /*3ce0*/  SHF.L.U32 R3, R2, 0x10, RZ ;  /* 0x0000001002037819 */ /* 0x000fe400000006ff */
[----:B------:R-:W0:Y:S01]  /*3cf0*/  SHFL.BFLY PT, R2, R9, 0x10, 0x1f ;  /* 0x0e001f0009027f89 */ /* 0x000e2200000e0000 */
[----:B------:R-:W-:Y:S01]  /*3d00*/  SHF.L.U32 R35, R35, 0x10, RZ ;  /* 0x0000001023237819 */ /* 0x000fe200000006ff */
[----:B------:R-:W-:Y:S01]  /*3d10*/  IMAD.U32 R19, R19, 0x10000, RZ ;  /* 0x0001000013137824 */ /* 0x000fe200078e00ff */
[----:B------:R-:W-:Y:S01]  /*3d20*/  SHF.L.U32 R47, R47, 0x10, RZ ;  /* 0x000000102f2f7819 */ /* 0x000fe200000006ff */
[----:B------:R-:W-:Y:S01]  /*3d30*/  FFMA.FTZ R10, R39, R10, R38 ;  /* 0x0000000a270a7223 */ /* 0x000fe20000010026 */
[----:B------:R-:W-:Y:S01]  /*3d40*/  SHF.L.U32 R5, R0, 0x10, RZ ;  /* 0x0000001000057819 */ /* 0x000fe200000006ff */
[C---:B------:R-:W-:Y:S01]  /*3d50*/  FFMA.FTZ R22, R6.reuse, R35, R22 ;  /* 0x0000002306167223 */ /* 0x040fe20000010016 */
[C---:B------:R-:W-:Y:S01]  /*3d60*/  FFMA.FTZ R11, R6.reuse, R19, R11 ;  /* 0x00000013060b7223 */ /* 0x040fe2000001000b */
[C---:B------:R-:W-:Y:S01]  /*3d70*/  FFMA.FTZ R3, R6.reuse, R3, R8 ;  /* 0x0000000306037223 */ /* 0x040fe20000010008 */
[C---:B------:R-:W-:Y:S01]  /*3d80*/  FFMA.FTZ R4, R6.reuse, R47, R4 ;  /* 0x0000002f06047223 */ /* 0x040fe20000010004 */
[----:B------:R-:W-:Y:S01]  /*3d90*/  FFMA.FTZ R5, R6, R5, R10 ;  /* 0x0000000506057223 */ /* 0x000fe2000001000a */
[----:B------:R-:W1:Y:S04]  /*3da0*/  SHFL.BFLY PT, R13, R22, 0x10, 0x1f ;  /* 0x0e001f00160d7f89 */ /* 0x000e6800000e0000 */
[----:B------:R-:W2:Y:S04]  /*3db0*/  SHFL.BFLY PT, R0, R11, 0x10, 0x1f ;  /* 0x0e001f000b007f89 */ /* 0x000ea800000e0000 */
[----:B------:R-:W3:Y:S04]  /*3dc0*/  SHFL.BFLY PT, R6, R3, 0x10, 0x1f ;  /* 0x0e001f0003067f89 */ /* 0x000ee800000e0000 */
[----:B------:R-:W4:Y:S04]  /*3dd0*/  SHFL.BFLY PT, R15, R4, 0x10, 0x1f ;  /* 0x0e001f00040f7f89 */ /* 0x000f2800000e0000 */
[----:B------:R-:W5:Y:S01]  /*3de0*/  SHFL.BFLY PT, R10, R5, 0x10, 0x1f ;  /* 0x0e001f00050a7f89 */ /* 0x000f6200000e0000 */
[----:B0-----:R-:W-:-:S05]  /*3df0*/  FADD.FTZ R2, R9, R2 ;  /* 0x0000000209027221 */ /* 0x001fca0000010000 */
[----:B------:R-:W0:Y:S01]  /*3e00*/  SHFL.BFLY PT, R7, R2, 0x8, 0x1f ;  /* 0x0d001f0002077f89 */ /* 0x000e2200000e0000 */
[----:B-1----:R-:W-:Y:S01]  /*3e10*/  FADD.FTZ R13, R22, R13 ;  /* 0x0000000d160d7221 */ /* 0x002fe20000010000 */
[----:B--2---:R-:W-:Y:S01]  /*3e20*/  FADD.FTZ R8, R11, R0 ;  /* 0x000000000b087221 */ /* 0x004fe20000010000 */
[----:B---3--:R-:W-:Y:S01]  /*3e30*/  FADD.FTZ R9, R3, R6 ;  /* 0x0000000603097221 */ /* 0x008fe20000010000 */
[----:B----4-:R-:W-:Y:S01]  /*3e40*/  FADD.FTZ R15, R4, R15 ;  /* 0x0000000f040f7221 */ /* 0x010fe20000010000 */
[----:B-----5:R-:W-:Y:S01]  /*3e50*/  FADD.FTZ R12, R5, R10 ;  /* 0x0000000a050c7221 */ /* 0x020fe20000010000 */
        /* <DEDUP_REMOVED lines=11> */
[----:B-----5:R-:W-:Y:S02]  /*3f10*/  FADD.FTZ R14, R12, R5 ;  /* 0x000000050c0e7221 */ /* 0x020fe40000010000 */
        /* <DEDUP_REMOVED lines=17> */
[----:B0-----:R-:W-:Y:S01]  /*4030*/  FADD.FTZ R3, R0, R3 ;  /* 0x0000000300037221 */ /* 0x001fe20000010000 */
[----:B------:R-:W0:Y:S04]  /*4040*/  S2UR UR5, SR_CgaCtaId ;  /* 0x00000000000579c3 */ /* 0x000e280000008800 */
        /* <DEDUP_REMOVED lines=11> */
[----:B------:R-:W-:Y:S01]  /*4100*/  LOP3.LUT P0, R0, R43, 0x1f, RZ, 0xc0, !PT ;  /* 0x0000001f2b007812 */ /* 0x000fe2000780c0ff */
[----:B------:R-:W-:Y:S01]  /*4110*/  UMOV UR4, 0x400 ;  /* 0x0000040000047882 */ /* 0x000fe20000000000 */
[----:B------:R-:W-:Y:S01]  /*4120*/  SHF.R.U32.HI R2, RZ, 0x3, R43 ;  /* 0x00000003ff027819 */ /* 0x000fe2000001162b */
[----:B0-----:R-:W-:Y:S01]  /*4130*/  ULEA UR4, UR5, UR4, 0x18 ;  /* 0x0000000405047291 */ /* 0x001fe2000f8ec0ff */
[----:B------:R-:W-:-:S02]  /*4140*/  FADD.FTZ R3, R3, R4 ;  /* 0x0000000403037221 */ /* 0x000fc40000010000 */
[----:B------:R-:W-:Y:S02]  /*4150*/  LOP3.LUT R2, R2, 0xc, RZ, 0xc0, !PT ;  /* 0x0000000c02027812 */ /* 0x000fe400078ec0ff */
[----:B------:R-:W-:-:S05]  /*4160*/  ISETP.NE.AND P1, PT, R0, RZ, PT ;  /* 0x000000ff0000720c */ /* 0x000fca0003f25270 */
[----:B------:R0:W-:Y:S01]  /*4170*/  @!P0 STS [R2+UR4], R3 ;  /* 0x0000000302008988 */ /* 0x0001e20008000804 */
[----:B------:R-:W-:Y:S01]  /*4180*/  ISETP.NE.AND P0, PT, R43, RZ, PT ;  /* 0x000000ff2b00720c */ /* 0x000fe20003f05270 */
[----:B-1----:R-:W-:Y:S01]  /*4190*/  FADD.FTZ R5, R6, R5 ;  /* 0x0000000506057221 */ /* 0x002fe20000010000 */
[----:B--2---:R-:W-:Y:S01]  /*41a0*/  FADD.FTZ R7, R8, R7 ;  /* 0x0000000708077221 */ /* 0x004fe20000010000 */
[----:B---3--:R-:W-:Y:S01]  /*41b0*/  FADD.FTZ R9, R10, R9 ;  /* 0x000000090a097221 */ /* 0x008fe20000010000 */
[----:B----4-:R-:W-:Y:S01]  /*41c0*/  FADD.FTZ R11, R12, R11 ;  /* 0x0000000b0c0b7221 */ /* 0x010fe20000010000 */
[----:B-----5:R-:W-:Y:S02]  /*41d0*/  FADD.FTZ R13, R14, R13 ;  /* 0x0000000d0e0d7221 */ /* 0x020fe40000010000 */
[----:B------:R0:W-:Y:S01]  /*41e0*/  @!P1 STS [R2+UR4+0x10], R5 ;  /* 0x0000100502009988 */ /* 0x0001e20008000804 */
[----:B------:R-:W-:Y:S03]  /*41f0*/  BSSY.RECONVERGENT B0, `(.L_x_38) ;  /* 0x0000033000007945 */ /* 0x000fe60003800200 */
        /* <DEDUP_REMOVED lines=49> */
[----:B------:R1:W-:Y:S02]  /*4510*/  STG.E.U16 desc[UR6][R42.64+0xf00], R6 ;  /* 0x000f00062a007986 */ /* 0x0003e4000c101506 */
.L_x_39:
[----:B------:R-:W-:Y:S05]  /*4520*/  BSYNC.RECONVERGENT B0 ;  /* 0x0000000000007941 */ /* 0x000fea0003800200 */
.L_x_38:
[----:B------:R-:W-:Y:S01]  /*4530*/  PREEXIT ;  /* 0x000000000000782d */ /* 0x000fe20000000000 */
[----:B------:R-:W-:Y:S05]  /*4540*/  EXIT ;  /* 0x000000000000794d */ /* 0x000fea0003800000 */
.L_x_40:
        /* <DEDUP_REMOVED lines=11> */
.L_x_122:


//--------------------- .text._Z30router_gemm_kernel_bf16_outputI13__nv_bfloat16Li128ELi8ELi5ELi384ELi7168EEvPS0_PKT_S4_ --------------------------
	.section	.text._Z30router_gemm_kernel_bf16_outputI13__nv_bfloat16Li128ELi8ELi5ELi384ELi7168EEvPS0_PKT_S4_,"ax",@progbits
	.align	128
        .global         _Z30router_gemm_kernel_bf16_outputI13__nv_bfloat16Li128ELi8ELi5ELi384ELi7168EEvPS0_PKT_S4_
        .type           _Z30router_gemm_kernel_bf16_outputI13__nv_bfloat16Li128ELi8ELi5ELi384ELi7168EEvPS0_PKT_S4_,@function
        .size           _Z30router_gemm_kernel_bf16_outputI13__nv_bfloat16Li128ELi8ELi5ELi384ELi7168EEvPS0_PKT_S4_,(.L_x_123 - _Z30router_gemm_kernel_bf16_outputI13__nv_bfloat16Li128ELi8ELi5ELi384ELi7168EEvPS0_PKT_S4_)
        .other          _Z30router_gemm_kernel_bf16_outputI13__nv_bfloat16Li128ELi8ELi5ELi384ELi7168EEvPS0_PKT_S4_,@"STO_CUDA_ENTRY STV_DEFAULT"
_Z30router_gemm_kernel_bf16_outputI13__nv_bfloat16Li128ELi8ELi5ELi384ELi7168EEvPS0_PKT_S4_:
.text._Z30router_gemm_kernel_bf16_outputI13__nv_bfloat16Li128ELi8ELi5ELi384ELi7168EEvPS0_PKT_S4_:
        /* <DEDUP_REMOVED lines=36> */
[----:B------:R-:W-:Y:S01]  /*0240*/  PRMT R86, R29, 0x7632, R86 ;  /* 0x000076321d567816 */ /* 0x000fe20000000056 */
[C---:B------:R-:W-:Y:S01]  /*0250*/  IMAD.U32 R12, R21.reuse, 0x10000, RZ ;  /* 0x00010000150c7824 */ /* 0x040fe200078e00ff */
[----:B------:R-:W-:Y:S01]  /*0260*/  PRMT R14, R21, 0x7632, R14 ;  /* 0x00007632150e7816 */ /* 0x000fe2000000000e */
[----:B------:R-:W-:Y:S01]  /*0270*/  FFMA.FTZ R20, R28, R13, R15 ;  /* 0x0000000d1c147223 */ /* 0x000fe2000001000f */
[----:B------:R-:W-:Y:S01]  /*0280*/  SHF.L.U32 R29, R29, 0x10, RZ ;  /* 0x000000101d1d7819 */ /* 0x000fe200000006ff */
[----:B------:R-:W-:Y:S01]  /*0290*/  IMAD.U32 R86, R86, 0x10000, RZ ;  /* 0x0001000056567824 */ /* 0x000fe200078e00ff */
[----:B------:R-:W-:-:S03]  /*02a0*/  SHF.L.U32 R13, R14, 0x10, RZ ;  /* 0x000000100e0d7819 */ /* 0x000fc600000006ff */
[----:B------:R-:W-:Y:S01]  /*02b0*/  FFMA.FTZ R15, R29, R12, R20 ;  /* 0x0000000c1d0f7223 */ /* 0x000fe20000010014 */
[----:B------:R-:W-:Y:S02]  /*02c0*/  SHF.L.U32 R20, R22, 0x10, RZ ;  /* 0x0000001016147819 */ /* 0x000fe400000006ff */
[----:B------:R-:W-:Y:S01]  /*02d0*/  SHF.L.U32 R85, R30, 0x10, RZ ;  /* 0x000000101e557819 */ /* 0x000fe200000006ff */
[----:B------:R-:W-:Y:S01]  /*02e0*/  FFMA.FTZ R32, R86, R13, R15 ;  /* 0x0000000d56207223 */ /* 0x000fe2000001000f */
[----:B------:R-:W-:Y:S01]  /*02f0*/  PRMT R22, R22, 0x7632, R22 ;  /* 0x0000763216167816 */ /* 0x000fe20000000016 */
[----:B------:R-:W2:Y:S01]  /*0300*/  LDG.E.128 R12, desc[UR6][R2.64+0xf000] ;  /* 0x00f00006020c7981 */ /* 0x000ea2000c1e1d00 */
[----:B------:R-:W-:Y:S01]  /*0310*/  PRMT R88, R30, 0x7632, R88 ;  /* 0x000076321e587816 */ /* 0x000fe20000000058 */
[C---:B------:R-:W-:Y:S01]  /*0320*/  IMAD.U32 R84, R31.reuse, 0x10000, RZ ;  /* 0x000100001f547824 */ /* 0x040fe200078e00ff */
[----:B------:R-:W-:Y:S01]  /*0330*/  PRMT R87, R31, 0x7632, R87 ;  /* 0x000076321f577816 */ /* 0x000fe20000000057 */
[----:B------:R-:W-:Y:S01]  /*0340*/  FFMA.FTZ R31, R85, R20, R32 ;  /* 0x00000014551f7223 */ /* 0x000fe20000010020 */
[----:B------:R-:W-:-:S02]  /*0350*/  SHF.L.U32 R21, R22, 0x10, RZ ;  /* 0x0000001016157819 */ /* 0x000fc400000006ff */
[----:B------:R-:W-:Y:S02]  /*0360*/  SHF.L.U32 R88, R88, 0x10, RZ ;  /* 0x0000001058587819 */ /* 0x000fe400000006ff */
[C---:B------:R-:W-:Y:S02]  /*0370*/  PRMT R20, R23.reuse, 0x7632, R20 ;  /* 0x0000763217147816 */ /* 0x040fe40000000014 */
[----:B------:R-:W-:Y:S01]  /*0380*/  SHF.L.U32 R23, R23, 0x10, RZ ;  /* 0x0000001017177819 */ /* 0x000fe200000006ff */
[----:B------:R-:W-:Y:S01]  /*0390*/  FFMA.FTZ R21, R88, R21, R31 ;  /* 0x0000001558157223 */ /* 0x000fe2000001001f */
[C---:B----4-:R-:W-:Y:S01]  /*03a0*/  PRMT R22, R16.reuse, 0x7632, R22 ;  /* 0x0000763210167816 */ /* 0x050fe20000000016 */
[----:B------:R-:W-:Y:S01]  /*03b0*/  IMAD.U32 R33, R16, 0x10000, RZ ;  /* 0x0001000010217824 */ /* 0x000fe200078e00ff */
[----:B------:R-:W-:Y:S01]  /*03c0*/  SHF.L.U32 R20, R20, 0x10, RZ ;  /* 0x0000001014147819 */ /* 0x000fe200000006ff */
[----:B------:R-:W-:Y:S01]  /*03d0*/  FFMA.FTZ R16, R84, R23, R21 ;  /* 0x0000001754107223 */ /* 0x000fe20000010015 */
[----:B------:R-:W-:Y:S01]  /*03e0*/  SHF.L.U32 R87, R87, 0x10, RZ ;  /* 0x0000001057577819 */ /* 0x000fe200000006ff */
[----:B------:R-:W-:-:S02]  /*03f0*/  IMAD.U32 R31, R22, 0x10000, RZ ;  /* 0x00010000161f7824 */ /* 0x000fc400078e00ff */
[----:B------:R-:W-:Y:S01]  /*0400*/  FFMA.FTZ R33, R0, R33, RZ ;  /* 0x0000002100217223 */ /* 0x000fe200000100ff */
[----:B------:R-:W-:Y:S01]  /*0410*/  SHF.L.U32 R22, R17, 0x10, RZ ;  /* 0x0000001011167819 */ /* 0x000fe200000006ff */
[--C-:B------:R-:W-:Y:S01]  /*0420*/  FFMA.FTZ R89, R87, R20, R16.reuse ;  /* 0x0000001457597223 */ /* 0x100fe20000010010 */
[----:B------:R-:W-:Y:S01]  /*0430*/  PRMT R17, R17, 0x7632, R17 ;  /* 0x0000763211117816 */ /* 0x000fe20000000011 */
[----:B------:R-:W-:Y:S01]  /*0440*/  FFMA.FTZ R30, R28, R31, R33 ;  /* 0x0000001f1c1e7223 */ /* 0x000fe20000010021 */
[C---:B-----5:R-:W-:Y:S02]  /*0450*/  PRMT R16, R24.reuse, 0x7632, R16 ;  /* 0x0000763218107816 */ /* 0x060fe40000000010 */
[----:B------:R-:W-:Y:S01]  /*0460*/  SHF.L.U32 R23, R24, 0x10, RZ ;  /* 0x0000001018177819 */ /* 0x000fe200000006ff */
[--C-:B------:R-:W-:Y:S01]  /*0470*/  FFMA.FTZ R21, R29, R22, R30.reuse ;  /* 0x000000161d157223 */ /* 0x100fe2000001001e */
[----:B------:R-:W-:Y:S02]  /*0480*/  SHF.L.U32 R17, R17, 0x10, RZ ;  /* 0x0000001011117819 */ /* 0x000fe400000006ff */
[----:B------:R-:W-:Y:S01]  /*0490*/  SHF.L.U32 R35, R16, 0x10, RZ ;  /* 0x0000001010237819 */ /* 0x000fe200000006ff */
[----:B------:R-:W-:Y:S01]  /*04a0*/  FFMA.FTZ R91, R0, R23, RZ ;  /* 0x00000017005b7223 */ /* 0x000fe200000100ff */
[C---:B------:R-:W-:Y:S01]  /*04b0*/  PRMT R30, R18.reuse, 0x7632, R30 ;  /* 0x00007632121e7816 */ /* 0x040fe2000000001e */
[----:B------:R-:W-:Y:S01]  /*04c0*/  IMAD.U32 R20, R18, 0x10000, RZ ;  /* 0x0001000012147824 */ /* 0x000fe200078e00ff */
[C---:B------:R-:W-:Y:S01]  /*04d0*/  PRMT R32, R25.reuse, 0x7632, R32 ;  /* 0x0000763219207816 */ /* 0x040fe20000000020 */
[----:B------:R-:W-:Y:S01]  /*04e0*/  FFMA.FTZ R22, R86, R17, R21 ;  /* 0x0000001156167223 */ /* 0x000fe20000010015 */
[----:B------:R-:W-:Y:S01]  /*04f0*/  SHF.L.U32 R34, R25, 0x10, RZ ;  /* 0x0000001019227819 */ /* 0x000fe200000006ff */
[----:B------:R-:W-:Y:S01]  /*0500*/  FFMA.FTZ R90, R28, R35, R91 ;  /* 0x000000231c5a7223 */ /* 0x000fe2000001005b */
[----:B------:R-:W-:Y:S01]  /*0510*/  IMAD.U32 R25, R30, 0x10000, RZ ;  /* 0x000100001e197824 */ /* 0x000fe200078e00ff */
[----:B------:R-:W-:Y:S01]  /*0520*/  SHF.L.U32 R35, R32, 0x10, RZ ;  /* 0x0000001020237819 */ /* 0x000fe200000006ff */
[----:B------:R-:W-:Y:S01]  /*0530*/  FFMA.FTZ R33, R85, R20, R22 ;  /* 0x0000001455217223 */ /* 0x000fe20000010016 */
[C---:B------:R-:W-:Y:S01]  /*0540*/  PRMT R30, R80.reuse, 0x7632, R30 ;  /* 0x00007632501e7816 */ /* 0x040fe2000000001e */
[----:B------:R-:W-:Y:S01]  /*0550*/  FFMA.FTZ R91, R29, R34, R90 ;  /* 0x000000221d5b7223 */ /* 0x000fe2000001005a */
[----:B------:R-:W-:Y:S01]  /*0560*/  SHF.L.U32 R93, R80, 0x10, RZ ;  /* 0x00000010505d7819 */ /* 0x000fe200000006ff */
[C---:B------:R-:W-:Y:S01]  /*0570*/  IMAD.U32 R31, R19.reuse, 0x10000, RZ ;  /* 0x00010000131f7824 */ /* 0x040fe200078e00ff */
[----:B------:R-:W-:Y:S01]  /*0580*/  PRMT R24, R19, 0x7632, R24 ;  /* 0x0000763213187816 */ /* 0x000fe20000000018 */
[----:B------:R-:W3:Y:S01]  /*0590*/  LDG.E.128 R20, desc[UR6][R44.64+0x1800] ;  /* 0x001800062c147981 */ /* 0x000ee2000c1e1d00 */
[----:B------:R-:W-:Y:S01]  /*05a0*/  FFMA.FTZ R25, R88, R25, R33 ;  /* 0x0000001958197223 */ /* 0x000fe20000010021 */
[----:B------:R-:W-:-:S02]  /*05b0*/  FFMA.FTZ R32, R86, R35, R91 ;  /* 0x0000002356207223 */ /* 0x000fc4000001005b */
[----:B------:R-:W4:Y:S01]  /*05c0*/  LDG.E.128 R16, desc[UR6][R2.64+0x1800] ;  /* 0x0018000602107981 */ /* 0x000f22000c1e1d00 */
[----:B------:R-:W-:Y:S02]  /*05d0*/  IMAD.U32 R33, R30, 0x10000, RZ ;  /* 0x000100001e217824 */ /* 0x000fe400078e00ff */
[----:B------:R-:W-:Y:S01]  /*05e0*/  FFMA.FTZ R93, R0, R93, RZ ;  /* 0x0000005d005d7223 */ /* 0x000fe200000100ff */
[C---:B------:R-:W-:Y:S02]  /*05f0*/  PRMT R35, R52.reuse, 0x7632, R35 ;  /* 0x0000763234237816 */ /* 0x040fe40000000023 */
[----:B------:R-:W-:Y:S01]  /*0600*/  SHF.L.U32 R91, R52, 0x10, RZ ;  /* 0x00000010345b7819 */ /* 0x000fe200000006ff */
[----:B------:R-:W-:Y:S01]  /*0610*/  FFMA.FTZ R52, R28, R33, R93 ;  /* 0x000000211c347223 */ /* 0x000fe2000001005d */
[----:B------:R-:W-:Y:S01]  /*0620*/  SHF.L.U32 R30, R26, 0x10, RZ ;  /* 0x000000101a1e7819 */ /* 0x000fe200000006ff */
[----:B------:R-:W-:Y:S01]  /*0630*/  IMAD.U32 R34, R81, 0x10000, RZ ;  /* 0x0001000051227824 */ /* 0x000fe200078e00ff */
[----:B------:R-:W-:Y:S01]  /*0640*/  SHF.L.U32 R35, R35, 0x10, RZ ;  /* 0x0000001023237819 */ /* 0x000fe200000006ff */
[----:B------:R-:W-:Y:S01]  /*0650*/  FFMA.FTZ R91, R0, R91, RZ ;  /* 0x0000005b005b7223 */ /* 0x000fe200000100ff */
[----:B------:R-:W-:Y:S01]  /*0660*/  FFMA.FTZ R0, R84, R31, R25 ;  /* 0x0000001f54007223 */ /* 0x000fe20000010019 */
[----:B------:R-:W-:Y:S01]  /*0670*/  FFMA.FTZ R93, R29, R34, R52 ;  /* 0x000000221d5d7223 */ /* 0x000fe20000010034 */
[----:B------:R-:W-:Y:S01]  /*0680*/  FFMA.FTZ R31, R85, R30, R32 ;  /* 0x0000001e551f7223 */ /* 0x000fe20000010020 */
[----:B------:R-:W-:-:S02]  /*0690*/  FFMA.FTZ R52, R28, R35, R91 ;  /* 0x000000231c347223 */ /* 0x000fc4000001005b */
[----:B------:R-:W5:Y:S01]  /*06a0*/  LDG.E.128 R32, desc[UR6][R2.64+0x5000] ;  /* 0x0050000602207981 */ /* 0x000f62000c1e1d00 */
[C---:B------:R-:W-:Y:S02]  /*06b0*/  SHF.L.U32 R30, R53.reuse, 0x10, RZ ;  /* 0x00000010351e7819 */ /* 0x040fe400000006ff */
[----:B------:R-:W-:Y:S02]  /*06c0*/  PRMT R26, R26, 0x7632, R26 ;  /* 0x000076321a1a7816 */ /* 0x000fe4000000001a */
[----:B------:R-:W-:Y:S01]  /*06d0*/  PRMT R28, R53, 0x7632, R28 ;  /* 0x00007632351c7816 */ /* 0x000fe2000000001c */
[----:B------:R-:W-:Y:S01]  /*06e0*/  FFMA.FTZ R30, R29, R30, R52 ;  /* 0x0000001e1d1e7223 */ /* 0x000fe20000010034 */
[----:B------:R-:W-:-:S03]  /*06f0*/  SHF.L.U32 R25, R26, 0x10, RZ ;  /* 0x000000101a197819 */ /* 0x000fc600000006ff */
[----:B------:R-:W-:Y:S01]  /*0700*/  IMAD.U32 R95, R28, 0x10000, RZ ;  /* 0x000100001c5f7824 */ /* 0x000fe200078e00ff */
[----:B------:R-:W-:Y:S01]  /*0710*/  PRMT R81, R81, 0x7632, R81 ;  /* 0x0000763251517816 */ /* 0x000fe20000000051 */
[----:B------:R-:W-:Y:S02]  /*0720*/  FFMA.FTZ R53, R88, R25, R31 ;  /* 0x0000001958357223 */ /* 0x000fe4000001001f */
[----:B------:R-:W-:Y:S01]  /*0730*/  FFMA.FTZ R95, R86, R95, R30 ;  /* 0x0000005f565f7223 */ /* 0x000fe2000001001e */
[----:B------:R-:W-:Y:S01]  /*0740*/  IMAD.U32 R24, R24, 0x10000, RZ ;  /* 0x0001000018187824 */ /* 0x000fe200078e00ff */
[----:B------:R-:W5:Y:S01]  /*0750*/  LDG.E.128 R28, desc[UR6][R2.64+0x8800] ;  /* 0x00880006021c7981 */ /* 0x000f62000c1e1d00 */
[----:B------:R-:W-:Y:S02]  /*0760*/  SHF.L.U32 R91, R81, 0x10, RZ ;  /* 0x00000010515b7819 */ /* 0x000fe400000006ff */
[----:B------:R-:W-:Y:S01]  /*0770*/  FFMA.FTZ R81, R87, R24, R0 ;  /* 0x0000001857517223 */ /* 0x000fe20000010000 */
[----:B------:R-:W-:-:S02]  /*0780*/  SHF.L.U32 R80, R64, 0x10, RZ ;  /* 0x0000001040507819 */ /* 0x000fc400000006ff */
[----:B------:R-:W-:Y:S02]  /*0790*/  SHF.L.U32 R0, R60, 0x10, RZ ;  /* 0x000000103c007819 */ /* 0x000fe400000006ff */
[C---:B------:R-:W-:Y:S02]  /*07a0*/  SHF.L.U32 R25, R27.reuse, 0x10, RZ ;  /* 0x000000101b197819 */ /* 0x040fe400000006ff */
[----:B------:R-:W-:Y:S01]  /*07b0*/  SHF.L.U32 R24, R82, 0x10, RZ ;  /* 0x0000001052187819 */ /* 0x000fe200000006ff */
[----:B------:R-:W-:Y:S01]  /*07c0*/  FFMA.FTZ R26, R86, R91, R93 ;  /* 0x0000005b561a7223 */ /* 0x000fe2000001005d */
[----:B------:R-:W-:Y:S02]  /*07d0*/  PRMT R60, R27, 0x7632, R60 ;  /* 0x000076321b3c7816 */ /* 0x000fe4000000003c */
[----:B------:R-:W-:Y:S01]  /*07e0*/  PRMT R82, R82, 0x7632, R82 ;  /* 0x0000763252527816 */ /* 0x000fe20000000052 */
[----:B------:R-:W-:Y:S02]  /*07f0*/  IMAD.U32 R52, R54, 0x10000, RZ ;  /* 0x0001000036347824 */ /* 0x000fe400078e00ff */
[----:B------:R-:W-:Y:S01]  /*0800*/  FFMA.FTZ R91, R0, R80, R89 ;  /* 0x00000050005b7223 */ /* 0x000fe20000010059 */
[----:B------:R-:W-:Y:S01]  /*0810*/  PRMT R64, R64, 0x7632, R64 ;  /* 0x0000763240407816 */ /* 0x000fe20000000040 */
[----:B------:R-:W-:Y:S01]  /*0820*/  FFMA.FTZ R86, R84, R25, R53 ;  /* 0x0000001954567223 */ /* 0x000fe20000010035 */
[----:B------:R-:W-:Y:S01]  /*0830*/  PRMT R54, R54, 0x7632, R54 ;  /* 0x0000763236367816 */ /* 0x000fe20000000036 */
[----:B------:R-:W-:Y:S01]  /*0840*/  FFMA.FTZ R27, R85, R24, R26 ;  /* 0x00000018551b7223 */ /* 0x000fe2000001001a */
[----:B------:R-:W-:Y:S01]  /*0850*/  PRMT R80, R60, 0x7632, R80 ;  /* 0x000076323c507816 */ /* 0x000fe20000000050 */
[----:B------:R-:W-:-:S02]  /*0860*/  IMAD.U32 R25, R82, 0x10000, RZ ;  /* 0x0001000052197824 */ /* 0x000fc400078e00ff */
[----:B------:R-:W-:Y:S01]  /*0870*/  FFMA.FTZ R52, R85, R52, R95 ;  /* 0x0000003455347223 */ /* 0x000fe2000001005f */
[----:B------:R-:W-:Y:S02]  /*0880*/  SHF.L.U32 R89, R64, 0x10, RZ ;  /* 0x0000001040597819 */ /* 0x000fe400000006ff */
[----:B------:R-:W-:Y:S01]  /*0890*/  SHF.L.U32 R85, R54, 0x10, RZ ;  /* 0x0000001036557819 */ /* 0x000fe200000006ff */
[----:B------:R-:W-:Y:S01]  /*08a0*/  IMAD.U32 R80, R80, 0x10000, RZ ;  /* 0x0001000050507824 */ /* 0x000fe200078e00ff */
[C---:B------:R-:W-:Y:S01]  /*08b0*/  PRMT R64, R83.reuse, 0x7632, R64 ;  /* 0x0000763253407816 */ /* 0x040fe20000000040 */
[C---:B------:R-:W-:Y:S01]  /*08c0*/  FFMA.FTZ R53, R88.reuse, R25, R27 ;  /* 0x0000001958357223 */ /* 0x040fe2000001001b */
[----:B------:R-:W-:Y:S01]  /*08d0*/  SHF.L.U32 R83, R83, 0x10, RZ ;  /* 0x0000001053537819 */ /* 0x000fe200000006ff */
[----:B------:R-:W5:Y:S01]  /*08e0*/  LDG.E.128 R24, desc[UR6][R2.64+0xc000] ;  /* 0x00c0000602187981 */ /* 0x000f62000c1e1d00 */
[----:B------:R-:W-:Y:S02]  /*08f0*/  SHF.L.U32 R82, R61, 0x10, RZ ;  /* 0x000000103d527819 */ /* 0x000fe400000006ff */
[C---:B------:R-:W-:Y:S01]  /*0900*/  PRMT R61, R55.reuse, 0x7632, R61 ;  /* 0x00007632373d7816 */ /* 0x040fe2000000003d */
[----:B------:R-:W-:Y:S01]  /*0910*/  FFMA.FTZ R52, R88, R85, R52 ;  /* 0x0000005558347223 */ /* 0x000fe20000010034 */
[----:B------:R-:W-:Y:S01]  /*0920*/  FFMA.FTZ R93, R80, R89, R91 ;  /* 0x00000059505d7223 */ /* 0x000fe2000001005b */
[----:B------:R-:W-:Y:S01]  /*0930*/  SHF.L.U32 R85, R55, 0x10, RZ ;  /* 0x0000001037557819 */ /* 0x000fe200000006ff */
[----:B------:R-:W-:-:S02]  /*0940*/  IMAD.U32 R91, R65, 0x10000, RZ ;  /* 0x00010000415b7824 */ /* 0x000fc400078e00ff */
[C---:B------:R-:W-:Y:S01]  /*0950*/  FFMA.FTZ R89, R84.reuse, R83, R53 ;  /* 0x0000005354597223 */ /* 0x040fe20000010035 */
[----:B------:R-:W-:Y:S02]  /*0960*/  PRMT R65, R65, 0x7632, R65 ;  /* 0x0000763241417816 */ /* 0x000fe40000000041 */
[----:B------:R-:W-:Y:S01]  /*0970*/  PRMT R83, R61, 0x7632, R83 ;  /* 0x000076323d537816 */ /* 0x000fe20000000053 */
[----:B------:R-:W-:Y:S01]  /*0980*/  FFMA.FTZ R85, R84, R85, R52 ;  /* 0x0000005554557223 */ /* 0x000fe20000010034 */
[----:B------:R-:W-:Y:S01]  /*0990*/  SHF.L.U32 R60, R60, 0x10, RZ ;  /* 0x000000103c3c7819 */ /* 0x000fe200000006ff */
[----:B------:R-:W-:Y:S01]  /*09a0*/  FFMA.FTZ R92, R82, R91, R93 ;  /* 0x0000005b525c7223 */ /* 0x000fe2000001005d */
[----:B------:R-:W-:Y:S01]  /*09b0*/  SHF.L.U32 R83, R83, 0x10, RZ ;  /* 0x0000001053537819 */ /* 0x000fe200000006ff */
[----:B------:R-:W5:Y:S01]  /*09c0*/  LDG.E.128 R52, desc[UR6][R2.64+0xf800] ;  /* 0x00f8000602347981 */ /* 0x000f62000c1e1d00 */
[----:B------:R-:W-:Y:S01]  /*09d0*/  IMAD.U32 R90, R65, 0x10000, RZ ;  /* 0x00010000415a7824 */ /* 0x000fe200078e00ff */
[----:B------:R-:W-:Y:S01]  /*09e0*/  SHF.L.U32 R93, R66, 0x10, RZ ;  /* 0x00000010425d7819 */ /* 0x000fe200000006ff */
[----:B------:R-:W-:Y:S01]  /*09f0*/  IMAD.U32 R64, R64, 0x10000, RZ ;  /* 0x0001000040407824 */ /* 0x000fe200078e00ff */
[----:B------:R-:W-:Y:S01]  /*0a00*/  SHF.L.U32 R88, R61, 0x10, RZ ;  /* 0x000000103d587819 */ /* 0x000fe200000006ff */
[----:B------:R-:W-:Y:S01]  /*0a10*/  FFMA.FTZ R61, R83, R90, R92 ;  /* 0x0000005a533d7223 */ /* 0x000fe2000001005c */
[----:B------:R-:W-:Y:S01]  /*0a20*/  SHF.L.U32 R84, R62, 0x10, RZ ;  /* 0x000000103e547819 */ /* 0x000fe200000006ff */
[----:B------:R-:W-:Y:S01]  /*0a30*/  FFMA.FTZ R91, R87, R60, R86 ;  /* 0x0000003c575b7223 */ /* 0x000fe20000010056 */
[----:B------:R-:W-:-:S02]  /*0a40*/  PRMT R66, R66, 0x7632, R66 ;  /* 0x0000763242427816 */ /* 0x000fc40000000042 */
[----:B------:R-:W-:Y:S01]  /*0a50*/  PRMT R86, R62, 0x7632, R86 ;  /* 0x000076323e567816 */ /* 0x000fe20000000056 */
[C---:B------:R-:W-:Y:S01]  /*0a60*/  FFMA.FTZ R89, R87.reuse, R64, R89 ;  /* 0x0000004057597223 */ /* 0x040fe20000010059 */
[C---:B------:R-:W-:Y:S01]  /*0a70*/  PRMT R60, R68.reuse, 0x7632, R60 ;  /* 0x00007632443c7816 */ /* 0x040fe2000000003c */
[----:B------:R-:W-:Y:S02]  /*0a80*/  IMAD.U32 R62, R68, 0x10000, RZ ;  /* 0x00010000443e7824 */ /* 0x000fe400078e00ff */
[----:B------:R-:W-:Y:S01]  /*0a90*/  FFMA.FTZ R87, R87, R88, R85 ;  /* 0x0000005857577223 */ /* 0x000fe20000010055 */
[----:B------:R-:W-:Y:S01]  /*0aa0*/  FFMA.FTZ R93, R84, R93, R61 ;  /* 0x0000005d545d7223 */ /* 0x000fe2000001003d */
[----:B------:R-:W-:Y:S01]  /*0ab0*/  SHF.L.U32 R61, R66, 0x10, RZ ;  /* 0x00000010423d7819 */ /* 0x000fe200000006ff */
[C---:B------:R-:W-:Y:S01]  /*0ac0*/  IMAD.U32 R85, R63.reuse, 0x10000, RZ ;  /* 0x000100003f557824 */ /* 0x040fe200078e00ff */
[----:B------:R-:W-:Y:S02]  /*0ad0*/  SHF.L.U32 R86, R86, 0x10, RZ ;  /* 0x0000001056567819 */ /* 0x000fe400000006ff */
[----:B------:R-:W-:Y:S01]  /*0ae0*/  PRMT R68, R63, 0x7632, R68 ;  /* 0x000076323f447816 */ /* 0x000fe20000000044 */
        /* <DEDUP_REMOVED lines=8> */
[----:B------:R-:W5:Y:S01]  /*0b70*/  LDG.E.128 R64, desc[UR6][R2.64+0x2000] ;  /* 0x0020000602407981 */ /* 0x000f62000c1e1d00 */
[----:B------:R-:W-:-:S03]  /*0b80*/  FFMA.FTZ R92, R82, R61, R63 ;  /* 0x0000003d525c7223 */ /* 0x000fc6000001003f */
[----:B------:R-:W5:Y:S01]  /*0b90*/  LDG.E.128 R60, desc[UR6][R44.64+0x2000] ;  /* 0x002000062c3c7981 */ /* 0x000f62000c1e1d00 */
[----:B------:R-:W-:Y:S02]  /*0ba0*/  PRMT R81, R69, 0x7632, R81 ;  /* 0x0000763245517816 */ /* 0x000fe40000000051 */
[C---:B------:R-:W-:Y:S02]  /*0bb0*/  SHF.L.U32 R94, R72.reuse, 0x10, RZ ;  /* 0x00000010485e7819 */ /* 0x040fe400000006ff */
[----:B------:R-:W-:Y:S01]  /*0bc0*/  PRMT R93, R72, 0x7632, R93 ;  /* 0x00007632485d7816 */ /* 0x000fe2000000005d */
[----:B------:R-:W-:Y:S01]  /*0bd0*/  IMAD.U32 R72, R81, 0x10000, RZ ;  /* 0x0001000051487824 */ /* 0x000fe200078e00ff */
        /* <DEDUP_REMOVED lines=10> */
[----:B------:R-:W-:Y:S01]  /*0c80*/  FFMA.FTZ R93, R80, R93, R97 ;  /* 0x0000005d505d7223 */ /* 0x000fe20000010061 */
[----:B------:R-:W-:Y:S01]  /*0c90*/  SHF.L.U32 R69, R70, 0x10, RZ ;  /* 0x0000001046457819 */ /* 0x000fe200000006ff */
[----:B------:R-:W-:Y:S01]  /*0ca0*/  IMAD.U32 R72, R73, 0x10000, RZ ;  /* 0x0001000049487824 */ /* 0x000fe200078e00ff */
[C---:B------:R-:W-:Y:S02]  /*0cb0*/  PRMT R92, R76.reuse, 0x7632, R92 ;  /* 0x000076324c5c7816 */ /* 0x040fe4000000005c */
[----:B------:R-:W-:Y:S01]  /*0cc0*/  SHF.L.U32 R73, R76, 0x10, RZ ;  /* 0x000000104c497819 */ /* 0x000fe200000006ff */
[----:B------:R-:W-:Y:S01]  /*0cd0*/  FFMA.FTZ R88, R81, R88, R90 ;  /* 0x0000005851587223 */ /* 0x000fe2000001005a */
[----:B------:R-:W-:Y:S01]  /*0ce0*/  FFMA.FTZ R90, R82, R95, R93 ;  /* 0x0000005f525a7223 */ /* 0x000fe2000001005d */
[----:B------:R-:W-:Y:S01]  /*0cf0*/  FFMA.FTZ R70, R86, R69, R91 ;  /* 0x0000004556467223 */ /* 0x000fe2000001005b */
[----:B------:R-:W-:-:S02]  /*0d00*/  IMAD.U32 R91, R92, 0x10000, RZ ;  /* 0x000100005c5b7824 */ /* 0x000fc400078e00ff */
[----:B------:R-:W-:Y:S01]  /*0d10*/  FFMA.FTZ R89, R0, R73, R89 ;  /* 0x0000004900597223 */ /* 0x000fe20000010059 */
[C---:B------:R-:W-:Y:S02]  /*0d20*/  PRMT R76, R71.reuse, 0x7632, R76 ;  /* 0x00007632474c7816 */ /* 0x040fe4000000004c */
[----:B------:R-:W-:Y:S01]  /*0d30*/  SHF.L.U32 R68, R71, 0x10, RZ ;  /* 0x0000001047447819 */ /* 0x000fe200000006ff */
[----:B------:R-:W-:Y:S01]  /*0d40*/  FFMA.FTZ R71, R83, R72, R90 ;  /* 0x0000004853477223 */ /* 0x000fe2000001005a */
[C---:B------:R-:W-:Y:S01]  /*0d50*/  PRMT R72, R77.reuse, 0x7632, R72 ;  /* 0x000076324d487816 */ /* 0x040fe20000000048 */
[----:B------:R-:W-:Y:S01]  /*0d60*/  FFMA.FTZ R89, R80, R91, R89 ;  /* 0x0000005b50597223 */ /* 0x000fe20000010059 */
[----:B------:R-:W-:Y:S01]  /*0d70*/  SHF.L.U32 R73, R77, 0x10, RZ ;  /* 0x000000104d497819 */ /* 0x000fe200000006ff */
[----:B------:R-:W-:Y:S01]  /*0d80*/  FFMA.FTZ R90, R85, R68, R70 ;  /* 0x00000044555a7223 */ /* 0x000fe20000010046 */
[----:B------:R-:W-:Y:S01]  /*0d90*/  SHF.L.U32 R69, R74, 0x10, RZ ;  /* 0x000000104a457819 */ /* 0x000fe200000006ff */
[----:B------:R-:W-:Y:S01]  /*0da0*/  IMAD.U32 R72, R72, 0x10000, RZ ;  /* 0x0001000048487824 */ /* 0x000fe200078e00ff */
[----:B------:R-:W-:Y:S01]  /*0db0*/  PRMT R74, R74, 0x7632, R74 ;  /* 0x000076324a4a7816 */ /* 0x000fe2000000004a */
[--C-:B------:R-:W-:Y:S01]  /*0dc0*/  FFMA.FTZ R68, R82, R73, R89.reuse ;  /* 0x0000004952447223 */ /* 0x100fe20000010059 */
[----:B------:R-:W-:-:S02]  /*0dd0*/  PRMT R89, R78, 0x7632, R89 ;  /* 0x000076324e597816 */ /* 0x000fc40000000059 */
[----:B------:R-:W-:Y:S01]  /*0de0*/  SHF.L.U32 R91, R78, 0x10, RZ ;  /* 0x000000104e5b7819 */ /* 0x000fe200000006ff */
[----:B------:R-:W-:Y:S01]  /*0df0*/  FFMA.FTZ R93, R83, R72, R68 ;  /* 0x00000048535d7223 */ /* 0x000fe20000010044 */
[----:B------:R-:W-:Y:S01]  /*0e00*/  SHF.L.U32 R73, R74, 0x10, RZ ;  /* 0x000000104a497819 */ /* 0x000fe200000006ff */
[C---:B------:R-:W-:Y:S01]  /*0e10*/  FFMA.FTZ R77, R84.reuse, R69, R71 ;  /* 0x00000045544d7223 */ /* 0x040fe20000010047 */
[----:B------:R-:W-:Y:S02]  /*0e20*/  IMAD.U32 R89, R89, 0x10000, RZ ;  /* 0x0001000059597824 */ /* 0x000fe400078e00ff */
[----:B------:R-:W-:Y:S01]  /*0e30*/  FFMA.FTZ R92, R84, R91, R93 ;  /* 0x0000005b545c7223 */ /* 0x000fe2000001005d */
[C---:B------:R-:W-:Y:S01]  /*0e40*/  SHF.L.U32 R72, R75.reuse, 0x10, RZ ;  /* 0x000000104b487819 */ /* 0x040fe200000006ff */
[C-C-:B------:R-:W-:Y:S01]  /*0e50*/  FFMA.FTZ R74, R86.reuse, R73, R77.reuse ;  /* 0x00000049564a7223 */ /* 0x140fe2000001004d */
[----:B------:R-:W-:Y:S01]  /*0e60*/  PRMT R77, R75, 0x7632, R77 ;  /* 0x000076324b4d7816 */ /* 0x000fe2000000004d */
[--C-:B------:R-:W-:Y:S01]  /*0e70*/  FFMA.FTZ R73, R86, R89, R92.reuse ;  /* 0x0000005956497223 */ /* 0x100fe2000001005c */
[C---:B------:R-:W-:Y:S01]  /*0e80*/  PRMT R92, R56.reuse, 0x7632, R92 ;  /* 0x00007632385c7816 */ /* 0x040fe2000000005c */
[----:B------:R-:W-:Y:S01]  /*0e90*/  IMAD.U32 R93, R56, 0x10000, RZ ;  /* 0x00010000385d7824 */ /* 0x000fe200078e00ff */
[----:B------:R-:W5:Y:S01]  /*0ea0*/  LDG.E.128 R68, desc[UR6][R2.64+0x5800] ;  /* 0x0058000602447981 */ /* 0x000f62000c1e1d00 */
[----:B------:R-:W-:Y:S01]  /*0eb0*/  SHF.L.U32 R56, R77, 0x10, RZ ;  /* 0x000000104d387819 */ /* 0x000fe200000006ff */
[----:B------:R-:W-:Y:S01]  /*0ec0*/  FFMA.FTZ R89, R85, R72, R74 ;  /* 0x0000004855597223 */ /* 0x000fe2000001004a */
[----:B------:R-:W-:Y:S01]  /*0ed0*/  SHF.L.U32 R77, R92, 0x10, RZ ;  /* 0x000000105c4d7819 */ /* 0x000fe200000006ff */
[----:B------:R-:W-:Y:S01]  /*0ee0*/  FFMA.FTZ R93, R0, R93, R87 ;  /* 0x0000005d005d7223 */ /* 0x000fe20000010057 */
[----:B------:R-:W-:Y:S01]  /*0ef0*/  SHF.L.U32 R78, R79, 0x10, RZ ;  /* 0x000000104f4e7819 */ /* 0x000fe200000006ff */
[----:B------:R-:W-:Y:S01]  /*0f00*/  FFMA.FTZ R87, R81, R56, R89 ;  /* 0x0000003851577223 */ /* 0x000fe20000010059 */
[----:B------:R-:W-:-:S02]  /*0f10*/  PRMT R79, R79, 0x7632, R79 ;  /* 0x000076324f4f7816 */ /* 0x000fc4000000004f */
[----:B------:R-:W-:Y:S02]  /*0f20*/  SHF.L.U32 R76, R76, 0x10, RZ ;  /* 0x000000104c4c7819 */ /* 0x000fe400000006ff */
[C---:B------:R-:W-:Y:S01]  /*0f30*/  PRMT R56, R57.reuse, 0x7632, R56 ;  /* 0x0000763239387816 */ /* 0x040fe20000000038 */
[----:B------:R-:W-:Y:S01]  /*0f40*/  FFMA.FTZ R93, R80, R77, R93 ;  /* 0x0000004d505d7223 */ /* 0x000fe2000001005d */
[----:B------:R-:W-:Y:S01]  /*0f50*/  SHF.L.U32 R57, R57, 0x10, RZ ;  /* 0x0000001039397819 */ /* 0x000fe200000006ff */
[----:B------:R-:W-:Y:S01]  /*0f60*/  FFMA.FTZ R91, R85, R78, R73 ;  /* 0x0000004e555b7223 */ /* 0x000fe20000010049 */
[----:B------:R-:W-:Y:S01]  /*0f70*/  IMAD.U32 R78, R79, 0x10000, RZ ;  /* 0x000100004f4e7824 */ /* 0x000fe200078e00ff */
[----:B------:R-:W5:Y:S01]  /*0f80*/  LDG.E.128 R72, desc[UR6][R2.64+0x9000] ;  /* 0x0090000602487981 */ /* 0x000f62000c1e1d00 */
[----:B------:R-:W-:Y:S01]  /*0f90*/  FFMA.FTZ R90, R81, R76, R90 ;  /* 0x0000004c515a7223 */ /* 0x000fe2000001005a */
[----:B------:R-:W-:Y:S01]  /*0fa0*/  FFMA.FTZ R82, R82, R57, R93 ;  /* 0x0000003952527223 */ /* 0x000fe2000001005d */
[----:B------:R-:W-:-:S02]  /*0fb0*/  IMAD.U32 R76, R56, 0x10000, RZ ;  /* 0x00010000384c7824 */ /* 0x000fc400078e00ff */
[----:B------:R-:W-:Y:S01]  /*0fc0*/  FFMA.FTZ R0, R81, R78, R91 ;  /* 0x0000004e51007223 */ /* 0x000fe2000001005b */
[C---:B------:R-:W-:Y:S01]  /*0fd0*/  PRMT R77, R58.reuse, 0x7632, R77 ;  /* 0x000076323a4d7816 */ /* 0x040fe2000000004d */
[----:B------:R-:W-:Y:S01]  /*0fe0*/  IMAD.U32 R79, R58, 0x10000, RZ ;  /* 0x000100003a4f7824 */ /* 0x000fe200078e00ff */
[----:B------:R-:W-:Y:S01]  /*0ff0*/  SHF.L.U32 R78, R36, 0x10, RZ ;  /* 0x00000010244e7819 */ /* 0x000fe200000006ff */
        /* <DEDUP_REMOVED lines=9> */
[C---:B------:R-:W-:Y:S01]  /*1090*/  PRMT R80, R59.reuse, 0x7632, R80 ;  /* 0x000076323b507816 */ /* 0x040fe20000000050 */
[----:B------:R-:W-:Y:S01]  /*10a0*/  FFMA.FTZ R36, R86, R77, R79 ;  /* 0x0000004d56247223 */ /* 0x000fe2000001004f */
[----:B------:R-:W-:-:S02]  /*10b0*/  SHF.L.U32 R92, R59, 0x10, RZ ;  /* 0x000000103b5c7819 */ /* 0x000fc400000006ff */
[C---:B------:R-:W-:Y:S01]  /*10c0*/  SHF.L.U32 R83, R37.reuse, 0x10, RZ ;  /* 0x0000001025537819 */ /* 0x040fe200000006ff */
[----:B------:R-:W5:Y:S01]  /*10d0*/  LDG.E.128 R56, desc[UR6][R2.64+0xc800] ;  /* 0x00c8000602387981 */ /* 0x000f62000c1e1d00 */
[----:B------:R-:W-:Y:S01]  /*10e0*/  PRMT R37, R37, 0x7632, R37 ;  /* 0x0000763225257816 */ /* 0x000fe20000000025 */
[C---:B------:R-:W-:Y:S01]  /*10f0*/  IMAD.U32 R84, R49.reuse, 0x10000, RZ ;  /* 0x0001000031547824 */ /* 0x040fe200078e00ff */
[----:B------:R-:W-:Y:S01]  /*1100*/  PRMT R86, R49, 0x7632, R86 ;  /* 0x0000763231567816 */ /* 0x000fe20000000056 */
[----:B------:R-:W-:Y:S01]  /*1110*/  FFMA.FTZ R91, R88, R91, R93 ;  /* 0x0000005b585b7223 */ /* 0x000fe2000001005d */
[----:B------:R-:W-:Y:S01]  /*1120*/  SHF.L.U32 R37, R37, 0x10, RZ ;  /* 0x0000001025257819 */ /* 0x000fe200000006ff */
[----:B------:R-:W-:Y:S01]  /*1130*/  IMAD.U32 R80, R80, 0x10000, RZ ;  /* 0x0001000050507824 */ /* 0x000fe200078e00ff */
[----:B------:R-:W-:Y:S01]  /*1140*/  SHF.L.U32 R86, R86, 0x10, RZ ;  /* 0x0000001056567819 */ /* 0x000fe200000006ff */
[----:B------:R-:W-:Y:S01]  /*1150*/  FFMA.FTZ R83, R84, R83, R91 ;  /* 0x0000005354537223 */ /* 0x000fe2000001005b */
[----:B------:R-:W-:Y:S01]  /*1160*/  FFMA.FTZ R92, R85, R92, R36 ;  /* 0x0000005c555c7223 */ /* 0x000fe20000010024 */
[----:B------:R-:W5:Y:S01]  /*1170*/  LDG.E.128 R76, desc[UR6][R2.64+0x10000] ;  /* 0x01000006024c7981 */ /* 0x000f62000c1e1d00 */
[----:B------:R-:W-:Y:S01]  /*1180*/  SHF.L.U32 R36, R38, 0x10, RZ ;  /* 0x0000001026247819 */ /* 0x000fe200000006ff */
[----:B------:R-:W-:Y:S01]  /*1190*/  FFMA.FTZ R48, R86, R37, R83 ;  /* 0x0000002556307223 */ /* 0x000fe20000010053 */
[----:B------:R-:W-:Y:S01]  /*11a0*/  FFMA.FTZ R92, R81, R80, R92 ;  /* 0x00000050515c7223 */ /* 0x000fe2000001005c */
[C---:B------:R-:W-:Y:S01]  /*11b0*/  PRMT R37, R40.reuse, 0x7632, R37 ;  /* 0x0000763228257816 */ /* 0x040fe20000000025 */
[----:B------:R-:W-:Y:S01]  /*11c0*/  IMAD.U32 R80, R40, 0x10000, RZ ;  /* 0x0001000028507824 */ /* 0x000fe200078e00ff */
[----:B------:R-:W-:-:S02]  /*11d0*/  SHF.L.U32 R85, R50, 0x10, RZ ;  /* 0x0000001032557819 */ /* 0x000fc400000006ff */
[----:B------:R-:W-:Y:S02]  /*11e0*/  PRMT R38, R38, 0x7632, R38 ;  /* 0x0000763226267816 */ /* 0x000fe40000000026 */
[----:B------:R-:W-:Y:S01]  /*11f0*/  PRMT R40, R50, 0x7632, R40 ;  /* 0x0000763232287816 */ /* 0x000fe20000000028 */
[----:B------:R-:W-:Y:S01]  /*1200*/  FFMA.FTZ R91, R89, R80, R90 ;  /* 0x00000050595b7223 */ /* 0x000fe2000001005a */
[----:B------:R-:W-:Y:S01]  /*1210*/  SHF.L.U32 R81, R37, 0x10, RZ ;  /* 0x0000001025517819 */ /* 0x000fe200000006ff */
[----:B------:R-:W-:Y:S01]  /*1220*/  FFMA.FTZ R49, R85, R36, R48 ;  /* 0x0000002455317223 */ /* 0x000fe20000010030 */
[----:B------:R-:W-:Y:S01]  /*1230*/  SHF.L.U32 R37, R38, 0x10, RZ ;  /* 0x0000001026257819 */ /* 0x000fe200000006ff */
[----:B------:R-:W-:Y:S01]  /*1240*/  IMAD.U32 R40, R40, 0x10000, RZ ;  /* 0x0001000028287824 */ /* 0x000fe200078e00ff */
[----:B------:R-:W-:Y:S02]  /*1250*/  SHF.L.U32 R83, R41, 0x10, RZ ;  /* 0x0000001029537819 */ /* 0x000fe400000006ff */
[C---:B------:R-:W-:Y:S01]  /*1260*/  PRMT R41, R51.reuse, 0x7632, R41 ;  /* 0x0000763233297816 */ /* 0x040fe20000000029 */
[----:B------:R-:W-:Y:S01]  /*1270*/  FFMA.FTZ R81, R88, R81, R91 ;  /* 0x0000005158517223 */ /* 0x000fe2000001005b */
[----:B------:R-:W-:Y:S01]  /*1280*/  PRMT R38, R4, 0x7632, R38 ;  /* 0x0000763204267816 */ /* 0x000fe20000000026 */
[----:B------:R-:W-:Y:S01]  /*1290*/  FFMA.FTZ R91, R40, R37, R49 ;  /* 0x00000025285b7223 */ /* 0x000fe20000010031 */
[----:B------:R-:W-:Y:S01]  /*12a0*/  IMAD.U32 R4, R4, 0x10000, RZ ;  /* 0x0001000004047824 */ /* 0x000fe200078e00ff */
        /* <DEDUP_REMOVED lines=11> */
[----:B------:R-:W-:Y:S01]  /*1360*/  IMAD.U32 R5, R5, 0x10000, RZ ;  /* 0x0001000005057824 */ /* 0x000fe200078e00ff */
[----:B------:R-:W5:Y:S01]  /*1370*/  LDG.E.128 R48, desc[UR6][R2.64+0x2800] ;  /* 0x0028000602307981 */ /* 0x000f62000c1e1d00 */
[----:B------:R-:W-:-:S03]  /*1380*/  SHF.L.U32 R41, R41, 0x10, RZ ;  /* 0x0000001029297819 */ /* 0x000fc600000006ff */
[----:B------:R-:W5:Y:S01]  /*1390*/  LDG.E.128 R80, desc[UR6][R44.64+0x2800] ;  /* 0x002800062c507981 */ /* 0x000f62000c1e1d00 */
[----:B------:R-:W-:Y:S01]  /*13a0*/  SHF.L.U32 R4, R39, 0x10, RZ ;  /* 0x0000001027047819 */ /* 0x000fe200000006ff */
[----:B------:R-:W-:Y:S01]  /*13b0*/  FFMA.FTZ R87, R84, R5, R87 ;  /* 0x0000000554577223 */ /* 0x000fe20000010057 */
[----:B------:R-:W-:Y:S01]  /*13c0*/  SHF.L.U32 R38, R42, 0x10, RZ ;  /* 0x000000102a267819 */ /* 0x000fe200000006ff */
[----:B------:R-:W-:Y:S01]  /*13d0*/  FFMA.FTZ R94, R86, R93, R95 ;  /* 0x0000005d565e7223 */ /* 0x000fe2000001005f */
[----:B------:R-:W-:Y:S01]  /*13e0*/  PRMT R5, R42, 0x7632, R5 ;  /* 0x000076322a057816 */ /* 0x000fe20000000005 */
[----:B------:R-:W-:Y:S02]  /*13f0*/  IMAD.U32 R39, R37, 0x10000, RZ ;  /* 0x0001000025277824 */ /* 0x000fe400078e00ff */
[----:B------:R-:W-:Y:S01]  /*1400*/  FFMA.FTZ R42, R41, R4, R36 ;  /* 0x00000004292a7223 */ /* 0x000fe20000010024 */
[----:B------:R-:W-:Y:S01]  /*1410*/  FFMA.FTZ R37, R85, R38, R94 ;  /* 0x0000002655257223 */ /* 0x000fe2000001005e */
[----:B------:R-:W-:-:S02]  /*1420*/  SHF.L.U32 R5, R5, 0x10, RZ ;  /* 0x0000001005057819 */ /* 0x000fc400000006ff */
[----:B------:R-:W-:Y:S01]  /*1430*/  SHF.L.U32 R36, R6, 0x10, RZ ;  /* 0x0000001006247819 */ /* 0x000fe200000006ff */
[----:B------:R-:W-:Y:S01]  /*1440*/  FFMA.FTZ R38, R86, R39, R87 ;  /* 0x0000002756267223 */ /* 0x000fe20000010057 */
[----:B------:R-:W-:Y:S02]  /*1450*/  PRMT R6, R6, 0x7632, R6 ;  /* 0x0000763206067816 */ /* 0x000fe40000000006 */
[C---:B------:R-:W-:Y:S01]  /*1460*/  PRMT R4, R43.reuse, 0x7632, R4 ;  /* 0x000076322b047816 */ /* 0x040fe20000000004 */
[----:B------:R-:W-:Y:S01]  /*1470*/  FFMA.FTZ R5, R40, R5, R37 ;  /* 0x0000000528057223 */ /* 0x000fe20000010025 */
[----:B------:R-:W-:Y:S01]  /*1480*/  SHF.L.U32 R43, R43, 0x10, RZ ;  /* 0x000000102b2b7819 */ /* 0x000fe200000006ff */
[----:B------:R-:W-:Y:S01]  /*1490*/  FFMA.FTZ R91, R85, R36, R38 ;  /* 0x00000024555b7223 */ /* 0x000fe20000010026 */
[----:B------:R-:W-:Y:S01]  /*14a0*/  IMAD.U32 R87, R6, 0x10000, RZ ;  /* 0x0001000006577824 */ /* 0x000fe200078e00ff */
[C---:B------:R-:W-:Y:S01]  /*14b0*/  PRMT R93, R8.reuse, 0x7632, R93 ;  /* 0x00007632085d7816 */ /* 0x040fe2000000005d */
[----:B------:R-:W5:Y:S01]  /*14c0*/  LDG.E.128 R36, desc[UR6][R2.64+0x6000] ;  /* 0x0060000602247981 */ /* 0x000f62000c1e1d00 */
[----:B------:R-:W-:Y:S01]  /*14d0*/  SHF.L.U32 R8, R8, 0x10, RZ ;  /* 0x0000001008087819 */ /* 0x000fe200000006ff */
[----:B------:R-:W-:Y:S01]  /*14e0*/  FFMA.FTZ R6, R90, R43, R5 ;  /* 0x0000002b5a067223 */ /* 0x000fe20000010005 */
[----:B------:R-:W-:Y:S01]  /*14f0*/  SHF.L.U32 R5, R7, 0x10, RZ ;  /* 0x0000001007057819 */ /* 0x000fe200000006ff */
[----:B------:R-:W-:Y:S01]  /*1500*/  FFMA.FTZ R87, R40, R87, R91 ;  /* 0x0000005728577223 */ /* 0x000fe2000001005b */
[----:B------:R-:W-:Y:S01]  /*1510*/  SHF.L.U32 R93, R93, 0x10, RZ ;  /* 0x000000105d5d7819 */ /* 0x000fe200000006ff */
[----:B------:R-:W-:-:S02]  /*1520*/  FFMA.FTZ R43, R89, R8, R0 ;  /* 0x00000008592b7223 */ /* 0x000fc40000010000 */
[----:B------:R-:W-:Y:S01]  /*1530*/  FFMA.FTZ R87, R90, R5, R87 ;  /* 0x000000055a577223 */ /* 0x000fe20000010057 */
[C---:B------:R-:W-:Y:S01]  /*1540*/  IMAD.U32 R5, R9.reuse, 0x10000, RZ ;  /* 0x0001000009057824 */ /* 0x040fe200078e00ff */
[----:B------:R-:W-:Y:S01]  /*1550*/  PRMT R9, R9, 0x7632, R9 ;  /* 0x0000763209097816 */ /* 0x000fe20000000009 */
[----:B------:R-:W-:Y:S01]  /*1560*/  FFMA.FTZ R43, R88, R93, R43 ;  /* 0x0000005d582b7223 */ /* 0x000fe2000001002b */
[----:B------:R-:W-:Y:S02]  /*1570*/  PRMT R7, R7, 0x7632, R7 ;  /* 0x0000763207077816 */ /* 0x000fe40000000007 */
[----:B------:R-:W-:Y:S01]  /*1580*/  SHF.L.U32 R9, R9, 0x10, RZ ;  /* 0x0000001009097819 */ /* 0x000fe200000006ff */
[----:B------:R-:W-:Y:S01]  /*1590*/  FFMA.FTZ R5, R84, R5, R43 ;  /* 0x0000000554057223 */ /* 0x000fe2000001002b */
[----:B------:R-:W-:Y:S02]  /*15a0*/  SHF.L.U32 R0, R4, 0x10, RZ ;  /* 0x0000001004007819 */ /* 0x000fe400000006ff */
[----:B--2---:R-:W-:-:S02]  /*15b0*/  PRMT R8, R12, 0x7632, R8 ;  /* 0x000076320c087816 */ /* 0x004fc40000000008 */
[----:B------:R-:W-:Y:S01]  /*15c0*/  SHF.L.U32 R4, R7, 0x10, RZ ;  /* 0x0000001007047819 */ /* 0x000fe200000006ff */
[----:B------:R-:W-:Y:S02]  /*15d0*/  IMAD.U32 R7, R12, 0x10000, RZ ;  /* 0x000100000c077824 */ /* 0x000fe400078e00ff */
[----:B------:R-:W-:Y:S01]  /*15e0*/  FFMA.FTZ R12, R86, R9, R5 ;  /* 0x00000009560c7223 */ /* 0x000fe20000010005 */
[----:B------:R-:W-:Y:S02]  /*15f0*/  SHF.L.U32 R9, R8, 0x10, RZ ;  /* 0x0000001008097819 */ /* 0x000fe400000006ff */
[C---:B------:R-:W-:Y:S01]  /*1600*/  SHF.L.U32 R8, R10.reuse, 0x10, RZ ;  /* 0x000000100a087819 */ /* 0x040fe200000006ff */
[----:B------:R-:W-:Y:S01]  /*1610*/  FFMA.FTZ R91, R89, R7, R92 ;  /* 0x00000007595b7223 */ /* 0x000fe2000001005c */
[----:B------:R-:W-:Y:S01]  /*1620*/  PRMT R10, R10, 0x7632, R10 ;  /* 0x000076320a0a7816 */ /* 0x000fe2000000000a */
[C---:B------:R-:W-:Y:S01]  /*1630*/  FFMA.FTZ R0, R41.reuse, R0, R6 ;  /* 0x0000000029007223 */ /* 0x040fe20000010006 */
[----:B------:R-:W-:Y:S01]  /*1640*/  FFMA.FTZ R87, R41, R4, R87 ;  /* 0x0000000429577223 */ /* 0x000fe20000010057 */
[C---:B------:R-:W-:Y:S01]  /*1650*/  PRMT R43, R13.reuse, 0x7632, R43 ;  /* 0x000076320d2b7816 */ /* 0x040fe2000000002b */
[----:B------:R-:W2:Y:S01]  /*1660*/  LDG.E.128 R4, desc[UR6][R2.64+0x9800] ;  /* 0x0098000602047981 */ /* 0x000ea2000c1e1d00 */
[----:B------:R-:W-:Y:S01]  /*1670*/  SHF.L.U32 R89, R13, 0x10, RZ ;  /* 0x000000100d597819 */ /* 0x000fe200000006ff */
[----:B------:R-:W-:Y:S01]  /*1680*/  FFMA.FTZ R91, R88, R9, R91 ;  /* 0x00000009585b7223 */ /* 0x000fe2000001005b */
[----:B------:R-:W-:Y:S01]  /*1690*/  FFMA.FTZ R13, R85, R8, R12 ;  /* 0x00000008550d7223 */ /* 0x000fe2000001000c */
[----:B------:R-:W-:Y:S01]  /*16a0*/  IMAD.U32 R9, R10, 0x10000, RZ ;  /* 0x000100000a097824 */ /* 0x000fe200078e00ff */
[----:B------:R-:W-:Y:S01]  /*16b0*/  SHF.L.U32 R43, R43, 0x10, RZ ;  /* 0x000000102b2b7819 */ /* 0x000fe200000006ff */
[----:B------:R-:W-:-:S02]  /*16c0*/  FFMA.FTZ R89, R84, R89, R91 ;  /* 0x0000005954597223 */ /* 0x000fc4000001005b */
[--C-:B------:R-:W-:Y:S01]  /*16d0*/  FFMA.FTZ R9, R40, R9, R13.reuse ;  /* 0x0000000928097223 */ /* 0x100fe2000001000d */
[----:B------:R-:W-:Y:S01]  /*16e0*/  PRMT R13, R14, 0x7632, R13 ;  /* 0x000076320e0d7816 */ /* 0x000fe2000000000d */
[----:B------:R-:W-:Y:S01]  /*16f0*/  FFMA.FTZ R86, R86, R43, R89 ;  /* 0x0000002b56567223 */ /* 0x000fe20000010059 */
[C---:B------:R-:W-:Y:S02]  /*1700*/  PRMT R8, R11.reuse, 0x7632, R8 ;  /* 0x000076320b087816 */ /* 0x040fe40000000008 */
[----:B------:R-:W-:Y:S02]  /*1710*/  SHF.L.U32 R14, R14, 0x10, RZ ;  /* 0x000000100e0e7819 */ /* 0x000fe400000006ff */
[----:B------:R-:W-:Y:S02]  /*1720*/  SHF.L.U32 R11, R11, 0x10, RZ ;  /* 0x000000100b0b7819 */ /* 0x000fe400000006ff */
[----:B------:R-:W-:Y:S01]  /*1730*/  SHF.L.U32 R13, R13, 0x10, RZ ;  /* 0x000000100d0d7819 */ /* 0x000fe200000006ff */
[----:B------:R-:W-:Y:S01]  /*1740*/  FFMA.FTZ R85, R85, R14, R86 ;  /* 0x0000000e55557223 */ /* 0x000fe20000010056 */
[----:B------:R-:W-:-:S02]  /*1750*/  IMAD.U32 R84, R8, 0x10000, RZ ;  /* 0x0001000008547824 */ /* 0x000fc400078e00ff */
[----:B------:R-:W-:Y:S01]  /*1760*/  FFMA.FTZ R12, R90, R11, R9 ;  /* 0x0000000b5a0c7223 */ /* 0x000fe20000010009 */
[C---:B------:R-:W-:Y:S01]  /*1770*/  PRMT R43, R15.reuse, 0x7632, R43 ;  /* 0x000076320f2b7816 */ /* 0x040fe2000000002b */
[----:B------:R-:W2:Y:S01]  /*1780*/  LDG.E.128 R8, desc[UR6][R2.64+0xd000] ;  /* 0x00d0000602087981 */ /* 0x000ea2000c1e1d00 */
[----:B------:R-:W-:Y:S01]  /*1790*/  SHF.L.U32 R15, R15, 0x10, RZ ;  /* 0x000000100f0f7819 */ /* 0x000fe200000006ff */
[----:B------:R-:W-:Y:S01]  /*17a0*/  FFMA.FTZ R13, R40, R13, R85 ;  /* 0x0000000d280d7223 */ /* 0x000fe20000010055 */
[C---:B----4-:R-:W-:Y:S01]  /*17b0*/  PRMT R40, R16.reuse, 0x7632, R40 ;  /* 0x0000763210287816 */ /* 0x050fe20000000028 */
[----:B------:R-:W-:Y:S01]  /*17c0*/  FFMA.FTZ R84, R41, R84, R12 ;  /* 0x0000005429547223 */ /* 0x000fe2000001000c */
[----:B------:R-:W-:Y:S01]  /*17d0*/  SHF.L.U32 R16, R16, 0x10, RZ ;  /* 0x0000001010107819 */ /* 0x000fe200000006ff */
[----:B------:R-:W-:Y:S01]  /*17e0*/  FFMA.FTZ R90, R90, R15, R13 ;  /* 0x0000000f5a5a7223 */ /* 0x000fe2000001000d */
[C---:B---3--:R-:W-:Y:S01]  /*17f0*/  PRMT R86, R20.reuse, 0x7632, R86 ;  /* 0x0000763214567816 */ /* 0x048fe20000000056 */
[----:B------:R-:W-:Y:S01]  /*1800*/  IMAD.U32 R85, R20, 0x10000, RZ ;  /* 0x0001000014557824 */ /* 0x000fe200078e00ff */
[----:B------:R-:W3:Y:S01]  /*1810*/  LDG.E.128 R12, desc[UR6][R2.64+0x10800] ;  /* 0x01080006020c7981 */ /* 0x000ee2000c1e1d00 */
[----:B------:R-:W-:-:S02]  /*1820*/  SHF.L.U32 R91, R40, 0x10, RZ ;  /* 0x00000010285b7819 */ /* 0x000fc400000006ff */
[----:B------:R-:W-:Y:S01]  /*1830*/  SHF.L.U32 R86, R86, 0x10, RZ ;  /* 0x0000001056567819 */ /* 0x000fe200000006ff */
[----:B------:R-:W-:Y:S01]  /*1840*/  FFMA.FTZ R93, R85, R16, R42 ;  /* 0x00000010555d7223 */ /* 0x000fe2000001002a */
[----:B------:R-:W-:Y:S02]  /*1850*/  SHF.L.U32 R16, R17, 0x10, RZ ;  /* 0x0000001011107819 */ /* 0x000fe400000006ff */
[----:B------:R-:W-:Y:S01]  /*1860*/  SHF.L.U32 R89, R21, 0x10, RZ ;  /* 0x0000001015597819 */ /* 0x000fe200000006ff */
[----:B------:R-:W-:Y:S01]  /*1870*/  FFMA.FTZ R20, R86, R91, R93 ;  /* 0x0000005b56147223 */ /* 0x000fe2000001005d */
[----:B------:R-:W-:Y:S02]  /*1880*/  PRMT R17, R17, 0x7632, R17 ;  /* 0x0000763211117816 */ /* 0x000fe40000000011 */
[----:B------:R-:W-:Y:S02]  /*1890*/  PRMT R91, R21, 0x7632, R91 ;  /* 0x00007632155b7816 */ /* 0x000fe4000000005b */
[C---:B-----5:R-:W-:Y:S01]  /*18a0*/  PRMT R94, R32.reuse, 0x7632, R94 ;  /* 0x00007632205e7816 */ /* 0x060fe2000000005e */
[----:B------:R-:W-:Y:S01]  /*18b0*/  FFMA.FTZ R40, R89, R16, R20 ;  /* 0x0000001059287223 */ /* 0x000fe20000010014 */
[----:B------:R-:W-:Y:S01]  /*18c0*/  SHF.L.U32 R32, R32, 0x10, RZ ;  /* 0x0000001020207819 */ /* 0x000fe200000006ff */
[----:B------:R-:W-:Y:S01]  /*18d0*/  IMAD.U32 R92, R43, 0x10000, RZ ;  /* 0x000100002b5c7824 */ /* 0x000fe200078e00ff */
[----:B------:R-:W-:-:S02]  /*18e0*/  SHF.L.U32 R20, R17, 0x10, RZ ;  /* 0x0000001011147819 */ /* 0x000fc400000006ff */
[----:B------:R-:W-:Y:S01]  /*18f0*/  SHF.L.U32 R91, R91, 0x10, RZ ;  /* 0x000000105b5b7819 */ /* 0x000fe200000006ff */
[----:B------:R-:W-:Y:S01]  /*1900*/  FFMA.FTZ R101, R85, R32, R0 ;  /* 0x0000002055657223 */ /* 0x000fe20000010000 */
[----:B------:R-:W-:Y:S01]  /*1910*/  SHF.L.U32 R99, R94, 0x10, RZ ;  /* 0x000000105e637819 */ /* 0x000fe200000006ff */
[----:B------:R-:W-:Y:S01]  /*1920*/  FFMA.FTZ R92, R41, R92, R90 ;  /* 0x0000005c295c7223 */ /* 0x000fe2000001005a */
[C---:B------:R-:W-:Y:S01]  /*1930*/  PRMT R17, R22.reuse, 0x7632, R17 ;  /* 0x0000763216117816 */ /* 0x040fe20000000011 */
[----:B------:R-:W-:Y:S01]  /*1940*/  FFMA.FTZ R97, R91, R20, R40 ;  /* 0x000000145b617223 */ /* 0x000fe20000010028 */
[----:B------:R-:W-:Y:S01]  /*1950*/  IMAD.U32 R90, R22, 0x10000, RZ ;  /* 0x00010000165a7824 */ /* 0x000fe200078e00ff */
[C---:B------:R-:W-:Y:S01]  /*1960*/  PRMT R16, R23.reuse, 0x7632, R16 ;  /* 0x0000763217107816 */ /* 0x040fe20000000010 */
[----:B------:R0:W4:Y:S01]  /*1970*/  LDG.E.128 R40, desc[UR6][R44.64+0x3000] ;  /* 0x003000062c287981 */ /* 0x000122000c1e1d00 */
[----:B------:R-:W-:Y:S01]  /*1980*/  SHF.L.U32 R88, R23, 0x10, RZ ;  /* 0x0000001017587819 */ /* 0x000fe200000006ff */
[----:B------:R-:W-:Y:S01]  /*1990*/  FFMA.FTZ R96, R86, R99, R101 ;  /* 0x0000006356607223 */ /* 0x000fe20000010065 */
[C---:B------:R-:W-:Y:S01]  /*19a0*/  PRMT R32, R33.reuse, 0x7632, R32 ;  /* 0x0000763221207816 */ /* 0x040fe20000000020 */
[----:B------:R-:W5:Y:S01]  /*19b0*/  LDG.E.128 R20, desc[UR6][R2.64+0x3000] ;  /* 0x0030000602147981 */ /* 0x000f62000c1e1d00 */
[----:B------:R-:W-:-:S02]  /*19c0*/  SHF.L.U32 R94, R33, 0x10, RZ ;  /* 0x00000010215e7819 */ /* 0x000fc400000006ff */
[----:B------:R-:W-:Y:S01]  /*19d0*/  SHF.L.U32 R32, R32, 0x10, RZ ;  /* 0x0000001020207819 */ /* 0x000fe200000006ff */
[----:B------:R-:W-:Y:S02]  /*19e0*/  IMAD.U32 R0, R17, 0x10000, RZ ;  /* 0x0001000011007824 */ /* 0x000fe400078e00ff */
[----:B------:R-:W-:Y:S01]  /*19f0*/  FFMA.FTZ R94, R89, R94, R96 ;  /* 0x0000005e595e7223 */ /* 0x000fe20000010060 */
[----:B0-----:R-:W-:Y:S02]  /*1a00*/  PRMT R44, R28, 0x7632, R44 ;  /* 0x000076321c2c7816 */ /* 0x001fe4000000002c */
        /* <DEDUP_REMOVED lines=8> */
[----:B------:R-:W-:Y:S02]  /*1a90*/  IMAD.U32 R45, R44, 0x10000, RZ ;  /* 0x000100002c2d7824 */ /* 0x000fe400078e00ff */
[----:B------:R-:W-:Y:S01]  /*1aa0*/  FFMA.FTZ R87, R85, R28, R87 ;  /* 0x0000001c55577223 */ /* 0x000fe20000010057 */
        /* <DEDUP_REMOVED lines=18> */
[----:B------:R-:W-:Y:S01]  /*1bd0*/  FFMA.FTZ R33, R88, R17, R33 ;  /* 0x0000001158217223 */ /* 0x000fe20000010021 */
[----:B------:R-:W-:Y:S01]  /*1be0*/  SHF.L.U32 R24, R24, 0x10, RZ ;  /* 0x0000001018187819 */ /* 0x000fe200000006ff */
[----:B------:R-:W5:Y:S01]  /*1bf0*/  LDG.E.128 R16, desc[UR6][R2.64+0x6800] ;  /* 0x0068000602107981 */ /* 0x000f62000c1e1d00 */
[C---:B------:R-:W-:Y:S02]  /*1c00*/  SHF.L.U32 R29, R30.reuse, 0x10, RZ ;  /* 0x000000101e1d7819 */ /* 0x040fe400000006ff */
[----:B------:R-:W-:Y:S01]  /*1c10*/  PRMT R30, R30, 0x7632, R30 ;  /* 0x000076321e1e7816 */ /* 0x000fe2000000001e */
[----:B------:R-:W-:Y:S01]  /*1c20*/  FFMA.FTZ R95, R85, R24, R84 ;  /* 0x00000018555f7223 */ /* 0x000fe20000010054 */
[----:B------:R-:W-:Y:S01]  /*1c30*/  PRMT R35, R35, 0x7632, R35 ;  /* 0x0000763223237816 */ /* 0x000fe20000000023 */
[----:B------:R-:W-:Y:S01]  /*1c40*/  FFMA.FTZ R87, R90, R29, R87 ;  /* 0x0000001d5a577223 */ /* 0x000fe20000010057 */
[----:B------:R-:W-:-:S02]  /*1c50*/  SHF.L.U32 R93, R28, 0x10, RZ ;  /* 0x000000101c5d7819 */ /* 0x000fc400000006ff */
[----:B------:R-:W-:Y:S01]  /*1c60*/  SHF.L.U32 R29, R30, 0x10, RZ ;  /* 0x000000101e1d7819 */ /* 0x000fe200000006ff */
[C---:B------:R-:W-:Y:S01]  /*1c70*/  IMAD.U32 R30, R25.reuse, 0x10000, RZ ;  /* 0x00010000191e7824 */ /* 0x040fe200078e00ff */
        /* <DEDUP_REMOVED lines=9> */
[----:B------:R-:W-:Y:S01]  /*1d10*/  FFMA.FTZ R30, R89, R30, R32 ;  /* 0x0000001e591e7223 */ /* 0x000fe20000010020 */
[----:B------:R-:W-:Y:S01]  /*1d20*/  SHF.L.U32 R25, R52, 0x10, RZ ;  /* 0x0000001034197819 */ /* 0x000fe200000006ff */
[----:B------:R-:W5:Y:S02]  /*1d30*/  LDG.E.128 R32, desc[UR6][R2.64+0xa000] ;  /* 0x00a0000602207981 */ /* 0x000f64000c1e1d00 */
        /* <DEDUP_REMOVED lines=12> */
[----:B------:R-:W5:Y:S01]  /*1e00*/  LDG.E.128 R28, desc[UR6][R2.64+0xd800] ;  /* 0x00d80006021c7981 */ /* 0x000f62000c1e1d00 */
[----:B------:R-:W-:-:S02]  /*1e10*/  PRMT R52, R60, 0x7632, R52 ;  /* 0x000076323c347816 */ /* 0x000fc40000000034 */
        /* <DEDUP_REMOVED lines=8> */
[----:B------:R-:W-:Y:S02]  /*1ea0*/  SHF.L.U32 R84, R84, 0x10, RZ ;  /* 0x0000001054547819 */ /* 0x000fe400000006ff */
[----:B------:R-:W-:Y:S01]  /*1eb0*/  SHF.L.U32 R25, R52, 0x10, RZ ;  /* 0x0000001034197819 */ /* 0x000fe200000006ff */
[----:B------:R-:W-:Y:S01]  /*1ec0*/  FFMA.FTZ R91, R90, R91, R93 ;  /* 0x0000005b5a5b7223 */ /* 0x000fe2000001005d */
[----:B------:R-:W-:Y:S01]  /*1ed0*/  FFMA.FTZ R45, R44, R53, R87 ;  /* 0x000000352c2d7223 */ /* 0x000fe20000010057 */
[----:B------:R-:W-:-:S02]  /*1ee0*/  FFMA.FTZ R89, R0, R85, R89 ;  /* 0x0000005500597223 */ /* 0x000fc40000010059 */
[----:B------:R-:W-:Y:S02]  /*1ef0*/  FFMA.FTZ R90, R25, R84, R64 ;  /* 0x00000054195a7223 */ /* 0x000fe40000010040 */
[----:B------:R0:W5:Y:S01]  /*1f00*/  LDG.E.128 R84, desc[UR6][R2.64+0x11000] ;  /* 0x0110000602547981 */ /* 0x000162000c1e1d00 */
[----:B------:R-:W-:Y:S02]  /*1f10*/  PRMT R54, R54, 0x7632, R54 ;  /* 0x0000763236367816 */ /* 0x000fe40000000036 */
[C---:B------:R-:W-:Y:S02]  /*1f20*/  PRMT R52, R65.reuse, 0x7632, R52 ;  /* 0x0000763241347816 */ /* 0x040fe40000000034 */
[----:B------:R-:W-:Y:S02]  /*1f30*/  SHF.L.U32 R64, R65, 0x10, RZ ;  /* 0x0000001041407819 */ /* 0x000fe400000006ff */
[C---:B------:R-:W-:Y:S01]  /*1f40*/  PRMT R26, R61.reuse, 0x7632, R26 ;  /* 0x000076323d1a7816 */ /* 0x040fe2000000001a */
[----:B------:R-:W-:Y:S01]  /*1f50*/  IMAD.U32 R61, R61, 0x10000, RZ ;  /* 0x000100003d3d7824 */ /* 0x000fe200078e00ff */
[----:B------:R-:W-:-:S02]  /*1f60*/  SHF.L.U32 R65, R54, 0x10, RZ ;  /* 0x0000001036417819 */ /* 0x000fc400000006ff */
[----:B------:R-:W-:Y:S01]  /*1f70*/  SHF.L.U32 R53, R27, 0x10, RZ ;  /* 0x000000101b357819 */ /* 0x000fe200000006ff */
[----:B------:R-:W-:Y:S01]  /*1f80*/  IMAD.U32 R26, R26, 0x10000, RZ ;  /* 0x000100001a1a7824 */ /* 0x000fe200078e00ff */
[----:B------:R-:W-:Y:S01]  /*1f90*/  SHF.L.U32 R93, R52, 0x10, RZ ;  /* 0x00000010345d7819 */ /* 0x000fe200000006ff */
[----:B------:R-:W-:Y:S01]  /*1fa0*/  FFMA.FTZ R95, R61, R64, R90 ;  /* 0x000000403d5f7223 */ /* 0x000fe2000001005a */
[----:B------:R-:W-:Y:S01]  /*1fb0*/  FFMA.FTZ R65, R0, R65, R91 ;  /* 0x0000004100417223 */ /* 0x000fe2000001005b */
[----:B------:R-:W-:Y:S01]  /*1fc0*/  FFMA.FTZ R53, R88, R53, R89 ;  /* 0x0000003558357223 */ /* 0x000fe20000010059 */
[----:B------:R-:W-:Y:S01]  /*1fd0*/  PRMT R0, R62, 0x7632, R0 ;  /* 0x000076323e007816 */ /* 0x000fe20000000000 */
[----:B------:R-:W-:Y:S01]  /*1fe0*/  FFMA.FTZ R93, R26, R93, R95 ;  /* 0x0000005d1a5d7223 */ /* 0x000fe2000001005f */
[----:B------:R-:W-:Y:S02]  /*1ff0*/  PRMT R27, R27, 0x7632, R27 ;  /* 0x000076321b1b7816 */ /* 0x000fe4000000001b */
[----:B0-----:R-:W-:-:S02]  /*2000*/  PRMT R2, R66, 0x7632, R2 ;  /* 0x0000763242027816 */ /* 0x001fc40000000002 */
[----:B------:R-:W-:Y:S02]  /*2010*/  SHF.L.U32 R89, R66, 0x10, RZ ;  /* 0x0000001042597819 */ /* 0x000fe400000006ff */
[----:B------:R-:W-:Y:S02]  /*2020*/  SHF.L.U32 R62, R62, 0x10, RZ ;  /* 0x000000103e3e7819 */ /* 0x000fe400000006ff */
[----:B------:R-:W-:Y:S02]  /*2030*/  SHF.L.U32 R27, R27, 0x10, RZ ;  /* 0x000000101b1b7819 */ /* 0x000fe400000006ff */
        /* <DEDUP_REMOVED lines=8> */
[----:B------:R-:W-:Y:S01]  /*20c0*/  SHF.L.U32 R91, R68, 0x10, RZ ;  /* 0x00000010445b7819 */ /* 0x000fe200000006ff */
[C---:B------:R-:W-:Y:S01]  /*20d0*/  IMAD.U32 R2, R63.reuse, 0x10000, RZ ;  /* 0x000100003f027824 */ /* 0x040fe200078e00ff */
[----:B------:R-:W-:-:S02]  /*20e0*/  PRMT R3, R63, 0x7632, R3 ;  /* 0x000076323f037816 */ /* 0x000fc40000000003 */
[----:B------:R-:W-:Y:S02]  /*20f0*/  PRMT R67, R67, 0x7632, R67 ;  /* 0x0000763243437816 */ /* 0x000fe40000000043 */
[----:B------:R-:W-:Y:S01]  /*2100*/  PRMT R68, R68, 0x7632, R68 ;  /* 0x0000763244447816 */ /* 0x000fe20000000044 */
[----:B------:R-:W-:Y:S01]  /*2110*/  FFMA.FTZ R64, R60, R91, R24 ;  /* 0x0000005b3c407223 */ /* 0x000fe20000010018 */
[----:B------:R-:W-:Y:S01]  /*2120*/  PRMT R55, R55, 0x7632, R55 ;  /* 0x0000763237377816 */ /* 0x000fe20000000037 */
[----:B------:R-:W-:Y:S01]  /*2130*/  FFMA.FTZ R52, R2, R53, R89 ;  /* 0x0000003502347223 */ /* 0x000fe20000010059 */
[----:B------:R-:W-:Y:S01]  /*2140*/  SHF.L.U32 R3, R3, 0x10, RZ ;  /* 0x0000001003037819 */ /* 0x000fe200000006ff */
[----:B------:R-:W-:Y:S01]  /*2150*/  IMAD.U32 R24, R67, 0x10000, RZ ;  /* 0x0001000043187824 */ /* 0x000fe200078e00ff */
[----:B------:R-:W-:Y:S02]  /*2160*/  SHF.L.U32 R68, R68, 0x10, RZ ;  /* 0x0000001044447819 */ /* 0x000fe400000006ff */
[----:B------:R-:W-:Y:S01]  /*2170*/  SHF.L.U32 R55, R55, 0x10, RZ ;  /* 0x0000001037377819 */ /* 0x000fe200000006ff */
[----:B------:R-:W-:Y:S01]  /*2180*/  FFMA.FTZ R24, R3, R24, R52 ;  /* 0x0000001803187223 */ /* 0x000fe20000010034 */
[----:B------:R-:W-:Y:S01]  /*2190*/  SHF.L.U32 R54, R69, 0x10, RZ ;  /* 0x0000001045367819 */ /* 0x000fe200000006ff */
[----:B------:R-:W-:Y:S01]  /*21a0*/  FFMA.FTZ R64, R25, R68, R64 ;  /* 0x0000004419407223 */ /* 0x000fe20000010040 */
[----:B------:R-:W-:-:S02]  /*21b0*/  PRMT R69, R69, 0x7632, R69 ;  /* 0x0000763245457816 */ /* 0x000fc40000000045 */
[C---:B------:R-:W-:Y:S01]  /*21c0*/  PRMT R52, R72.reuse, 0x7632, R52 ;  /* 0x0000763248347816 */ /* 0x040fe20000000034 */
[----:B------:R-:W-:Y:S02]  /*21d0*/  IMAD.U32 R72, R72, 0x10000, RZ ;  /* 0x0001000048487824 */ /* 0x000fe400078e00ff */
        /* <DEDUP_REMOVED lines=11> */
[----:B------:R-:W-:-:S03]  /*2290*/  FFMA.FTZ R53, R62, R53, R63 ;  /* 0x000000353e357223 */ /* 0x000fc6000001003f */
[----:B------:R-:W-:Y:S01]  /*22a0*/  FFMA.FTZ R63, R61, R44, R52 ;  /* 0x0000002c3d3f7223 */ /* 0x000fe20000010034 */
[C---:B------:R-:W-:Y:S02]  /*22b0*/  SHF.L.U32 R44, R56.reuse, 0x10, RZ ;  /* 0x00000010382c7819 */ /* 0x040fe400000006ff */
[----:B------:R-:W-:Y:S02]  /*22c0*/  PRMT R56, R56, 0x7632, R56 ;  /* 0x0000763238387816 */ /* 0x000fe40000000038 */
[----:B------:R-:W-:Y:S01]  /*22d0*/  PRMT R73, R73, 0x7632, R73 ;  /* 0x0000763249497816 */ /* 0x000fe20000000049 */
[----:B------:R-:W-:Y:S01]  /*22e0*/  FFMA.FTZ R44, R60, R44, R27 ;  /* 0x0000002c3c2c7223 */ /* 0x000fe2000001001b */
[----:B------:R-:W-:Y:S01]  /*22f0*/  SHF.L.U32 R56, R56, 0x10, RZ ;  /* 0x0000001038387819 */ /* 0x000fe200000006ff */
[----:B------:R-:W-:Y:S01]  /*2300*/  FFMA.FTZ R53, R0, R45, R53 ;  /* 0x0000002d00357223 */ /* 0x000fe20000010035 */
[C---:B------:R-:W-:Y:S02]  /*2310*/  PRMT R64, R76.reuse, 0x7632, R64 ;  /* 0x000076324c407816 */ /* 0x040fe40000000040 */
        /* <DEDUP_REMOVED lines=8> */
[----:B------:R-:W-:Y:S02]  /*23a0*/  IMAD.U32 R27, R74, 0x10000, RZ ;  /* 0x000100004a1b7824 */ /* 0x000fe400078e00ff */
[----:B------:R-:W-:Y:S01]  /*23b0*/  FFMA.FTZ R76, R60, R76, R55 ;  /* 0x0000004c3c4c7223 */ /* 0x000fe20000010037 */
[----:B------:R-:W-:Y:S01]  /*23c0*/  FFMA.FTZ R63, R26, R73, R63 ;  /* 0x000000491a3f7223 */ /* 0x000fe2000001003f */
[----:B------:R-:W-:Y:S01]  /*23d0*/  PRMT R74, R74, 0x7632, R74 ;  /* 0x000076324a4a7816 */ /* 0x000fe2000000004a */
[----:B------:R-:W-:Y:S01]  /*23e0*/  FFMA.FTZ R57, R61, R54, R56 ;  /* 0x000000363d397223 */ /* 0x000fe20000010038 */
[----:B------:R-:W-:-:S02]  /*23f0*/  SHF.L.U32 R53, R44, 0x10, RZ ;  /* 0x000000102c357819 */ /* 0x000fc400000006ff */
[----:B------:R-:W-:Y:S01]  /*2400*/  SHF.L.U32 R44, R77, 0x10, RZ ;  /* 0x000000104d2c7819 */ /* 0x000fe200000006ff */
[----:B------:R-:W-:Y:S01]  /*2410*/  FFMA.FTZ R64, R25, R64, R76 ;  /* 0x0000004019407223 */ /* 0x000fe2000001004c */
[----:B------:R-:W-:Y:S01]  /*2420*/  PRMT R77, R77, 0x7632, R77 ;  /* 0x000076324d4d7816 */ /* 0x000fe2000000004d */
[----:B------:R-:W-:Y:S01]  /*2430*/  FFMA.FTZ R63, R62, R27, R63 ;  /* 0x0000001b3e3f7223 */ /* 0x000fe2000001003f */
[----:B------:R-:W-:Y:S01]  /*2440*/  PRMT R71, R71, 0x7632, R71 ;  /* 0x0000763247477816 */ /* 0x000fe20000000047 */
[----:B------:R-:W-:Y:S01]  /*2450*/  IMAD.U32 R27, R74, 0x10000, RZ ;  /* 0x000100004a1b7824 */ /* 0x000fe200078e00ff */
[----:B------:R-:W-:Y:S01]  /*2460*/  PRMT R45, R75, 0x7632, R45 ;  /* 0x000076324b2d7816 */ /* 0x000fe2000000002d */
[----:B------:R-:W-:Y:S01]  /*2470*/  FFMA.FTZ R57, R26, R53, R57 ;  /* 0x000000351a397223 */ /* 0x000fe20000010039 */
[C---:B------:R-:W-:Y:S01]  /*2480*/  IMAD.U32 R53, R58.reuse, 0x10000, RZ ;  /* 0x000100003a357824 */ /* 0x040fe200078e00ff */
        /* <DEDUP_REMOVED lines=17> */
[----:B------:R-:W-:-:S02]  /*25a0*/  SHF.L.U32 R57, R48, 0x10, RZ ;  /* 0x0000001030397819 */ /* 0x000fc400000006ff */
[C---:B------:R-:W-:Y:S01]  /*25b0*/  PRMT R26, R80.reuse, 0x7632, R26 ;  /* 0x00007632501a7816 */ /* 0x040fe2000000001a */
[----:B------:R-:W-:Y:S01]  /*25c0*/  IMAD.U32 R80, R80, 0x10000, RZ ;  /* 0x0001000050507824 */ /* 0x000fe200078e00ff */
[----:B------:R-:W-:Y:S02]  /*25d0*/  SHF.L.U32 R55, R78, 0x10, RZ ;  /* 0x000000104e377819 */ /* 0x000fe400000006ff */
[C---:B------:R-:W-:Y:S01]  /*25e0*/  SHF.L.U32 R45, R59.reuse, 0x10, RZ ;  /* 0x000000103b2d7819 */ /* 0x040fe200000006ff */
[----:B------:R-:W-:Y:S01]  /*25f0*/  IMAD.U32 R26, R26, 0x10000, RZ ;  /* 0x000100001a1a7824 */ /* 0x000fe200078e00ff */
[----:B------:R-:W-:Y:S01]  /*2600*/  SHF.L.U32 R63, R44, 0x10, RZ ;  /* 0x000000102c3f7819 */ /* 0x000fe200000006ff */
[----:B------:R-:W-:Y:S01]  /*2610*/  FFMA.FTZ R57, R80, R57, R24 ;  /* 0x0000003950397223 */ /* 0x000fe20000010018 */
[----:B------:R-:W-:Y:S01]  /*2620*/  PRMT R59, R59, 0x7632, R59 ;  /* 0x000076323b3b7816 */ /* 0x000fe2000000003b */
[----:B------:R-:W-:Y:S01]  /*2630*/  FFMA.FTZ R55, R0, R55, R61 ;  /* 0x0000003700377223 */ /* 0x000fe2000001003d */
[----:B------:R-:W-:Y:S01]  /*2640*/  FFMA.FTZ R44, R2, R45, R53 ;  /* 0x0000002d022c7223 */ /* 0x000fe20000010035 */
[----:B------:R-:W-:Y:S01]  /*2650*/  PRMT R0, R81, 0x7632, R0 ;  /* 0x0000763251007816 */ /* 0x000fe20000000000 */
[----:B------:R-:W-:Y:S01]  /*2660*/  FFMA.FTZ R52, R26, R63, R57 ;  /* 0x0000003f1a347223 */ /* 0x000fe20000010039 */
[----:B------:R-:W-:-:S02]  /*2670*/  PRMT R45, R49, 0x7632, R45 ;  /* 0x00007632312d7816 */ /* 0x000fc4000000002d */
        /* <DEDUP_REMOVED lines=15> */
[----:B------:R-:W-:Y:S02]  /*2770*/  SHF.L.U32 R24, R79, 0x10, RZ ;  /* 0x000000104f187819 */ /* 0x000fe400000006ff */
[C---:B------:R-:W-:Y:S02]  /*2780*/  PRMT R50, R36.reuse, 0x7632, R50 ;  /* 0x0000763224327816 */ /* 0x040fe40000000032 */
[----:B------:R-:W-:Y:S01]  /*2790*/  SHF.L.U32 R36, R36, 0x10, RZ ;  /* 0x0000001024247819 */ /* 0x000fe200000006ff */
[----:B------:R-:W-:Y:S01]  /*27a0*/  FFMA.FTZ R57, R82, R49, R57 ;  /* 0x0000003152397223 */ /* 0x000fe20000010039 */
[C---:B------:R-:W-:Y:S01]  /*27b0*/  FFMA.FTZ R25, R3.reuse, R54, R25 ;  /* 0x0000003603197223 */ /* 0x040fe20000010019 */
[----:B------:R-:W-:Y:S01]  /*27c0*/  FFMA.FTZ R49, R3, R24, R44 ;  /* 0x0000001803317223 */ /* 0x000fe2000001002c */
[----:B------:R-:W-:Y:S01]  /*27d0*/  SHF.L.U32 R3, R50, 0x10, RZ ;  /* 0x0000001032037819 */ /* 0x000fe200000006ff */
[----:B------:R-:W-:Y:S01]  /*27e0*/  FFMA.FTZ R27, R80, R36, R27 ;  /* 0x00000024501b7223 */ /* 0x000fe2000001001b */
[----:B------:R-:W-:Y:S01]  /*27f0*/  SHF.L.U32 R53, R48, 0x10, RZ ;  /* 0x0000001030357819 */ /* 0x000fe200000006ff */
[----:B------:R-:W-:Y:S01]  /*2800*/  IMAD.U32 R2, R2, 0x10000, RZ ;  /* 0x0001000002027824 */ /* 0x000fe200078e00ff */
[C---:B------:R-:W-:Y:S01]  /*2810*/  PRMT R24, R37.reuse, 0x7632, R24 ;  /* 0x0000763225187816 */ /* 0x040fe20000000018 */
        /* <DEDUP_REMOVED lines=10> */
[----:B------:R-:W-:Y:S01]  /*28c0*/  FFMA.FTZ R55, R0, R37, R53 ;  /* 0x0000002500377223 */ /* 0x000fe20000010035 */
[----:B------:R-:W-:Y:S01]  /*28d0*/  PRMT R36, R38, 0x7632, R36 ;  /* 0x0000763226247816 */ /* 0x000fe20000000024 */
[----:B------:R-:W-:Y:S01]  /*28e0*/  IMAD.U32 R24, R24, 0x10000, RZ ;  /* 0x0001000018187824 */ /* 0x000fe200078e00ff */
[----:B------:R-:W-:Y:S02]  /*28f0*/  SHF.L.U32 R37, R38, 0x10, RZ ;  /* 0x0000001026257819 */ /* 0x000fe400000006ff */
[----:B------:R-:W-:Y:S02]  /*2900*/  SHF.L.U32 R51, R51, 0x10, RZ ;  /* 0x0000001033337819 */ /* 0x000fe400000006ff */
[C---:B--2---:R-:W-:Y:S02]  /*2910*/  PRMT R38, R4.reuse, 0x7632, R38 ;  /* 0x0000763204267816 */ /* 0x044fe40000000026 */
[----:B------:R-:W-:Y:S01]  /*2920*/  SHF.L.U32 R4, R4, 0x10, RZ ;  /* 0x0000001004047819 */ /* 0x000fe200000006ff */
[----:B------:R-:W-:Y:S01]  /*2930*/  FFMA.FTZ R27, R24, R51, R27 ;  /* 0x00000033181b7223 */ /* 0x000fe2000001001b */
[----:B------:R-:W-:Y:S01]  /*2940*/  SHF.L.U32 R51, R38, 0x10, RZ ;  /* 0x0000001026337819 */ /* 0x000fe200000006ff */
[----:B------:R-:W-:Y:S01]  /*2950*/  FFMA.FTZ R37, R82, R37, R55 ;  /* 0x0000002552257223 */ /* 0x000fe20000010037 */
[----:B------:R-:W-:Y:S01]  /*2960*/  SHF.L.U32 R53, R36, 0x10, RZ ;  /* 0x0000001024357819 */ /* 0x000fe200000006ff */
[----:B------:R-:W-:Y:S01]  /*2970*/  FFMA.FTZ R25, R80, R4, R25 ;  /* 0x0000000450197223 */ /* 0x000fe20000010019 */
[----:B------:R-:W-:Y:S01]  /*2980*/  IMAD.U32 R4, R39, 0x10000, RZ ;  /* 0x0001000027047824 */ /* 0x000fe200078e00ff */
[----:B------:R-:W-:-:S02]  /*2990*/  SHF.L.U32 R38, R5, 0x10, RZ ;  /* 0x0000001005267819 */ /* 0x000fc400000006ff */
[----:B------:R-:W-:Y:S01]  /*29a0*/  FFMA.FTZ R44, R26, R51, R25 ;  /* 0x000000331a2c7223 */ /* 0x000fe20000010019 */
[----:B------:R-:W-:Y:S01]  /*29b0*/  FFMA.FTZ R36, R2, R53, R37 ;  /* 0x0000003502247223 */ /* 0x000fe20000010025 */
[----:B------:R-:W-:Y:S02]  /*29c0*/  PRMT R25, R5, 0x7632, R25 ;  /* 0x0000763205197816 */ /* 0x000fe40000000019 */
[----:B------:R-:W-:Y:S01]  /*29d0*/  FFMA.FTZ R51, R81, R38, R44 ;  /* 0x0000002651337223 */ /* 0x000fe2000001002c */
[----:B------:R-:W-:Y:S01]  /*29e0*/  FFMA.FTZ R5, R3, R4, R36 ;  /* 0x0000000403057223 */ /* 0x000fe20000010024 */
[----:B------:R-:W-:Y:S02]  /*29f0*/  SHF.L.U32 R25, R25, 0x10, RZ ;  /* 0x0000001019197819 */ /* 0x000fe400000006ff */
[C---:B------:R-:W-:Y:S02]  /*2a00*/  PRMT R4, R8.reuse, 0x7632, R4 ;  /* 0x0000763208047816 */ /* 0x040fe40000000004 */
[----:B------:R-:W-:-:S02]  /*2a10*/  SHF.L.U32 R8, R8, 0x10, RZ ;  /* 0x0000001008087819 */ /* 0x000fc400000006ff */
[----:B------:R-:W-:Y:S01]  /*2a20*/  SHF.L.U32 R37, R6, 0x10, RZ ;  /* 0x0000001006257819 */ /* 0x000fe200000006ff */
[----:B------:R-:W-:Y:S01]  /*2a30*/  FFMA.FTZ R25, R0, R25, R51 ;  /* 0x0000001900197223 */ /* 0x000fe20000010033 */
[----:B------:R-:W-:Y:S01]  /*2a40*/  PRMT R6, R6, 0x7632, R6 ;  /* 0x0000763206067816 */ /* 0x000fe20000000006 */
[----:B------:R-:W-:Y:S01]  /*2a50*/  FFMA.FTZ R45, R80, R8, R45 ;  /* 0x00000008502d7223 */ /* 0x000fe2000001002d */
[----:B------:R-:W-:Y:S02]  /*2a60*/  PRMT R39, R39, 0x7632, R39 ;  /* 0x0000763227277816 */ /* 0x000fe40000000027 */
[----:B------:R-:W-:Y:S01]  /*2a70*/  SHF.L.U32 R51, R4, 0x10, RZ ;  /* 0x0000001004337819 */ /* 0x000fe200000006ff */
[----:B------:R-:W-:Y:S01]  /*2a80*/  FFMA.FTZ R25, R82, R37, R25 ;  /* 0x0000002552197223 */ /* 0x000fe20000010019 */
[C---:B------:R-:W-:Y:S02]  /*2a90*/  PRMT R4, R9.reuse, 0x7632, R4 ;  /* 0x0000763209047816 */ /* 0x040fe40000000004 */
[----:B------:R-:W-:Y:S01]  /*2aa0*/  SHF.L.U32 R8, R9, 0x10, RZ ;  /* 0x0000001009087819 */ /* 0x000fe200000006ff */
[----:B------:R-:W-:Y:S01]  /*2ab0*/  IMAD.U32 R9, R6, 0x10000, RZ ;  /* 0x0001000006097824 */ /* 0x000fe200078e00ff */
[----:B---3--:R-:W-:-:S02]  /*2ac0*/  PRMT R38, R12, 0x7632, R38 ;  /* 0x000076320c267816 */ /* 0x008fc40000000026 */
[----:B------:R-:W-:Y:S01]  /*2ad0*/  SHF.L.U32 R12, R12, 0x10, RZ ;  /* 0x000000100c0c7819 */ /* 0x000fe200000006ff */
[----:B------:R-:W-:Y:S02]  /*2ae0*/  IMAD.U32 R39, R39, 0x10000, RZ ;  /* 0x0001000027277824 */ /* 0x000fe400078e00ff */
[----:B------:R-:W-:Y:S01]  /*2af0*/  FFMA.FTZ R36, R26, R51, R45 ;  /* 0x000000331a247223 */ /* 0x000fe2000001002d */
        /* <DEDUP_REMOVED lines=8> */
[----:B------:R-:W-:Y:S02]  /*2b80*/  SHF.L.U32 R37, R4, 0x10, RZ ;  /* 0x0000001004257819 */ /* 0x000fe400000006ff */
        /* <DEDUP_REMOVED lines=8> */
[----:B----4-:R-:W-:-:S02]  /*2c10*/  PRMT R0, R40, 0x7632, R0 ;  /* 0x0000763228007816 */ /* 0x010fc40000000000 */
[----:B------:R-:W-:Y:S02]  /*2c20*/  PRMT R10, R10, 0x7632, R10 ;  /* 0x000076320a0a7816 */ /* 0x000fe4000000000a */
[C---:B-----5:R-:W-:Y:S01]  /*2c30*/  PRMT R4, R20.reuse, 0x7632, R4 ;  /* 0x0000763214047816 */ /* 0x060fe20000000004 */
[----:B------:R-:W-:Y:S01]  /*2c40*/  IMAD.U32 R20, R20, 0x10000, RZ ;  /* 0x0001000014147824 */ /* 0x000fe200078e00ff */
        /* <DEDUP_REMOVED lines=11> */
[C---:B------:R-:W-:Y:S01]  /*2d00*/  PRMT R9, R21.reuse, 0x7632, R9 ;  /* 0x0000763215097816 */ /* 0x040fe20000000009 */
[----:B------:R-:W-:Y:S01]  /*2d10*/  FFMA.FTZ R12, R0, R39, R27 ;  /* 0x00000027000c7223 */ /* 0x000fe2000001001b */
[----:B------:R-:W-:-:S02]  /*2d20*/  SHF.L.U32 R10, R21, 0x10, RZ ;  /* 0x00000010150a7819 */ /* 0x000fc400000006ff */
        /* <DEDUP_REMOVED lines=8> */
[----:B------:R-:W-:Y:S01]  /*2db0*/  PRMT R11, R11, 0x7632, R11 ;  /* 0x000076320b0b7816 */ /* 0x000fe2000000000b */
[--C-:B------:R-:W-:Y:S01]  /*2dc0*/  FFMA.FTZ R9, R3, R6, R8.reuse ;  /* 0x0000000603097223 */ /* 0x100fe20000010008 */
        /* <DEDUP_REMOVED lines=16> */
[C---:B------:R-:W-:Y:S02]  /*2ed0*/  SHF.L.U32 R6, R16.reuse, 0x10, RZ ;  /* 0x0000001010067819 */ /* 0x040fe400000006ff */
[----:B------:R-:W-:Y:S01]  /*2ee0*/  PRMT R16, R16, 0x7632, R16 ;  /* 0x0000763210107816 */ /* 0x000fe20000000010 */
[----:B------:R-:W-:Y:S01]  /*2ef0*/  FFMA.FTZ R10, R2, R11, R13 ;  /* 0x0000000b020a7223 */ /* 0x000fe2000001000d */
[----:B------:R-:W-:Y:S01]  /*2f00*/  PRMT R43, R43, 0x7632, R43 ;  /* 0x000076322b2b7816 */ /* 0x000fe2000000002b */
[----:B------:R-:W-:Y:S01]  /*2f10*/  FFMA.FTZ R11, R40, R6, R5 ;  /* 0x00000006280b7223 */ /* 0x000fe20000010005 */
[----:B------:R-:W-:Y:S02]  /*2f20*/  PRMT R23, R23, 0x7632, R23 ;  /* 0x0000763217177816 */ /* 0x000fe40000000017 */
[----:B------:R-:W-:Y:S02]  /*2f30*/  SHF.L.U32 R5, R16, 0x10, RZ ;  /* 0x0000001010057819 */ /* 0x000fe400000006ff */
[----:B------:R-:W-:Y:S01]  /*2f40*/  PRMT R15, R15, 0x7632, R15 ;  /* 0x000076320f0f7816 */ /* 0x000fe2000000000f */
[----:B------:R-:W-:Y:S01]  /*2f50*/  IMAD.U32 R6, R23, 0x10000, RZ ;  /* 0x0001000017067824 */ /* 0x000fe200078e00ff */
[----:B------:R-:W-:-:S02]  /*2f60*/  SHF.L.U32 R43, R43, 0x10, RZ ;  /* 0x000000102b2b7819 */ /* 0x000fc400000006ff */
        /* <DEDUP_REMOVED lines=8> */
[----:B------:R-:W-:Y:S02]  /*2ff0*/  IMAD.U32 R32, R32, 0x10000, RZ ;  /* 0x0001000020207824 */ /* 0x000fe400078e00ff */
        /* <DEDUP_REMOVED lines=8> */
[----:B------:R-:W-:Y:S02]  /*3080*/  IMAD.U32 R10, R33, 0x10000, RZ ;  /* 0x00010000210a7824 */ /* 0x000fe400078e00ff */
[----:B------:R-:W-:Y:S01]  /*3090*/  FFMA.FTZ R12, R0, R15, R7 ;  /* 0x0000000f000c7223 */ /* 0x000fe20000010007 */
[----:B------:R-:W-:Y:S01]  /*30a0*/  FFMA.FTZ R11, R8, R5, R11 ;  /* 0x00000005080b7223 */ /* 0x000fe2000001000b */
[----:B------:R-:W-:Y:S02]  /*30b0*/  SHF.L.U32 R5, R19, 0x10, RZ ;  /* 0x0000001013057819 */ /* 0x000fe400000006ff */
[----:B------:R-:W-:Y:S01]  /*30c0*/  FFMA.FTZ R7, R41, R10, R12 ;  /* 0x0000000a29077223 */ /* 0x000fe2000001000c */
[C---:B------:R-:W-:Y:S02]  /*30d0*/  SHF.L.U32 R12, R28.reuse, 0x10, RZ ;  /* 0x000000101c0c7819 */ /* 0x040fe400000006ff */
[----:B------:R-:W-:Y:S01]  /*30e0*/  PRMT R28, R28, 0x7632, R28 ;  /* 0x000076321c1c7816 */ /* 0x000fe2000000001c */
[----:B------:R-:W-:-:S02]  /*30f0*/  FFMA.FTZ R10, R2, R5, R11 ;  /* 0x00000005020a7223 */ /* 0x000fc4000001000b */
[----:B------:R-:W-:Y:S01]  /*3100*/  FFMA.FTZ R11, R40, R12, R9 ;  /* 0x0000000c280b7223 */ /* 0x000fe20000010009 */
[----:B------:R-:W-:Y:S02]  /*3110*/  SHF.L.U32 R9, R28, 0x10, RZ ;  /* 0x000000101c097819 */ /* 0x000fe400000006ff */
[----:B------:R-:W-:Y:S02]  /*3120*/  PRMT R13, R84, 0x7632, R13 ;  /* 0x00007632540d7816 */ /* 0x000fe4000000000d */
[C---:B------:R-:W-:Y:S01]  /*3130*/  SHF.L.U32 R12, R29.reuse, 0x10, RZ ;  /* 0x000000101d0c7819 */ /* 0x040fe200000006ff */
[----:B------:R-:W-:Y:S01]  /*3140*/  FFMA.FTZ R14, R0, R9, R11 ;  /* 0x00000009000e7223 */ /* 0x000fe2000001000b */
[----:B------:R-:W-:Y:S02]  /*3150*/  PRMT R9, R29, 0x7632, R9 ;  /* 0x000076321d097816 */ /* 0x000fe40000000009 */
[----:B------:R-:W-:Y:S01]  /*3160*/  SHF.L.U32 R84, R84, 0x10, RZ ;  /* 0x0000001054547819 */ /* 0x000fe200000006ff */
[----:B------:R-:W-:Y:S01]  /*3170*/  FFMA.FTZ R11, R41, R12, R14 ;  /* 0x0000000c290b7223 */ /* 0x000fe2000001000e */
[----:B------:R-:W-:-:S02]  /*3180*/  SHF.L.U32 R9, R9, 0x10, RZ ;  /* 0x0000001009097819 */ /* 0x000fc400000006ff */
[----:B------:R-:W-:Y:S01]  /*3190*/  SHF.L.U32 R13, R13, 0x10, RZ ;  /* 0x000000100d0d7819 */ /* 0x000fe200000006ff */
[----:B------:R-:W-:Y:S01]  /*31a0*/  FFMA.FTZ R3, R40, R84, R3 ;  /* 0x0000005428037223 */ /* 0x000fe20000010003 */
[----:B------:R-:W-:Y:S01]  /*31b0*/  PRMT R33, R33, 0x7632, R33 ;  /* 0x0000763221217816 */ /* 0x000fe20000000021 */
[--C-:B------:R-:W-:Y:S01]  /*31c0*/  FFMA.FTZ R9, R4, R9, R11.reuse ;  /* 0x0000000904097223 */ /* 0x100fe2000001000b */
[C---:B------:R-:W-:Y:S01]  /*31d0*/  PRMT R11, R85.reuse, 0x7632, R11 ;  /* 0x00007632550b7816 */ /* 0x040fe2000000000b */
[----:B------:R-:W-:Y:S01]  /*31e0*/  FFMA.FTZ R0, R0, R13, R3 ;  /* 0x0000000d00007223 */ /* 0x000fe20000010003 */
[C---:B------:R-:W-:Y:S01]  /*31f0*/  SHF.L.U32 R3, R30.reuse, 0x10, RZ ;  /* 0x000000101e037819 */ /* 0x040fe200000006ff */
        /* <DEDUP_REMOVED lines=11> */
[C---:B------:R-:W-:Y:S01]  /*32b0*/  PRMT R0, R86.reuse, 0x7632, R0 ;  /* 0x0000763256007816 */ /* 0x040fe20000000000 */
[----:B------:R-:W-:Y:S01]  /*32c0*/  IMAD.U32 R13, R86, 0x10000, RZ ;  /* 0x00010000560d7824 */ /* 0x000fe200078e00ff */
[----:B------:R-:W-:Y:S01]  /*32d0*/  SHF.L.U32 R9, R31, 0x10, RZ ;  /* 0x000000101f097819 */ /* 0x000fe200000006ff */
[----:B------:R-:W-:Y:S01]  /*32e0*/  FFMA.FTZ R3, R8, R3, R11 ;  /* 0x0000000308037223 */ /* 0x000fe2000001000b */
[----:B------:R-:W-:Y:S01]  /*32f0*/  FFMA.FTZ R33, R42, R5, R33 ;  /* 0x000000052a217223 */ /* 0x000fe20000010021 */
[----:B------:R-:W-:Y:S01]  /*3300*/  IMAD.U32 R5, R34, 0x10000, RZ ;  /* 0x0001000022057824 */ /* 0x000fe200078e00ff */
[----:B------:R-:W-:Y:S01]  /*3310*/  SHF.L.U32 R11, R0, 0x10, RZ ;  /* 0x00000010000b7819 */ /* 0x000fe200000006ff */
[----:B------:R-:W-:Y:S01]  /*3320*/  FFMA.FTZ R13, R42, R13, R41 ;  /* 0x0000000d2a0d7223 */ /* 0x000fe20000010029 */
[C---:B------:R-:W-:Y:S01]  /*3330*/  PRMT R7, R35.reuse, 0x7632, R7 ;  /* 0x0000763223077816 */ /* 0x040fe20000000007 */
[----:B------:R-:W-:Y:S01]  /*3340*/  FFMA.FTZ R3, R2, R9, R3 ;  /* 0x0000000902037223 */ /* 0x000fe20000010003 */
[----:B------:R-:W-:Y:S01]  /*3350*/  SHF.L.U32 R35, R35, 0x10, RZ ;  /* 0x0000001023237819 */ /* 0x000fe200000006ff */
[C---:B------:R-:W-:Y:S01]  /*3360*/  FFMA.FTZ R5, R8.reuse, R5, R33 ;  /* 0x0000000508057223 */ /* 0x040fe20000010021 */
[----:B------:R-:W-:Y:S01]  /*3370*/  PRMT R9, R87, 0x7632, R9 ;  /* 0x0000763257097816 */ /* 0x000fe20000000009 */
[----:B------:R-:W-:Y:S01]  /*3380*/  FFMA.FTZ R11, R8, R11, R13 ;  /* 0x0000000b080b7223 */ /* 0x000fe2000001000d */
[----:B------:R-:W-:-:S02]  /*3390*/  PRMT R31, R31, 0x7632, R31 ;  /* 0x000076321f1f7816 */ /* 0x000fc4000000001f */
[----:B------:R-:W-:Y:S01]  /*33a0*/  SHF.L.U32 R87, R87, 0x10, RZ ;  /* 0x0000001057577819 */ /* 0x000fe200000006ff */
[C---:B------:R-:W-:Y:S01]  /*33b0*/  FFMA.FTZ R5, R2.reuse, R35, R5 ;  /* 0x0000002302057223 */ /* 0x040fe20000010005 */
[----:B------:R-:W-:Y:S02]  /*33c0*/  SHF.L.U32 R4, R7, 0x10, RZ ;  /* 0x0000001007047819 */ /* 0x000fe400000006ff */
[----:B------:R-:W-:Y:S01]  /*33d0*/  SHF.L.U32 R8, R31, 0x10, RZ ;  /* 0x000000101f087819 */ /* 0x000fe200000006ff */
[----:B------:R-:W-:Y:S01]  /*33e0*/  FFMA.FTZ R11, R2, R87, R11 ;  /* 0x00000057020b7223 */ /* 0x000fe2000001000b */
[----:B------:R-:W-:Y:S01]  /*33f0*/  SHF.L.U32 R12, R9, 0x10, RZ ;  /* 0x00000010090c7819 */ /* 0x000fe200000006ff */
[----:B------:R-:W-:Y:S01]  /*3400*/  FFMA.FTZ R4, R43, R4, R5 ;  /* 0x000000042b047223 */ /* 0x000fe20000010005 */
[----:B------:R-:W-:Y:S01]  /*3410*/  PRMT R19, R19, 0x7632, R19 ;  /* 0x0000763213137816 */ /* 0x000fe20000000013 */
[C---:B------:R-:W-:Y:S01]  /*3420*/  FFMA.FTZ R3, R43.reuse, R8, R3 ;  /* 0x000000082b037223 */ /* 0x040fe20000010003 */
[----:B------:R-:W0:Y:S01]  /*3430*/  SHFL.BFLY PT, R5, R6, 0x10, 0x1f ;  /* 0x0e001f0006057f89 */ /* 0x000e2200000e0000 */
[----:B------:R-:W-:-:S02]  /*3440*/  FFMA.FTZ R11, R43, R12, R11 ;  /* 0x0000000c2b0b7223 */ /* 0x000fc4000001000b */
[----:B------:R-:W-:Y:S01]  /*3450*/  IMAD.U32 R0, R19, 0x10000, RZ ;  /* 0x0001000013007824 */ /* 0x000fe200078e00ff */
[----:B------:R-:W1:Y:S04]  /*3460*/  SHFL.BFLY PT, R2, R3, 0x10, 0x1f ;  /* 0x0e001f0003027f89 */ /* 0x000e6800000e0000 */
[----:B------:R-:W2:Y:S01]  /*3470*/  SHFL.BFLY PT, R8, R11, 0x10, 0x1f ;  /* 0x0e001f000b087f89 */ /* 0x000ea200000e0000 */
[----:B------:R-:W-:-:S03]  /*3480*/  FFMA.FTZ R0, R43, R0, R10 ;  /* 0x000000002b007223 */ /* 0x000fc6000001000a */
[----:B------:R-:W3:Y:S04]  /*3490*/  SHFL.BFLY PT, R9, R4, 0x10, 0x1f ;  /* 0x0e001f0004097f89 */ /* 0x000ee800000e0000 */
[----:B------:R-:W4:Y:S01]  /*34a0*/  SHFL.BFLY PT, R7, R0, 0x10, 0x1f ;  /* 0x0e001f0000077f89 */ /* 0x000f2200000e0000 */
[----:B0-----:R-:W-:Y:S01]  /*34b0*/  FADD.FTZ R5, R6, R5 ;  /* 0x0000000506057221 */ /* 0x001fe20000010000 */
[----:B-1----:R-:W-:-:S04]  /*34c0*/  FADD.FTZ R10, R3, R2 ;  /* 0x00000002030a7221 */ /* 0x002fc80000010000 */
[----:B------:R-:W0:Y:S01]  /*34d0*/  SHFL.BFLY PT, R2, R5, 0x8, 0x1f ;  /* 0x0d001f0005027f89 */ /* 0x000e2200000e0000 */
[----:B--2---:R-:W-:-:S03]  /*34e0*/  FADD.FTZ R12, R11, R8 ;  /* 0x000000080b0c7221 */ /* 0x004fc60000010000 */
[----:B------:R-:W1:Y:S01]  /*34f0*/  SHFL.BFLY PT, R13, R10, 0x8, 0x1f ;  /* 0x0d001f000a0d7f89 */ /* 0x000e6200000e0000 */
[----:B---3--:R-:W-:-:S03]  /*3500*/  FADD.FTZ R9, R4, R9 ;  /* 0x0000000904097221 */ /* 0x008fc60000010000 */
[----:B------:R-:W2:Y:S01]  /*3510*/  SHFL.BFLY PT, R3, R12, 0x8, 0x1f ;  /* 0x0d001f000c037f89 */ /* 0x000ea200000e0000 */
[----:B----4-:R-:W-:-:S03]  /*3520*/  FADD.FTZ R7, R0, R7 ;  /* 0x0000000700077221 */ /* 0x010fc60000010000 */
[----:B------:R-:W3:Y:S04]  /*3530*/  SHFL.BFLY PT, R0, R9, 0x8, 0x1f ;  /* 0x0d001f0009007f89 */ /* 0x000ee800000e0000 */
[----:B------:R-:W4:Y:S01]  /*3540*/  SHFL.BFLY PT, R6, R7, 0x8, 0x1f ;  /* 0x0d001f0007067f89 */ /* 0x000f2200000e0000 */
[----:B0-----:R-:W-:Y:S01]  /*3550*/  FADD.FTZ R2, R5, R2 ;  /* 0x0000000205027221 */ /* 0x001fe20000010000 */
[----:B-1----:R-:W-:Y:S01]  /*3560*/  FADD.FTZ R13, R10, R13 ;  /* 0x0000000d0a0d7221 */ /* 0x002fe20000010000 */
[----:B--2---:R-:W-:-:S03]  /*3570*/  FADD.FTZ R11, R12, R3 ;  /* 0x000000030c0b7221 */ /* 0x004fc60000010000 */
[----:B------:R-:W0:Y:S01]  /*3580*/  SHFL.BFLY PT, R3, R2, 0x4, 0x1f ;  /* 0x0c801f0002037f89 */ /* 0x000e2200000e0000 */
[----:B---3--:R-:W-:-:S03]  /*3590*/  FADD.FTZ R8, R9, R0 ;  /* 0x0000000009087221 */ /* 0x008fc60000010000 */
[----:B------:R-:W1:Y:S01]  /*35a0*/  SHFL.BFLY PT, R0, R13, 0x4, 0x1f ;  /* 0x0c801f000d007f89 */ /* 0x000e6200000e0000 */
[----:B----4-:R-:W-:-:S03]  /*35b0*/  FADD.FTZ R6, R7, R6 ;  /* 0x0000000607067221 */ /* 0x010fc60000010000 */
[----:B------:R-:W2:Y:S04]  /*35c0*/  SHFL.BFLY PT, R7, R8, 0x4, 0x1f ;  /* 0x0c801f0008077f89 */ /* 0x000ea800000e0000 */
[----:B------:R-:W3:Y:S04]  /*35d0*/  SHFL.BFLY PT, R5, R6, 0x4, 0x1f ;  /* 0x0c801f0006057f89 */ /* 0x000ee800000e0000 */
[----:B------:R-:W4:Y:S01]  /*35e0*/  SHFL.BFLY PT, R4, R11, 0x4, 0x1f ;  /* 0x0c801f000b047f89 */ /* 0x000f2200000e0000 */
[----:B0-----:R-:W-:Y:S01]  /*35f0*/  FADD.FTZ R3, R2, R3 ;  /* 0x0000000302037221 */ /* 0x001fe20000010000 */
[----:B-1----:R-:W-:-:S04]  /*3600*/  FADD.FTZ R9, R13, R0 ;  /* 0x000000000d097221 */ /* 0x002fc80000010000 */
[----:B------:R-:W0:Y:S01]  /*3610*/  SHFL.BFLY PT, R0, R3, 0x2, 0x1f ;  /* 0x0c401f0003007f89 */ /* 0x000e2200000e0000 */
[----:B--2---:R-:W-:Y:S01]  /*3620*/  FADD.FTZ R7, R8, R7 ;  /* 0x0000000708077221 */ /* 0x004fe20000010000 */
[----:B---3--:R-:W-:Y:S01]  /*3630*/  FADD.FTZ R5, R6, R5 ;  /* 0x0000000506057221 */ /* 0x008fe20000010000 */
[----:B----4-:R-:W-:-:S03]  /*3640*/  FADD.FTZ R10, R11, R4 ;  /* 0x000000040b0a7221 */ /* 0x010fc60000010000 */
[----:B------:R-:W1:Y:S04]  /*3650*/  SHFL.BFLY PT, R6, R7, 0x2, 0x1f ;  /* 0x0c401f0007067f89 */ /* 0x000e6800000e0000 */
[----:B------:R-:W2:Y:S04]  /*3660*/  SHFL.BFLY PT, R4, R5, 0x2, 0x1f ;  /* 0x0c401f0005047f89 */ /* 0x000ea800000e0000 */
[----:B------:R-:W3:Y:S04]  /*3670*/  SHFL.BFLY PT, R8, R9, 0x2, 0x1f ;  /* 0x0c401f0009087f89 */ /* 0x000ee800000e0000 */
[----:B------:R-:W4:Y:S01]  /*3680*/  SHFL.BFLY PT, R13, R10, 0x2, 0x1f ;  /* 0x0c401f000a0d7f89 */ /* 0x000f2200000e0000 */
[----:B0-----:R-:W-:Y:S01]  /*3690*/  FADD.FTZ R2, R3, R0 ;  /* 0x0000000003027221 */ /* 0x001fe20000010000 */
[----:B------:R-:W0:Y:S04]  /*36a0*/  S2UR UR5, SR_CgaCtaId ;  /* 0x00000000000579c3 */ /* 0x000e280000008800 */
[----:B------:R-:W5:Y:S01]  /*36b0*/  SHFL.BFLY PT, R3, R2, 0x1, 0x1f ;  /* 0x0c201f0002037f89 */ /* 0x000f6200000e0000 */
[----:B-1----:R-:W-:Y:S01]  /*36c0*/  FADD.FTZ R6, R7, R6 ;  /* 0x0000000607067221 */ /* 0x002fe20000010000 */
[----:B--2---:R-:W-:Y:S01]  /*36d0*/  FADD.FTZ R4, R5, R4 ;  /* 0x0000000405047221 */ /* 0x004fe20000010000 */
[----:B---3--:R-:W-:Y:S01]  /*36e0*/  FADD.FTZ R8, R9, R8 ;  /* 0x0000000809087221 */ /* 0x008fe20000010000 */
[----:B----4-:R-:W-:-:S03]  /*36f0*/  FADD.FTZ R13, R10, R13 ;  /* 0x0000000d0a0d7221 */ /* 0x010fc60000010000 */
[----:B------:R-:W1:Y:S01]  /*3700*/  SHFL.BFLY PT, R5, R4, 0x1, 0x1f ;  /* 0x0c201f0004057f89 */ /* 0x000e6200000e0000 */
[----:B------:R-:W-:-:S03]  /*3710*/  LOP3.LUT P0, R0, R47, 0x1f, RZ, 0xc0, !PT ;  /* 0x0000001f2f007812 */ /* 0x000fc6000780c0ff */
[----:B------:R-:W2:Y:S04]  /*3720*/  SHFL.BFLY PT, R7, R6, 0x1, 0x1f ;  /* 0x0c201f0006077f89 */ /* 0x000ea800000e0000 */
[----:B------:R-:W3:Y:S04]  /*3730*/  SHFL.BFLY PT, R9, R8, 0x1, 0x1f ;  /* 0x0c201f0008097f89 */ /* 0x000ee800000e0000 */
[----:B------:R-:W4:Y:S01]  /*3740*/  SHFL.BFLY PT, R10, R13, 0x1, 0x1f ;  /* 0x0c201f000d0a7f89 */ /* 0x000f2200000e0000 */
[----:B------:R-:W-:Y:S01]  /*3750*/  UMOV UR4, 0x400 ;  /* 0x0000040000047882 */ /* 0x000fe20000000000 */
[----:B------:R-:W-:Y:S01]  /*3760*/  ISETP.NE.AND P1, PT, R0, RZ, PT ;  /* 0x000000ff0000720c */ /* 0x000fe20003f25270 */
[----:B0-----:R-:W-:Y:S01]  /*3770*/  ULEA UR4, UR5, UR4, 0x18 ;  /* 0x0000000405047291 */ /* 0x001fe2000f8ec0ff */
[----:B------:R-:W-:Y:S01]  /*3780*/  SHF.R.U32.HI R0, RZ, 0x3, R47 ;  /* 0x00000003ff007819 */ /* 0x000fe2000001162f */
[----:B-----5:R-:W-:-:S03]  /*3790*/  FADD.FTZ R3, R2, R3 ;  /* 0x0000000302037221 */ /* 0x020fc60000010000 */
[----:B------:R-:W-:-:S05]  /*37a0*/  LOP3.LUT R0, R0, 0xc, RZ, 0xc0, !PT ;  /* 0x0000000c00007812 */ /* 0x000fca00078ec0ff */
[----:B------:R0:W-:Y:S01]  /*37b0*/  @!P0 STS [R0+UR4], R3 ;  /* 0x0000000300008988 */ /* 0x0001e20008000804 */
[----:B------:R-:W-:Y:S01]  /*37c0*/  ISETP.NE.AND P0, PT, R47, RZ, PT ;  /* 0x000000ff2f00720c */ /* 0x000fe20003f05270 */
[----:B-1----:R-:W-:Y:S01]  /*37d0*/  FADD.FTZ R5, R4, R5 ;  /* 0x0000000504057221 */ /* 0x002fe20000010000 */
[----:B--2---:R-:W-:Y:S01]  /*37e0*/  FADD.FTZ R7, R6, R7 ;  /* 0x0000000706077221 */ /* 0x004fe20000010000 */
[----:B---3--:R-:W-:Y:S01]  /*37f0*/  FADD.FTZ R9, R8, R9 ;  /* 0x0000000908097221 */ /* 0x008fe20000010000 */
[----:B----4-:R-:W-:Y:S02]  /*3800*/  FADD.FTZ R13, R13, R10 ;  /* 0x0000000a0d0d7221 */ /* 0x010fe40000010000 */
[----:B------:R0:W-:Y:S01]  /*3810*/  @!P1 STS [R0+UR4+0x10], R5 ;  /* 0x0000100500009988 */ /* 0x0001e20008000804 */
[----:B------:R-:W-:Y:S03]  /*3820*/  BSSY.RECONVERGENT B0, `(.L_x_41) ;  /* 0x000002b000007945 */ /* 0x000fe60003800200 */
        /* <DEDUP_REMOVED lines=9> */
[----:B------:R-:W4:Y:S04]  /*38c0*/  LDS.128 R4, [UR4] ;  /* 0x00000004ff047984 */ /* 0x000f280008000c00 */
[----:B------:R-:W5:Y:S01]  /*38d0*/  LDS.128 R20, [UR4+0x40] ;  /* 0x00004004ff147984 */ /* 0x000f620008000c00 */
[----:B-1----:R-:W-:-:S04]  /*38e0*/  IMAD.WIDE.U32 R46, R46, 0x2, R2 ;  /* 0x000000022e2e7825 */ /* 0x002fc800078e0002 */
        /* <DEDUP_REMOVED lines=26> */
[----:B------:R1:W-:Y:S04]  /*3a90*/  STG.E.U16 desc[UR6][R46.64+0x600], R14 ;  /* 0x0006000e2e007986 */ /* 0x0003e8000c101506 */
[----:B------:R1:W-:Y:S04]  /*3aa0*/  STG.E.U16 desc[UR6][R46.64+0x900], R18 ;  /* 0x000900122e007986 */ /* 0x0003e8000c101506 */
[----:B------:R1:W-:Y:S04]  /*3ab0*/  STG.E.U16 desc[UR6][R46.64], R6 ;  /* 0x000000062e007986 */ /* 0x0003e8000c101506 */
[----:B------:R1:W-:Y:S02]  /*3ac0*/  STG.E.U16 desc[UR6][R46.64+0xc00], R22 ;  /* 0x000c00162e007986 */ /* 0x0003e4000c101506 */
.L_x_42:
[----:B------:R-:W-:Y:S05]  /*3ad0*/  BSYNC.RECONVERGENT B0 ;  /* 0x0000000000007941 */ /* 0x000fea0003800200 */
.L_x_41:
[----:B------:R-:W-:Y:S01]  /*3ae0*/  PREEXIT ;  /* 0x000000000000782d */ /* 0x000fe20000000000 */
[----:B------:R-:W-:Y:S05]  /*3af0*/  EXIT ;  /* 0x000000000000794d */ /* 0x000fea0003800000 */
.L_x_43:
        /* <DEDUP_REMOVED lines=16> */
.L_x_123:


//--------------------- .text._Z30router_gemm_kernel_bf16_outputI13__nv_bfloat16Li128ELi8ELi4ELi384ELi7168EEvPS0_PKT_S4_ --------------------------
	.section	.text._Z30router_gemm_kernel_bf16_outputI13__nv_bfloat16Li128ELi8ELi4ELi384ELi7168EEvPS0_PKT_S4_,"ax",@progbits
	.align	128
        .global         _Z30router_gemm_kernel_bf16_outputI13__nv_bfloat16Li128ELi8ELi4ELi384ELi7168EEvPS0_PKT_S4_
        .type           _Z30router_gemm_kernel_bf16_outputI13__nv_bfloat16Li128ELi8ELi4ELi384ELi7168EEvPS0_PKT_S4_,@function
        .size           _Z30router_gemm_kernel_bf16_outputI13__nv_bfloat16Li128ELi8ELi4ELi384ELi7168EEvPS0_PKT_S4_,(.L_x_124 - _Z30router_gemm_kernel_bf16_outputI13__nv_bfloat16Li128ELi8ELi4ELi384ELi7168EEvPS0_PKT_S4_)
        .other          _Z30router_gemm_kernel_bf16_outputI13__nv_bfloat16Li128ELi8ELi4ELi384ELi7168EEvPS0_PKT_S4_,@"STO_CUDA_ENTRY STV_DEFAULT"
_Z30router_gemm_kernel_bf16_outputI13__nv_bfloat16Li128ELi8ELi4ELi384ELi7168EEvPS0_PKT_S4_:
.text._Z30router_gemm_kernel_bf16_outputI13__nv_bfloat16Li128ELi8ELi4ELi384ELi7168EEvPS0_PKT_S4_:
        /* <DEDUP_REMOVED lines=37> */
[----:B----4-:R-:W-:-:S03]  /*0250*/  PRMT R69, R8, 0x7632, R69 ;  /* 0x0000763208457816 */ /* 0x010fc60000000045 */
[----:B------:R-:W-:Y:S01]  /*0260*/  FFMA.FTZ R72, R3, R68, R70 ;  /* 0x0000004403487223 */ /* 0x000fe20000010046 */
[----:B------:R-:W-:Y:S02]  /*0270*/  PRMT R68, R13, 0x7632, R68 ;  /* 0x000076320d447816 */ /* 0x000fe40000000044 */
[----:B------:R-:W-:Y:S02]  /*0280*/  SHF.L.U32 R71, R8, 0x10, RZ ;  /* 0x0000001008477819 */ /* 0x000fe400000006ff */
[----:B------:R-:W-:Y:S01]  /*0290*/  PRMT R86, R81, 0x7632, R86 ;  /* 0x0000763251567816 */ /* 0x000fe20000000056 */
[----:B------:R-:W-:Y:S01]  /*02a0*/  IMAD.U32 R70, R13, 0x10000, RZ ;  /* 0x000100000d467824 */ /* 0x000fe200078e00ff */
[----:B------:R-:W-:Y:S01]  /*02b0*/  SHF.L.U32 R81, R81, 0x10, RZ ;  /* 0x0000001051517819 */ /* 0x000fe200000006ff */
[----:B------:R-:W-:Y:S01]  /*02c0*/  IMAD.U32 R13, R68, 0x10000, RZ ;  /* 0x00010000440d7824 */ /* 0x000fe200078e00ff */
[----:B------:R-:W-:Y:S01]  /*02d0*/  SHF.L.U32 R8, R69, 0x10, RZ ;  /* 0x0000001045087819 */ /* 0x000fe200000006ff */
[----:B------:R-:W-:Y:S01]  /*02e0*/  FFMA.FTZ R68, R12, R71, RZ ;  /* 0x000000470c447223 */ /* 0x000fe200000100ff */
[----:B------:R-:W-:Y:S01]  /*02f0*/  SHF.L.U32 R86, R86, 0x10, RZ ;  /* 0x0000001056567819 */ /* 0x000fe200000006ff */
[----:B------:R-:W-:Y:S01]  /*0300*/  FFMA.FTZ R69, R81, R70, R72 ;  /* 0x0000004651457223 */ /* 0x000fe20000010048 */
[----:B------:R-:W-:-:S02]  /*0310*/  IMAD.U32 R70, R9, 0x10000, RZ ;  /* 0x0001000009467824 */ /* 0x000fc400078e00ff */
[----:B------:R-:W-:Y:S01]  /*0320*/  FFMA.FTZ R8, R3, R8, R68 ;  /* 0x0000000803087223 */ /* 0x000fe20000010044 */
[----:B------:R-:W-:Y:S01]  /*0330*/  PRMT R9, R9, 0x7632, R9 ;  /* 0x0000763209097816 */ /* 0x000fe20000000009 */
[----:B------:R-:W-:Y:S01]  /*0340*/  FFMA.FTZ R68, R86, R13, R69 ;  /* 0x0000000d56447223 */ /* 0x000fe20000010045 */
[----:B------:R-:W-:Y:S01]  /*0350*/  SHF.L.U32 R87, R82, 0x10, RZ ;  /* 0x0000001052577819 */ /* 0x000fe200000006ff */
[----:B------:R-:W-:Y:S01]  /*0360*/  FFMA.FTZ R69, R81, R70, R8 ;  /* 0x0000004651457223 */ /* 0x000fe20000010008 */
[----:B------:R-:W-:Y:S01]  /*0370*/  SHF.L.U32 R8, R14, 0x10, RZ ;  /* 0x000000100e087819 */ /* 0x000fe200000006ff */
[----:B------:R-:W-:Y:S01]  /*0380*/  IMAD.U32 R13, R9, 0x10000, RZ ;  /* 0x00010000090d7824 */ /* 0x000fe200078e00ff */
[----:B------:R-:W-:Y:S02]  /*0390*/  PRMT R80, R82, 0x7632, R80 ;  /* 0x0000763252507816 */ /* 0x000fe40000000050 */
[----:B------:R-:W-:Y:S01]  /*03a0*/  PRMT R14, R14, 0x7632, R14 ;  /* 0x000076320e0e7816 */ /* 0x000fe2000000000e */
[----:B------:R-:W-:Y:S01]  /*03b0*/  FFMA.FTZ R72, R86, R13, R69 ;  /* 0x0000000d56487223 */ /* 0x000fe20000010045 */
[----:B------:R-:W-:Y:S01]  /*03c0*/  FFMA.FTZ R9, R87, R8, R68 ;  /* 0x0000000857097223 */ /* 0x000fe20000010044 */
[C---:B------:R-:W-:Y:S01]  /*03d0*/  PRMT R13, R10.reuse, 0x7632, R13 ;  /* 0x000076320a0d7816 */ /* 0x040fe2000000000d */
[----:B------:R-:W2:Y:S01]  /*03e0*/  LDG.E.128 R68, desc[UR6][R88.64+0x8800] ;  /* 0x0088000658447981 */ /* 0x000ea2000c1e1d00 */
[----:B------:R-:W-:Y:S01]  /*03f0*/  SHF.L.U32 R10, R10, 0x10, RZ ;  /* 0x000000100a0a7819 */ /* 0x000fe200000006ff */
[----:B------:R-:W-:Y:S01]  /*0400*/  IMAD.U32 R14, R14, 0x10000, RZ ;  /* 0x000100000e0e7824 */ /* 0x000fe200078e00ff */
[----:B------:R-:W-:-:S02]  /*0410*/  SHF.L.U32 R80, R80, 0x10, RZ ;  /* 0x0000001050507819 */ /* 0x000fc400000006ff */
[----:B------:R-:W-:Y:S01]  /*0420*/  PRMT R84, R83, 0x7632, R84 ;  /* 0x0000763253547816 */ /* 0x000fe20000000054 */
[----:B------:R-:W-:Y:S01]  /*0430*/  FFMA.FTZ R10, R87, R10, R72 ;  /* 0x0000000a570a7223 */ /* 0x000fe20000010048 */
[----:B------:R-:W-:Y:S01]  /*0440*/  SHF.L.U32 R82, R83, 0x10, RZ ;  /* 0x0000001053527819 */ /* 0x000fe200000006ff */
[----:B------:R-:W3:Y:S01]  /*0450*/  LDG.E.128 R72, desc[UR6][R88.64+0xc000] ;  /* 0x00c0000658487981 */ /* 0x000ee2000c1e1d00 */
[----:B-----5:R-:W-:Y:S01]  /*0460*/  SHF.L.U32 R83, R4, 0x10, RZ ;  /* 0x0000001004537819 */ /* 0x020fe200000006ff */
[----:B------:R-:W-:Y:S02]  /*0470*/  IMAD.U32 R13, R13, 0x10000, RZ ;  /* 0x000100000d0d7824 */ /* 0x000fe400078e00ff */
[----:B------:R-:W-:Y:S01]  /*0480*/  FFMA.FTZ R9, R80, R14, R9 ;  /* 0x0000000e50097223 */ /* 0x000fe20000010009 */
[----:B------:R-:W-:Y:S02]  /*0490*/  PRMT R14, R4, 0x7632, R14 ;  /* 0x00007632040e7816 */ /* 0x000fe4000000000e */
[----:B------:R-:W-:Y:S01]  /*04a0*/  PRMT R8, R15, 0x7632, R8 ;  /* 0x000076320f087816 */ /* 0x000fe20000000008 */
[----:B------:R-:W-:Y:S01]  /*04b0*/  FFMA.FTZ R10, R80, R13, R10 ;  /* 0x0000000d500a7223 */ /* 0x000fe2000001000a */
[----:B------:R-:W-:Y:S01]  /*04c0*/  SHF.L.U32 R85, R11, 0x10, RZ ;  /* 0x000000100b557819 */ /* 0x000fe200000006ff */
[----:B------:R-:W-:Y:S01]  /*04d0*/  FFMA.FTZ R4, R12, R83, RZ ;  /* 0x000000530c047223 */ /* 0x000fe200000100ff */
[----:B------:R-:W-:Y:S01]  /*04e0*/  SHF.L.U32 R15, R15, 0x10, RZ ;  /* 0x000000100f0f7819 */ /* 0x000fe200000006ff */
[----:B------:R-:W-:Y:S01]  /*04f0*/  IMAD.U32 R14, R14, 0x10000, RZ ;  /* 0x000100000e0e7824 */ /* 0x000fe200078e00ff */
[C---:B------:R-:W-:Y:S01]  /*0500*/  PRMT R83, R76.reuse, 0x7632, R83 ;  /* 0x000076324c537816 */ /* 0x040fe20000000053 */
[----:B------:R-:W-:-:S02]  /*0510*/  IMAD.U32 R13, R76, 0x10000, RZ ;  /* 0x000100004c0d7824 */ /* 0x000fc400078e00ff */
[C---:B------:R-:W-:Y:S01]  /*0520*/  FFMA.FTZ R85, R82.reuse, R85, R10 ;  /* 0x0000005552557223 */ /* 0x040fe2000001000a */
[----:B------:R-:W-:Y:S01]  /*0530*/  FFMA.FTZ R15, R82, R15, R9 ;  /* 0x0000000f520f7223 */ /* 0x000fe20000010009 */
[----:B------:R-:W-:Y:S01]  /*0540*/  PRMT R11, R11, 0x7632, R11 ;  /* 0x000076320b0b7816 */ /* 0x000fe2000000000b */
[----:B------:R-:W-:Y:S01]  /*0550*/  FFMA.FTZ R14, R3, R14, R4 ;  /* 0x0000000e030e7223 */ /* 0x000fe20000010004 */
[----:B------:R-:W-:Y:S01]  /*0560*/  SHF.L.U32 R10, R5, 0x10, RZ ;  /* 0x00000010050a7819 */ /* 0x000fe200000006ff */
[----:B------:R-:W-:Y:S01]  /*0570*/  FFMA.FTZ R76, R12, R13, RZ ;  /* 0x0000000d0c4c7223 */ /* 0x000fe200000100ff */
[----:B------:R-:W-:Y:S02]  /*0580*/  SHF.L.U32 R83, R83, 0x10, RZ ;  /* 0x0000001053537819 */ /* 0x000fe400000006ff */
[----:B------:R-:W-:Y:S02]  /*0590*/  PRMT R9, R5, 0x7632, R9 ;  /* 0x0000763205097816 */ /* 0x000fe40000000009 */
[----:B------:R-:W-:-:S02]  /*05a0*/  PRMT R92, R6, 0x7632, R92 ;  /* 0x00007632065c7816 */ /* 0x000fc4000000005c */
[----:B------:R-:W-:Y:S01]  /*05b0*/  SHF.L.U32 R93, R6, 0x10, RZ ;  /* 0x00000010065d7819 */ /* 0x000fe200000006ff */
[----:B------:R-:W-:Y:S01]  /*05c0*/  IMAD.U32 R84, R84, 0x10000, RZ ;  /* 0x0001000054547824 */ /* 0x000fe200078e00ff */
[----:B------:R-:W-:Y:S01]  /*05d0*/  SHF.L.U32 R5, R8, 0x10, RZ ;  /* 0x0000001008057819 */ /* 0x000fe200000006ff */
[----:B------:R-:W-:Y:S01]  /*05e0*/  IMAD.U32 R94, R77, 0x10000, RZ ;  /* 0x000100004d5e7824 */ /* 0x000fe200078e00ff */
        /* <DEDUP_REMOVED lines=8> */
[----:B------:R-:W-:Y:S01]  /*0670*/  FFMA.FTZ R81, R81, R94, R76 ;  /* 0x0000005e51517223 */ /* 0x000fe2000001004c */
[----:B------:R-:W-:Y:S01]  /*0680*/  FFMA.FTZ R4, R86, R9, R11 ;  /* 0x0000000956047223 */ /* 0x000fe2000001000b */
[----:B------:R-:W4:Y:S01]  /*0690*/  LDG.E.128 R12, desc[UR6][R90.64+0x2000] ;  /* 0x002000065a0c7981 */ /* 0x000f22000c1e1d00 */
[----:B------:R-:W-:Y:S01]  /*06a0*/  SHF.L.U32 R77, R92, 0x10, RZ ;  /* 0x000000105c4d7819 */ /* 0x000fe200000006ff */
[----:B------:R-:W-:-:S02]  /*06b0*/  FFMA.FTZ R86, R86, R3, R81 ;  /* 0x0000000356567223 */ /* 0x000fc40000010051 */
[----:B------:R-:W5:Y:S01]  /*06c0*/  LDG.E.128 R8, desc[UR6][R88.64+0x2000] ;  /* 0x0020000658087981 */ /* 0x000f62000c1e1d00 */
[----:B------:R-:W-:Y:S01]  /*06d0*/  FFMA.FTZ R93, R87, R93, R4 ;  /* 0x0000005d575d7223 */ /* 0x000fe20000010004 */
[C---:B------:R-:W-:Y:S02]  /*06e0*/  PRMT R3, R78.reuse, 0x7632, R3 ;  /* 0x000076324e037816 */ /* 0x040fe40000000003 */
[----:B------:R-:W-:Y:S02]  /*06f0*/  SHF.L.U32 R78, R78, 0x10, RZ ;  /* 0x000000104e4e7819 */ /* 0x000fe400000006ff */
        /* <DEDUP_REMOVED lines=8> */
[----:B------:R-:W-:Y:S01]  /*0780*/  SHF.L.U32 R78, R3, 0x10, RZ ;  /* 0x00000010034e7819 */ /* 0x000fe200000006ff */
[----:B------:R-:W-:-:S02]  /*0790*/  IMAD.U32 R3, R6, 0x10000, RZ ;  /* 0x0001000006037824 */ /* 0x000fc400078e00ff */
[----:B------:R-:W-:Y:S01]  /*07a0*/  FFMA.FTZ R86, R20, R4, R5 ;  /* 0x0000000414567223 */ /* 0x000fe20000010005 */
[----:B------:R-:W-:Y:S01]  /*07b0*/  FFMA.FTZ R77, R82, R7, R77 ;  /* 0x00000007524d7223 */ /* 0x000fe2000001004d */
[----:B------:R-:W-:Y:S01]  /*07c0*/  SHF.L.U32 R16, R81, 0x10, RZ ;  /* 0x0000001051107819 */ /* 0x000fe200000006ff */
[----:B------:R-:W5:Y:S01]  /*07d0*/  LDG.E.128 R4, desc[UR6][R88.64+0x5800] ;  /* 0x0058000658047981 */ /* 0x000f62000c1e1d00 */
[----:B------:R-:W-:Y:S01]  /*07e0*/  FFMA.FTZ R87, R80, R78, R87 ;  /* 0x0000004e50577223 */ /* 0x000fe20000010057 */
[C---:B------:R-:W-:Y:S02]  /*07f0*/  PRMT R78, R17.reuse, 0x7632, R78 ;  /* 0x00007632114e7816 */ /* 0x040fe4000000004e */
[----:B------:R-:W-:Y:S01]  /*0800*/  SHF.L.U32 R83, R17, 0x10, RZ ;  /* 0x0000001011537819 */ /* 0x000fe200000006ff */
[----:B------:R-:W-:Y:S01]  /*0810*/  FFMA.FTZ R16, R3, R16, R86 ;  /* 0x0000001003107223 */ /* 0x000fe20000010056 */
[C---:B------:R-:W-:Y:S02]  /*0820*/  PRMT R80, R21.reuse, 0x7632, R80 ;  /* 0x0000763215507816 */ /* 0x040fe40000000050 */
[----:B------:R-:W-:-:S02]  /*0830*/  SHF.L.U32 R81, R21, 0x10, RZ ;  /* 0x0000001015517819 */ /* 0x000fc400000006ff */
[----:B------:R-:W-:Y:S01]  /*0840*/  SHF.L.U32 R17, R78, 0x10, RZ ;  /* 0x000000104e117819 */ /* 0x000fe200000006ff */
[----:B------:R-:W-:Y:S02]  /*0850*/  IMAD.U32 R80, R80, 0x10000, RZ ;  /* 0x0001000050507824 */ /* 0x000fe400078e00ff */
[--C-:B------:R-:W-:Y:S01]  /*0860*/  FFMA.FTZ R83, R81, R83, R16.reuse ;  /* 0x0000005351537223 */ /* 0x100fe20000010010 */
[----:B------:R-:W-:Y:S01]  /*0870*/  IMAD.U32 R21, R76, 0x10000, RZ ;  /* 0x000100004c157824 */ /* 0x000fe200078e00ff */
[C---:B------:R-:W-:Y:S02]  /*0880*/  SHF.L.U32 R76, R79.reuse, 0x10, RZ ;  /* 0x000000104f4c7819 */ /* 0x040fe400000006ff */
[----:B------:R-:W-:Y:S01]  /*0890*/  PRMT R16, R79, 0x7632, R16 ;  /* 0x000076324f107816 */ /* 0x000fe20000000010 */
[--C-:B------:R-:W-:Y:S01]  /*08a0*/  FFMA.FTZ R17, R80, R17, R83.reuse ;  /* 0x0000001150117223 */ /* 0x100fe20000010053 */
        /* <DEDUP_REMOVED lines=12> */
[----:B------:R-:W5:Y:S01]  /*0970*/  LDG.E.128 R76, desc[UR6][R88.64+0x9000] ;  /* 0x00900006584c7981 */ /* 0x000f62000c1e1d00 */
        /* <DEDUP_REMOVED lines=14> */
[C---:B------:R-:W-:Y:S01]  /*0a60*/  PRMT R24, R28.reuse, 0x7632, R24 ;  /* 0x000076321c187816 */ /* 0x040fe20000000018 */
        /* <DEDUP_REMOVED lines=10> */
[----:B------:R-:W5:Y:S01]  /*0b10*/  LDG.E.128 R16, desc[UR6][R88.64+0xc800] ;  /* 0x00c8000658107981 */ /* 0x000f62000c1e1d00 */
[----:B------:R-:W-:Y:S01]  /*0b20*/  FFMA.FTZ R22, R82, R25, R23 ;  /* 0x0000001952167223 */ /* 0x000fe20000010017 */
[----:B------:R-:W-:Y:S01]  /*0b30*/  FFMA.FTZ R86, R3, R24, R28 ;  /* 0x0000001803567223 */ /* 0x000fe2000001001c */
[C---:B------:R-:W-:Y:S01]  /*0b40*/  PRMT R24, R29.reuse, 0x7632, R24 ;  /* 0x000076321d187816 */ /* 0x040fe20000000018 */
[----:B------:R-:W-:Y:S01]  /*0b50*/  IMAD.U32 R28, R29, 0x10000, RZ ;  /* 0x000100001d1c7824 */ /* 0x000fe200078e00ff */
[----:B------:R-:W-:Y:S01]  /*0b60*/  SHF.L.U32 R21, R27, 0x10, RZ ;  /* 0x000000101b157819 */ /* 0x000fe200000006ff */
[----:B------:R-:W-:Y:S01]  /*0b70*/  FFMA.FTZ R23, R83, R26, R22 ;  /* 0x0000001a53177223 */ /* 0x000fe20000010016 */
[----:B------:R-:W-:Y:S01]  /*0b80*/  SHF.L.U32 R25, R24, 0x10, RZ ;  /* 0x0000001018197819 */ /* 0x000fe200000006ff */
[----:B------:R-:W-:-:S02]  /*0b90*/  FFMA.FTZ R29, R81, R28, R86 ;  /* 0x0000001c511d7223 */ /* 0x000fc40000010056 */
[----:B------:R-:W-:Y:S01]  /*0ba0*/  FFMA.FTZ R22, R84, R21, R23 ;  /* 0x0000001554167223 */ /* 0x000fe20000010017 */
[----:B------:R-:W-:Y:S01]  /*0bb0*/  SHF.L.U32 R21, R30, 0x10, RZ ;  /* 0x000000101e157819 */ /* 0x000fe200000006ff */
[--C-:B------:R-:W-:Y:S01]  /*0bc0*/  FFMA.FTZ R25, R80, R25, R29.reuse ;  /* 0x0000001950197223 */ /* 0x100fe2000001001d */
[----:B------:R-:W-:Y:S02]  /*0bd0*/  PRMT R30, R30, 0x7632, R30 ;  /* 0x000076321e1e7816 */ /* 0x000fe4000000001e */
[C---:B------:R-:W-:Y:S02]  /*0be0*/  SHF.L.U32 R23, R32.reuse, 0x10, RZ ;  /* 0x0000001020177819 */ /* 0x040fe400000006ff */
[----:B------:R-:W-:Y:S01]  /*0bf0*/  PRMT R29, R32, 0x7632, R29 ;  /* 0x00007632201d7816 */ /* 0x000fe2000000001d */
[----:B------:R-:W-:Y:S01]  /*0c00*/  FFMA.FTZ R28, R82, R21, R25 ;  /* 0x00000015521c7223 */ /* 0x000fe20000010019 */
[----:B------:R-:W-:Y:S01]  /*0c10*/  IMAD.U32 R32, R30, 0x10000, RZ ;  /* 0x000100001e207824 */ /* 0x000fe200078e00ff */
[----:B------:R-:W-:Y:S01]  /*0c20*/  PRMT R27, R27, 0x7632, R27 ;  /* 0x000076321b1b7816 */ /* 0x000fe2000000001b */
[----:B------:R-:W-:Y:S01]  /*0c30*/  FFMA.FTZ R30, R20, R23, R93 ;  /* 0x00000017141e7223 */ /* 0x000fe2000001005d */
[----:B------:R-:W-:Y:S01]  /*0c40*/  SHF.L.U32 R29, R29, 0x10, RZ ;  /* 0x000000101d1d7819 */ /* 0x000fe200000006ff */
[----:B------:R-:W-:Y:S01]  /*0c50*/  FFMA.FTZ R93, R83, R32, R28 ;  /* 0x00000020535d7223 */ /* 0x000fe2000001001c */
[----:B------:R-:W-:Y:S01]  /*0c60*/  SHF.L.U32 R32, R31, 0x10, RZ ;  /* 0x000000101f207819 */ /* 0x000fe200000006ff */
[----:B------:R-:W-:-:S02]  /*0c70*/  IMAD.U32 R86, R27, 0x10000, RZ ;  /* 0x000100001b567824 */ /* 0x000fc400078e00ff */
[----:B------:R-:W-:Y:S01]  /*0c80*/  FFMA.FTZ R30, R3, R29, R30 ;  /* 0x0000001d031e7223 */ /* 0x000fe2000001001e */
[C---:B------:R-:W-:Y:S01]  /*0c90*/  PRMT R3, R33.reuse, 0x7632, R3 ;  /* 0x0000763221037816 */ /* 0x040fe20000000003 */
[----:B------:R-:W-:Y:S02]  /*0ca0*/  IMAD.U32 R28, R33, 0x10000, RZ ;  /* 0x00010000211c7824 */ /* 0x000fe400078e00ff */
[----:B------:R-:W-:Y:S01]  /*0cb0*/  FFMA.FTZ R32, R84, R32, R93 ;  /* 0x0000002054207223 */ /* 0x000fe2000001005d */
[----:B------:R-:W-:Y:S01]  /*0cc0*/  FFMA.FTZ R86, R85, R86, R22 ;  /* 0x0000005655567223 */ /* 0x000fe20000010016 */
[----:B------:R-:W-:Y:S01]  /*0cd0*/  SHF.L.U32 R93, R3, 0x10, RZ ;  /* 0x00000010035d7819 */ /* 0x000fe200000006ff */
[----:B------:R-:W5:Y:S01]  /*0ce0*/  LDG.E.128 R20, desc[UR6][R88.64+0x2800] ;  /* 0x0028000658147981 */ /* 0x000f62000c1e1d00 */
[----:B------:R-:W-:-:S03]  /*0cf0*/  FFMA.FTZ R29, R81, R28, R30 ;  /* 0x0000001c511d7223 */ /* 0x000fc6000001001e */
[----:B------:R-:W5:Y:S01]  /*0d00*/  LDG.E.128 R24, desc[UR6][R90.64+0x2800] ;  /* 0x002800065a187981 */ /* 0x000f62000c1e1d00 */
[----:B------:R-:W-:Y:S01]  /*0d10*/  PRMT R3, R34, 0x7632, R3 ;  /* 0x0000763222037816 */ /* 0x000fe20000000003 */
[----:B------:R-:W-:Y:S01]  /*0d20*/  FFMA.FTZ R93, R80, R93, R29 ;  /* 0x0000005d505d7223 */ /* 0x000fe2000001001d */
[----:B------:R-:W-:Y:S02]  /*0d30*/  SHF.L.U32 R81, R34, 0x10, RZ ;  /* 0x0000001022517819 */ /* 0x000fe400000006ff */
[----:B------:R-:W-:Y:S02]  /*0d40*/  PRMT R80, R36, 0x7632, R80 ;  /* 0x0000763224507816 */ /* 0x000fe40000000050 */
[----:B------:R-:W-:Y:S02]  /*0d50*/  PRMT R92, R40, 0x7632, R92 ;  /* 0x00007632285c7816 */ /* 0x000fe4000000005c */
[----:B------:R-:W-:Y:S02]  /*0d60*/  SHF.L.U32 R36, R36, 0x10, RZ ;  /* 0x0000001024247819 */ /* 0x000fe400000006ff */
[----:B------:R-:W-:Y:S01]  /*0d70*/  SHF.L.U32 R40, R40, 0x10, RZ ;  /* 0x0000001028287819 */ /* 0x000fe200000006ff */
[----:B------:R-:W-:-:S02]  /*0d80*/  IMAD.U32 R94, R3, 0x10000, RZ ;  /* 0x00010000035e7824 */ /* 0x000fc400078e00ff */
[----:B------:R-:W-:Y:S01]  /*0d90*/  FFMA.FTZ R96, R82, R81, R93 ;  /* 0x0000005152607223 */ /* 0x000fe2000001005d */
[----:B------:R-:W-:Y:S02]  /*0da0*/  SHF.L.U32 R82, R80, 0x10, RZ ;  /* 0x0000001050527819 */ /* 0x000fe400000006ff */
[----:B------:R-:W-:Y:S01]  /*0db0*/  SHF.L.U32 R3, R92, 0x10, RZ ;  /* 0x000000105c037819 */ /* 0x000fe200000006ff */
[----:B------:R-:W-:Y:S01]  /*0dc0*/  FFMA.FTZ R36, R40, R36, R87 ;  /* 0x0000002428247223 */ /* 0x000fe20000010057 */
[----:B------:R-:W-:Y:S01]  /*0dd0*/  PRMT R33, R31, 0x7632, R33 ;  /* 0x000076321f217816 */ /* 0x000fe20000000021 */
[----:B------:R-:W-:Y:S01]  /*0de0*/  IMAD.U32 R81, R37, 0x10000, RZ ;  /* 0x0001000025517824 */ /* 0x000fe200078e00ff */
[----:B------:R-:W-:Y:S01]  /*0df0*/  SHF.L.U32 R80, R41, 0x10, RZ ;  /* 0x0000001029507819 */ /* 0x000fe200000006ff */
[----:B------:R-:W5:Y:S01]  /*0e00*/  LDG.E.128 R28, desc[UR6][R88.64+0x6000] ;  /* 0x00600006581c7981 */ /* 0x000f62000c1e1d00 */
[----:B------:R-:W-:Y:S01]  /*0e10*/  FFMA.FTZ R87, R3, R82, R36 ;  /* 0x0000005203577223 */ /* 0x000fe20000010024 */
[----:B------:R-:W-:-:S02]  /*0e20*/  PRMT R37, R37, 0x7632, R37 ;  /* 0x0000763225257816 */ /* 0x000fc40000000025 */
[----:B------:R-:W-:Y:S01]  /*0e30*/  PRMT R41, R41, 0x7632, R41 ;  /* 0x0000763229297816 */ /* 0x000fe20000000029 */
[----:B------:R-:W-:Y:S01]  /*0e40*/  FFMA.FTZ R83, R83, R94, R96 ;  /* 0x0000005e53537223 */ /* 0x000fe20000010060 */
[C---:B------:R-:W-:Y:S01]  /*0e50*/  PRMT R34, R35.reuse, 0x7632, R34 ;  /* 0x0000763223227816 */ /* 0x040fe20000000022 */
[----:B------:R-:W-:Y:S02]  /*0e60*/  IMAD.U32 R35, R35, 0x10000, RZ ;  /* 0x0001000023237824 */ /* 0x000fe400078e00ff */
[----:B------:R-:W-:Y:S01]  /*0e70*/  FFMA.FTZ R92, R80, R81, R87 ;  /* 0x00000051505c7223 */ /* 0x000fe20000010057 */
[----:B------:R-:W-:Y:S01]  /*0e80*/  SHF.L.U32 R36, R37, 0x10, RZ ;  /* 0x0000001025247819 */ /* 0x000fe200000006ff */
[----:B------:R-:W-:Y:S02]  /*0e90*/  IMAD.U32 R81, R41, 0x10000, RZ ;  /* 0x0001000029517824 */ /* 0x000fe400078e00ff */
[----:B------:R-:W-:Y:S01]  /*0ea0*/  FFMA.FTZ R84, R84, R35, R83 ;  /* 0x0000002354547223 */ /* 0x000fe20000010053 */
[----:B------:R-:W-:-:S02]  /*0eb0*/  SHF.L.U32 R33, R33, 0x10, RZ ;  /* 0x0000001021217819 */ /* 0x000fc400000006ff */
[----:B------:R-:W-:Y:S01]  /*0ec0*/  SHF.L.U32 R83, R38, 0x10, RZ ;  /* 0x0000001026537819 */ /* 0x000fe200000006ff */
[----:B------:R-:W-:Y:S01]  /*0ed0*/  FFMA.FTZ R87, R81, R36, R92 ;  /* 0x0000002451577223 */ /* 0x000fe2000001005c */
[----:B------:R-:W-:Y:S01]  /*0ee0*/  SHF.L.U32 R82, R42, 0x10, RZ ;  /* 0x000000102a527819 */ /* 0x000fe200000006ff */
[----:B------:R-:W-:Y:S02]  /*0ef0*/  IMAD.U32 R41, R34, 0x10000, RZ ;  /* 0x0001000022297824 */ /* 0x000fe400078e00ff */
[----:B------:R-:W-:Y:S02]  /*0f00*/  FFMA.FTZ R37, R85, R33, R32 ;  /* 0x0000002155257223 */ /* 0x000fe40000010020 */
[----:B------:R-:W5:Y:S01]  /*0f10*/  LDG.E.128 R32, desc[UR6][R88.64+0x9800] ;  /* 0x0098000658207981 */ /* 0x000f62000c1e1d00 */
[----:B------:R-:W-:Y:S01]  /*0f20*/  FFMA.FTZ R36, R82, R83, R87 ;  /* 0x0000005352247223 */ /* 0x000fe20000010057 */
[----:B------:R-:W-:Y:S02]  /*0f30*/  PRMT R83, R42, 0x7632, R83 ;  /* 0x000076322a537816 */ /* 0x000fe40000000053 */
[----:B------:R-:W-:-:S02]  /*0f40*/  PRMT R42, R44, 0x7632, R42 ;  /* 0x000076322c2a7816 */ /* 0x000fc4000000002a */
[----:B------:R-:W-:Y:S02]  /*0f50*/  SHF.L.U32 R87, R44, 0x10, RZ ;  /* 0x000000102c577819 */ /* 0x000fe400000006ff */
[----:B------:R-:W-:Y:S01]  /*0f60*/  PRMT R38, R38, 0x7632, R38 ;  /* 0x0000763226267816 */ /* 0x000fe20000000026 */
[----:B------:R-:W-:Y:S02]  /*0f70*/  IMAD.U32 R42, R42, 0x10000, RZ ;  /* 0x000100002a2a7824 */ /* 0x000fe400078e00ff */
[----:B------:R-:W-:Y:S01]  /*0f80*/  FFMA.FTZ R86, R40, R87, R86 ;  /* 0x0000005728567223 */ /* 0x000fe20000010056 */
[----:B------:R-:W-:Y:S01]  /*0f90*/  SHF.L.U32 R83, R83, 0x10, RZ ;  /* 0x0000001053537819 */ /* 0x000fe200000006ff */
[----:B------:R-:W-:Y:S01]  /*0fa0*/  IMAD.U32 R38, R38, 0x10000, RZ ;  /* 0x0001000026267824 */ /* 0x000fe200078e00ff */
[----:B------:R-:W-:Y:S01]  /*0fb0*/  SHF.L.U32 R93, R45, 0x10, RZ ;  /* 0x000000102d5d7819 */ /* 0x000fe200000006ff */
        /* <DEDUP_REMOVED lines=8> */
[C---:B------:R-:W-:Y:S01]  /*1040*/  PRMT R44, R48.reuse, 0x7632, R44 ;  /* 0x00007632302c7816 */ /* 0x040fe2000000002c */
[----:B------:R-:W-:Y:S01]  /*1050*/  IMAD.U32 R38, R45, 0x10000, RZ ;  /* 0x000100002d267824 */ /* 0x000fe200078e00ff */
        /* <DEDUP_REMOVED lines=10> */
[----:B------:R-:W-:Y:S01]  /*1100*/  IMAD.U32 R43, R49, 0x10000, RZ ;  /* 0x00010000312b7824 */ /* 0x000fe200078e00ff */
[----:B------:R-:W-:Y:S01]  /*1110*/  PRMT R46, R46, 0x7632, R46 ;  /* 0x000076322e2e7816 */ /* 0x000fe2000000002e */
[----:B------:R-:W-:Y:S01]  /*1120*/  FFMA.FTZ R48, R85, R39, R36 ;  /* 0x0000002755307223 */ /* 0x000fe20000010024 */
[----:B------:R-:W-:Y:S01]  /*1130*/  FFMA.FTZ R45, R3, R44, R38 ;  /* 0x0000002c032d7223 */ /* 0x000fe20000010026 */
[----:B------:R-:W-:Y:S01]  /*1140*/  PRMT R49, R49, 0x7632, R49 ;  /* 0x0000763231317816 */ /* 0x000fe20000000031 */
[----:B------:R-:W5:Y:S01]  /*1150*/  LDG.E.128 R36, desc[UR6][R88.64+0xd000] ;  /* 0x00d0000658247981 */ /* 0x000f62000c1e1d00 */
[C---:B------:R-:W-:Y:S01]  /*1160*/  IMAD.U32 R92, R52.reuse, 0x10000, RZ ;  /* 0x00010000345c7824 */ /* 0x040fe200078e00ff */
[----:B------:R-:W-:Y:S01]  /*1170*/  PRMT R52, R52, 0x7632, R52 ;  /* 0x0000763234347816 */ /* 0x000fe20000000034 */
        /* <DEDUP_REMOVED lines=10> */
[----:B------:R-:W-:Y:S01]  /*1220*/  FFMA.FTZ R95, R3, R52, R92 ;  /* 0x00000034035f7223 */ /* 0x000fe2000001005c */
[C---:B------:R-:W-:Y:S02]  /*1230*/  PRMT R94, R50.reuse, 0x7632, R94 ;  /* 0x00007632325e7816 */ /* 0x040fe4000000005e */
[----:B------:R0:W5:Y:S01]  /*1240*/  LDG.E.128 R44, desc[UR6][R90.64+0x3000] ;  /* 0x003000065a2c7981 */ /* 0x000162000c1e1d00 */
[C---:B------:R-:W-:Y:S01]  /*1250*/  PRMT R3, R53.reuse, 0x7632, R3 ;  /* 0x0000763235037816 */ /* 0x040fe20000000003 */
[----:B------:R-:W-:Y:S01]  /*1260*/  IMAD.U32 R50, R50, 0x10000, RZ ;  /* 0x0001000032327824 */ /* 0x000fe200078e00ff */
[----:B------:R-:W-:-:S02]  /*1270*/  SHF.L.U32 R53, R53, 0x10, RZ ;  /* 0x0000001035357819 */ /* 0x000fc400000006ff */
[----:B------:R-:W-:Y:S01]  /*1280*/  SHF.L.U32 R94, R94, 0x10, RZ ;  /* 0x000000105e5e7819 */ /* 0x000fe200000006ff */
[----:B------:R-:W-:Y:S01]  /*1290*/  FFMA.FTZ R50, R82, R50, R87 ;  /* 0x0000003252327223 */ /* 0x000fe20000010057 */
[----:B------:R-:W-:Y:S02]  /*12a0*/  IMAD.U32 R92, R3, 0x10000, RZ ;  /* 0x00010000035c7824 */ /* 0x000fe400078e00ff */
[----:B------:R-:W-:Y:S01]  /*12b0*/  FFMA.FTZ R80, R80, R53, R95 ;  /* 0x0000003550507223 */ /* 0x000fe2000001005f */
[----:B------:R-:W-:Y:S01]  /*12c0*/  FFMA.FTZ R52, R84, R49, R93 ;  /* 0x0000003154347223 */ /* 0x000fe2000001005d */
[----:B------:R-:W-:Y:S01]  /*12d0*/  SHF.L.U32 R3, R51, 0x10, RZ ;  /* 0x0000001033037819 */ /* 0x000fe200000006ff */
[----:B------:R-:W-:Y:S01]  /*12e0*/  FFMA.FTZ R49, R83, R94, R50 ;  /* 0x0000005e53317223 */ /* 0x000fe20000010032 */
[C---:B------:R-:W-:Y:S01]  /*12f0*/  SHF.L.U32 R87, R54.reuse, 0x10, RZ ;  /* 0x0000001036577819 */ /* 0x040fe200000006ff */
[----:B------:R-:W-:Y:S01]  /*1300*/  FFMA.FTZ R81, R81, R92, R80 ;  /* 0x0000005c51517223 */ /* 0x000fe20000010050 */
[----:B------:R-:W-:Y:S01]  /*1310*/  PRMT R54, R54, 0x7632, R54 ;  /* 0x0000763236367816 */ /* 0x000fe20000000036 */
[--C-:B------:R-:W-:Y:S01]  /*1320*/  FFMA.FTZ R80, R84, R3, R49.reuse ;  /* 0x0000000354507223 */ /* 0x100fe20000010031 */
[----:B------:R-:W-:Y:S01]  /*1330*/  PRMT R49, R56, 0x7632, R49 ;  /* 0x0000763238317816 */ /* 0x000fe20000000031 */
[----:B------:R-:W-:Y:S01]  /*1340*/  FFMA.FTZ R82, R82, R87, R81 ;  /* 0x0000005752527223 */ /* 0x000fe20000010051 */
[----:B------:R-:W-:Y:S01]  /*1350*/  SHF.L.U32 R50, R56, 0x10, RZ ;  /* 0x0000001038327819 */ /* 0x000fe200000006ff */
[----:B------:R-:W-:Y:S01]  /*1360*/  IMAD.U32 R54, R54, 0x10000, RZ ;  /* 0x0001000036367824 */ /* 0x000fe200078e00ff */
[----:B------:R-:W-:-:S02]  /*1370*/  SHF.L.U32 R3, R60, 0x10, RZ ;  /* 0x000000103c037819 */ /* 0x000fc400000006ff */
[----:B------:R-:W-:Y:S01]  /*1380*/  PRMT R56, R60, 0x7632, R56 ;  /* 0x000076323c387816 */ /* 0x000fe20000000038 */
[----:B------:R-:W-:Y:S01]  /*1390*/  FFMA.FTZ R83, R83, R54, R82 ;  /* 0x0000003653537223 */ /* 0x000fe20000010052 */
[----:B------:R-:W-:Y:S01]  /*13a0*/  IMAD.U32 R81, R55, 0x10000, RZ ;  /* 0x0001000037517824 */ /* 0x000fe200078e00ff */
[----:B------:R-:W-:Y:S01]  /*13b0*/  PRMT R53, R51, 0x7632, R53 ;  /* 0x0000763233357816 */ /* 0x000fe20000000035 */
[----:B0-----:R-:W-:Y:S01]  /*13c0*/  FFMA.FTZ R91, R3, R50, R48 ;  /* 0x00000032035b7223 */ /* 0x001fe20000010030 */
[----:B------:R-:W-:Y:S02]  /*13d0*/  SHF.L.U32 R87, R49, 0x10, RZ ;  /* 0x0000001031577819 */ /* 0x000fe400000006ff */
[----:B------:R-:W-:Y:S01]  /*13e0*/  SHF.L.U32 R60, R61, 0x10, RZ ;  /* 0x000000103d3c7819 */ /* 0x000fe200000006ff */
[----:B------:R-:W5:Y:S01]  /*13f0*/  LDG.E.128 R48, desc[UR6][R88.64+0x6800] ;  /* 0x0068000658307981 */ /* 0x000f62000c1e1d00 */
[----:B------:R-:W-:Y:S02]  /*1400*/  SHF.L.U32 R56, R56, 0x10, RZ ;  /* 0x0000001038387819 */ /* 0x000fe400000006ff */
[----:B------:R-:W-:-:S02]  /*1410*/  PRMT R55, R55, 0x7632, R55 ;  /* 0x0000763237377816 */ /* 0x000fc40000000037 */
[----:B------:R-:W-:Y:S02]  /*1420*/  SHF.L.U32 R86, R86, 0x10, RZ ;  /* 0x0000001056567819 */ /* 0x000fe400000006ff */
[C---:B------:R-:W-:Y:S01]  /*1430*/  PRMT R61, R57.reuse, 0x7632, R61 ;  /* 0x00007632393d7816 */ /* 0x040fe2000000003d */
[----:B------:R-:W-:Y:S01]  /*1440*/  FFMA.FTZ R82, R84, R81, R83 ;  /* 0x0000005154527223 */ /* 0x000fe20000010053 */
[----:B------:R-:W-:Y:S02]  /*1450*/  IMAD.U32 R81, R57, 0x10000, RZ ;  /* 0x0001000039517824 */ /* 0x000fe400078e00ff */
        /* <DEDUP_REMOVED lines=8> */
[----:B------:R-:W-:-:S02]  /*14e0*/  IMAD.U32 R83, R61, 0x10000, RZ ;  /* 0x000100003d537824 */ /* 0x000fc400078e00ff */
[C---:B------:R-:W-:Y:S01]  /*14f0*/  FFMA.FTZ R80, R85.reuse, R53, R80 ;  /* 0x0000003555507223 */ /* 0x040fe20000010050 */
[----:B------:R-:W-:Y:S01]  /*1500*/  FFMA.FTZ R82, R85, R55, R82 ;  /* 0x0000003755527223 */ /* 0x000fe20000010052 */
[----:B------:R-:W-:Y:S01]  /*1510*/  FFMA.FTZ R81, R3, R54, R52 ;  /* 0x0000003603517223 */ /* 0x000fe20000010034 */
[----:B------:R-:W-:Y:S01]  /*1520*/  PRMT R85, R64, 0x7632, R85 ;  /* 0x0000763240557816 */ /* 0x000fe20000000055 */
[----:B------:R-:W5:Y:S01]  /*1530*/  LDG.E.128 R52, desc[UR6][R88.64+0xa000] ;  /* 0x00a0000658347981 */ /* 0x000f62000c1e1d00 */
[----:B------:R-:W-:Y:S01]  /*1540*/  PRMT R64, R62, 0x7632, R64 ;  /* 0x000076323e407816 */ /* 0x000fe20000000040 */
[----:B------:R-:W-:Y:S01]  /*1550*/  FFMA.FTZ R91, R57, R83, R84 ;  /* 0x00000053395b7223 */ /* 0x000fe20000010054 */
[----:B------:R-:W-:Y:S01]  /*1560*/  SHF.L.U32 R87, R58, 0x10, RZ ;  /* 0x000000103a577819 */ /* 0x000fe200000006ff */
[----:B------:R-:W-:-:S04]  /*1570*/  IMAD.U32 R62, R62, 0x10000, RZ ;  /* 0x000100003e3e7824 */ /* 0x000fc800078e00ff */
[----:B------:R-:W-:Y:S02]  /*1580*/  FFMA.FTZ R87, R62, R87, R91 ;  /* 0x000000573e577223 */ /* 0x000fe4000001005b */
[----:B------:R-:W5:Y:S01]  /*1590*/  LDG.E.128 R88, desc[UR6][R88.64+0xd800] ;  /* 0x00d8000658587981 */ /* 0x000f62000c1e1d00 */
[----:B------:R-:W-:Y:S02]  /*15a0*/  SHF.L.U32 R85, R85, 0x10, RZ ;  /* 0x0000001055557819 */ /* 0x000fe400000006ff */
[C---:B------:R-:W-:Y:S01]  /*15b0*/  PRMT R83, R65.reuse, 0x7632, R83 ;  /* 0x0000763241537816 */ /* 0x040fe20000000053 */
[----:B------:R-:W-:Y:S02]  /*15c0*/  IMAD.U32 R65, R65, 0x10000, RZ ;  /* 0x0001000041417824 */ /* 0x000fe400078e00ff */
[----:B------:R-:W-:Y:S01]  /*15d0*/  FFMA.FTZ R81, R56, R85, R81 ;  /* 0x0000005538517223 */ /* 0x000fe20000010051 */
[----:B------:R-:W-:Y:S01]  /*15e0*/  PRMT R85, R58, 0x7632, R85 ;  /* 0x000076323a557816 */ /* 0x000fe20000000055 */
[----:B------:R-:W-:Y:S01]  /*15f0*/  IMAD.U32 R86, R83, 0x10000, RZ ;  /* 0x0001000053567824 */ /* 0x000fe200078e00ff */
        /* <DEDUP_REMOVED lines=8> */
[C---:B------:R-:W-:Y:S02]  /*1680*/  SHF.L.U32 R65, R66.reuse, 0x10, RZ ;  /* 0x0000001042417819 */ /* 0x040fe400000006ff */
[----:B------:R-:W-:Y:S01]  /*1690*/  PRMT R66, R66, 0x7632, R66 ;  /* 0x0000763242427816 */ /* 0x000fe20000000042 */
[----:B------:R-:W-:Y:S01]  /*16a0*/  FFMA.FTZ R64, R63, R64, R84 ;  /* 0x000000403f407223 */ /* 0x000fe20000010054 */
[----:B--2---:R-:W-:Y:S01]  /*16b0*/  SHF.L.U32 R84, R68, 0x10, RZ ;  /* 0x0000001044547819 */ /* 0x004fe200000006ff */
[----:B------:R-:W-:-:S02]  /*16c0*/  FFMA.FTZ R81, R62, R65, R81 ;  /* 0x000000413e517223 */ /* 0x000fc40000010051 */
[----:B------:R-:W-:Y:S01]  /*16d0*/  IMAD.U32 R65, R66, 0x10000, RZ ;  /* 0x0001000042417824 */ /* 0x000fe200078e00ff */
[----:B------:R-:W-:Y:S02]  /*16e0*/  PRMT R83, R68, 0x7632, R83 ;  /* 0x0000763244537816 */ /* 0x000fe40000000053 */
[----:B------:R-:W-:Y:S01]  /*16f0*/  SHF.L.U32 R66, R67, 0x10, RZ ;  /* 0x0000001043427819 */ /* 0x000fe200000006ff */
[----:B------:R-:W-:Y:S01]  /*1700*/  FFMA.FTZ R68, R58, R65, R81 ;  /* 0x000000413a447223 */ /* 0x000fe20000010051 */
[----:B------:R-:W-:Y:S01]  /*1710*/  PRMT R59, R59, 0x7632, R59 ;  /* 0x000076323b3b7816 */ /* 0x000fe2000000003b */
[--C-:B------:R-:W-:Y:S01]  /*1720*/  FFMA.FTZ R65, R3, R84, R80.reuse ;  /* 0x0000005403417223 */ /* 0x100fe20000010050 */
[----:B------:R-:W-:Y:S02]  /*1730*/  PRMT R67, R67, 0x7632, R67 ;  /* 0x0000763243437816 */ /* 0x000fe40000000043 */
[C---:B---3--:R-:W-:Y:S01]  /*1740*/  PRMT R80, R72.reuse, 0x7632, R80 ;  /* 0x0000763248507816 */ /* 0x048fe20000000050 */
[----:B------:R-:W-:Y:S01]  /*1750*/  IMAD.U32 R72, R72, 0x10000, RZ ;  /* 0x0001000048487824 */ /* 0x000fe200078e00ff */
[----:B------:R-:W-:Y:S01]  /*1760*/  SHF.L.U32 R59, R59, 0x10, RZ ;  /* 0x000000103b3b7819 */ /* 0x000fe200000006ff */
[----:B------:R-:W-:Y:S01]  /*1770*/  FFMA.FTZ R68, R63, R66, R68 ;  /* 0x000000423f447223 */ /* 0x000fe20000010044 */
[----:B------:R-:W-:Y:S01]  /*1780*/  IMAD.U32 R61, R61, 0x10000, RZ ;  /* 0x000100003d3d7824 */ /* 0x000fe200078e00ff */
[----:B------:R-:W-:Y:S01]  /*1790*/  SHF.L.U32 R83, R83, 0x10, RZ ;  /* 0x0000001053537819 */ /* 0x000fe200000006ff */
[----:B------:R-:W-:Y:S01]  /*17a0*/  FFMA.FTZ R81, R3, R72, R82 ;  /* 0x0000004803517223 */ /* 0x000fe20000010052 */
[----:B------:R-:W-:Y:S01]  /*17b0*/  SHF.L.U32 R66, R67, 0x10, RZ ;  /* 0x0000001043427819 */ /* 0x000fe200000006ff */
[----:B------:R-:W-:-:S02]  /*17c0*/  IMAD.U32 R67, R80, 0x10000, RZ ;  /* 0x0001000050437824 */ /* 0x000fc400078e00ff */
[----:B------:R-:W-:Y:S01]  /*17d0*/  FFMA.FTZ R64, R61, R59, R64 ;  /* 0x0000003b3d407223 */ /* 0x000fe20000010040 */
[C---:B------:R-:W-:Y:S01]  /*17e0*/  FFMA.FTZ R65, R56.reuse, R83, R65 ;  /* 0x0000005338417223 */ /* 0x040fe20000010041 */
[C---:B------:R-:W-:Y:S01]  /*17f0*/  SHF.L.U32 R59, R69.reuse, 0x10, RZ ;  /* 0x00000010453b7819 */ /* 0x040fe200000006ff */
        /* <DEDUP_REMOVED lines=10> */
[C---:B------:R-:W-:Y:S01]  /*18a0*/  FFMA.FTZ R65, R57.reuse, R66, R68 ;  /* 0x0000004239417223 */ /* 0x040fe20000010044 */
[----:B------:R-:W-:Y:S01]  /*18b0*/  PRMT R70, R70, 0x7632, R70 ;  /* 0x0000763246467816 */ /* 0x000fe20000000046 */
[----:B------:R-:W-:Y:S01]  /*18c0*/  FFMA.FTZ R57, R57, R56, R60 ;  /* 0x0000003839397223 */ /* 0x000fe2000001003c */
[----:B----4-:R-:W-:Y:S01]  /*18d0*/  SHF.L.U32 R56, R12, 0x10, RZ ;  /* 0x000000100c387819 */ /* 0x010fe200000006ff */
[----:B------:R-:W-:Y:S01]  /*18e0*/  IMAD.U32 R67, R74, 0x10000, RZ ;  /* 0x000100004a437824 */ /* 0x000fe200078e00ff */
[----:B-----5:R-:W-:Y:S01]  /*18f0*/  PRMT R12, R8, 0x7632, R12 ;  /* 0x00007632080c7816 */ /* 0x020fe2000000000c */
[----:B------:R-:W-:Y:S01]  /*1900*/  FFMA.FTZ R65, R62, R59, R65 ;  /* 0x0000003b3e417223 */ /* 0x000fe20000010041 */
[----:B------:R-:W-:Y:S02]  /*1910*/  PRMT R74, R74, 0x7632, R74 ;  /* 0x000076324a4a7816 */ /* 0x000fe4000000004a */
        /* <DEDUP_REMOVED lines=8> */
[----:B------:R-:W-:Y:S02]  /*19a0*/  IMAD.U32 R59, R12, 0x10000, RZ ;  /* 0x000100000c3b7824 */ /* 0x000fe400078e00ff */
[----:B------:R-:W-:Y:S01]  /*19b0*/  FFMA.FTZ R64, R58, R57, R67 ;  /* 0x000000393a407223 */ /* 0x000fe20000010043 */
[----:B------:R-:W-:Y:S01]  /*19c0*/  SHF.L.U32 R12, R13, 0x10, RZ ;  /* 0x000000100d0c7819 */ /* 0x000fe200000006ff */
[C---:B------:R-:W-:Y:S01]  /*19d0*/  IMAD.U32 R65, R9.reuse, 0x10000, RZ ;  /* 0x0001000009417824 */ /* 0x040fe200078e00ff */
[----:B------:R-:W-:Y:S01]  /*19e0*/  SHF.L.U32 R57, R4, 0x10, RZ ;  /* 0x0000001004397819 */ /* 0x000fe200000006ff */
[----:B------:R-:W-:Y:S01]  /*19f0*/  FFMA.FTZ R59, R8, R59, R69 ;  /* 0x0000003b083b7223 */ /* 0x000fe20000010045 */
[----:B------:R-:W-:-:S02]  /*1a00*/  PRMT R13, R9, 0x7632, R13 ;  /* 0x00007632090d7816 */ /* 0x000fc4000000000d */
[----:B------:R-:W-:Y:S01]  /*1a10*/  SHF.L.U32 R60, R71, 0x10, RZ ;  /* 0x00000010473c7819 */ /* 0x000fe200000006ff */
[----:B------:R-:W-:Y:S01]  /*1a20*/  FFMA.FTZ R68, R12, R65, R59 ;  /* 0x000000410c447223 */ /* 0x000fe2000001003b */
[----:B------:R-:W-:Y:S01]  /*1a30*/  PRMT R9, R13, 0x7632, R9 ;  /* 0x000076320d097816 */ /* 0x000fe20000000009 */
[----:B------:R-:W-:Y:S01]  /*1a40*/  FFMA.FTZ R67, R56, R57, R3 ;  /* 0x0000003938437223 */ /* 0x000fe20000010003 */
[C---:B------:R-:W-:Y:S01]  /*1a50*/  PRMT R57, R10.reuse, 0x7632, R57 ;  /* 0x000076320a397816 */ /* 0x040fe20000000039 */
[----:B------:R-:W-:Y:S01]  /*1a60*/  IMAD.U32 R59, R10, 0x10000, RZ ;  /* 0x000100000a3b7824 */ /* 0x000fe200078e00ff */
[----:B------:R-:W-:Y:S01]  /*1a70*/  PRMT R10, R4, 0x7632, R10 ;  /* 0x00007632040a7816 */ /* 0x000fe2000000000a */
[----:B------:R-:W-:Y:S01]  /*1a80*/  FFMA.FTZ R60, R63, R60, R66 ;  /* 0x0000003c3f3c7223 */ /* 0x000fe20000010042 */
[----:B------:R-:W-:Y:S01]  /*1a90*/  PRMT R71, R71, 0x7632, R71 ;  /* 0x0000763247477816 */ /* 0x000fe20000000047 */
[----:B------:R-:W-:Y:S01]  /*1aa0*/  IMAD.U32 R62, R75, 0x10000, RZ ;  /* 0x000100004b3e7824 */ /* 0x000fe200078e00ff */
[----:B------:R-:W-:-:S02]  /*1ab0*/  SHF.L.U32 R66, R13, 0x10, RZ ;  /* 0x000000100d427819 */ /* 0x000fc400000006ff */
[----:B------:R-:W-:Y:S02]  /*1ac0*/  SHF.L.U32 R9, R9, 0x10, RZ ;  /* 0x0000001009097819 */ /* 0x000fe400000006ff */
[----:B------:R-:W-:Y:S01]  /*1ad0*/  SHF.L.U32 R65, R10, 0x10, RZ ;  /* 0x000000100a417819 */ /* 0x000fe200000006ff */
[----:B------:R-:W-:Y:S01]  /*1ae0*/  FFMA.FTZ R62, R63, R62, R64 ;  /* 0x0000003e3f3e7223 */ /* 0x000fe20000010040 */
[----:B------:R-:W-:Y:S02]  /*1af0*/  SHF.L.U32 R58, R71, 0x10, RZ ;  /* 0x00000010473a7819 */ /* 0x000fe400000006ff */
[----:B------:R-:W-:Y:S02]  /*1b00*/  PRMT R75, R75, 0x7632, R75 ;  /* 0x000076324b4b7816 */ /* 0x000fe4000000004b */
        /* <DEDUP_REMOVED lines=10> */
[----:B------:R-:W-:Y:S01]  /*1bb0*/  FFMA.FTZ R60, R12, R57, R65 ;  /* 0x000000390c3c7223 */ /* 0x000fe20000010041 */
[----:B------:R-:W-:Y:S01]  /*1bc0*/  FFMA.FTZ R61, R61, R4, R62 ;  /* 0x000000043d3d7223 */ /* 0x000fe2000001003e */
[----:B------:R-:W-:Y:S01]  /*1bd0*/  PRMT R5, R5, 0x7632, R5 ;  /* 0x0000763205057816 */ /* 0x000fe20000000005 */
[----:B------:R-:W-:Y:S01]  /*1be0*/  FFMA.FTZ R59, R3, R10, R58 ;  /* 0x0000000a033b7223 */ /* 0x000fe2000001003a */
[----:B------:R-:W-:Y:S01]  /*1bf0*/  SHF.L.U32 R57, R11, 0x10, RZ ;  /* 0x000000100b397819 */ /* 0x000fe200000006ff */
[----:B------:R-:W-:Y:S01]  /*1c00*/  IMAD.U32 R4, R15, 0x10000, RZ ;  /* 0x000100000f047824 */ /* 0x000fe200078e00ff */
[----:B------:R-:W-:-:S02]  /*1c10*/  SHF.L.U32 R62, R76, 0x10, RZ ;  /* 0x000000104c3e7819 */ /* 0x000fc400000006ff */
[----:B------:R-:W-:Y:S01]  /*1c20*/  PRMT R11, R11, 0x7632, R11 ;  /* 0x000076320b0b7816 */ /* 0x000fe2000000000b */
[----:B------:R-:W-:Y:S01]  /*1c30*/  FFMA.FTZ R10, R4, R57, R59 ;  /* 0x00000039040a7223 */ /* 0x000fe2000001003b */
[----:B------:R-:W-:Y:S01]  /*1c40*/  SHF.L.U32 R58, R5, 0x10, RZ ;  /* 0x00000010053a7819 */ /* 0x000fe200000006ff */
[----:B------:R-:W-:Y:S01]  /*1c50*/  FFMA.FTZ R59, R56, R62, R13 ;  /* 0x0000003e383b7223 */ /* 0x000fe2000001000d */
[----:B------:R-:W-:Y:S02]  /*1c60*/  PRMT R76, R76, 0x7632, R76 ;  /* 0x000076324c4c7816 */ /* 0x000fe4000000004c */
[----:B------:R-:W-:Y:S02]  /*1c70*/  PRMT R5, R15, 0x7632, R5 ;  /* 0x000076320f057816 */ /* 0x000fe40000000005 */
[C---:B------:R-:W-:Y:S02]  /*1c80*/  SHF.L.U32 R15, R6.reuse, 0x10, RZ ;  /* 0x00000010060f7819 */ /* 0x040fe400000006ff */
[----:B------:R-:W-:Y:S01]  /*1c90*/  PRMT R13, R6, 0x7632, R13 ;  /* 0x00007632060d7816 */ /* 0x000fe2000000000d */
[----:B------:R-:W-:-:S02]  /*1ca0*/  IMAD.U32 R6, R11, 0x10000, RZ ;  /* 0x000100000b067824 */ /* 0x000fc400078e00ff */
[----:B------:R-:W-:Y:S01]  /*1cb0*/  FFMA.FTZ R57, R9, R58, R60 ;  /* 0x0000003a09397223 */ /* 0x000fe2000001003c */
[----:B------:R-:W-:Y:S02]  /*1cc0*/  SHF.L.U32 R11, R76, 0x10, RZ ;  /* 0x000000104c0b7819 */ /* 0x000fe400000006ff */
[----:B------:R-:W-:Y:S01]  /*1cd0*/  SHF.L.U32 R58, R13, 0x10, RZ ;  /* 0x000000100d3a7819 */ /* 0x000fe200000006ff */
[----:B------:R-:W-:Y:S01]  /*1ce0*/  FFMA.FTZ R60, R14, R15, R57 ;  /* 0x0000000f0e3c7223 */ /* 0x000fe20000010039 */
[----:B------:R-:W-:Y:S02]  /*1cf0*/  IMAD.U32 R15, R77, 0x10000, RZ ;  /* 0x000100004d0f7824 */ /* 0x000fe400078e00ff */
[----:B------:R-:W-:Y:S01]  /*1d00*/  FFMA.FTZ R11, R8, R11, R59 ;  /* 0x0000000b080b7223 */ /* 0x000fe2000001003b */
[----:B------:R-:W-:-:S03]  /*1d10*/  FFMA.FTZ R13, R3, R58, R60 ;  /* 0x0000003a030d7223 */ /* 0x000fc6000001003c */
[----:B------:R-:W-:Y:S01]  /*1d20*/  FFMA.FTZ R60, R12, R15, R11 ;  /* 0x0000000f0c3c7223 */ /* 0x000fe2000001000b */
[C---:B------:R-:W-:Y:S02]  /*1d30*/  PRMT R15, R16.reuse, 0x7632, R15 ;  /* 0x00007632100f7816 */ /* 0x040fe4000000000f */
[----:B------:R-:W-:Y:S02]  /*1d40*/  SHF.L.U32 R16, R16, 0x10, RZ ;  /* 0x0000001010107819 */ /* 0x000fe400000006ff */
[----:B------:R-:W-:Y:S02]  /*1d50*/  PRMT R77, R77, 0x7632, R77 ;  /* 0x000076324d4d7816 */ /* 0x000fe4000000004d */
[----:B------:R-:W-:Y:S01]  /*1d60*/  SHF.L.U32 R5, R5, 0x10, RZ ;  /* 0x0000001005057819 */ /* 0x000fe200000006ff */
[----:B------:R-:W-:Y:S01]  /*1d70*/  IMAD.U32 R15, R15, 0x10000, RZ ;  /* 0x000100000f0f7824 */ /* 0x000fe200078e00ff */
        /* <DEDUP_REMOVED lines=26> */
[----:B------:R-:W-:Y:S02]  /*1f20*/  SHF.L.U32 R3, R24, 0x10, RZ ;  /* 0x0000001018037819 */ /* 0x000fe400000006ff */
[----:B------:R-:W-:Y:S01]  /*1f30*/  PRMT R79, R79, 0x7632, R79 ;  /* 0x000076324f4f7816 */ /* 0x000fe2000000004f */
[----:B------:R-:W-:Y:S01]  /*1f40*/  FFMA.FTZ R11, R4, R11, R13 ;  /* 0x0000000b040b7223 */ /* 0x000fe2000001000d */
[----:B------:R-:W-:Y:S02]  /*1f50*/  PRMT R7, R7, 0x7632, R7 ;  /* 0x0000763207077816 */ /* 0x000fe40000000007 */
[----:B------:R-:W-:Y:S01]  /*1f60*/  PRMT R19, R19, 0x7632, R19 ;  /* 0x0000763213137816 */ /* 0x000fe20000000013 */
[----:B------:R-:W-:Y:S01]  /*1f70*/  FFMA.FTZ R17, R3, R8, R6 ;  /* 0x0000000803117223 */ /* 0x000fe20000010006 */
        /* <DEDUP_REMOVED lines=8> */
[----:B------:R-:W-:Y:S01]  /*2000*/  SHF.L.U32 R15, R21, 0x10, RZ ;  /* 0x00000010150f7819 */ /* 0x000fe200000006ff */
[C---:B------:R-:W-:Y:S01]  /*2010*/  FFMA.FTZ R10, R5.reuse, R7, R10 ;  /* 0x00000007050a7223 */ /* 0x040fe2000001000a */
        /* <DEDUP_REMOVED lines=13> */
[----:B------:R-:W-:-:S02]  /*20f0*/  SHF.L.U32 R26, R26, 0x10, RZ ;  /* 0x000000101a1a7819 */ /* 0x000fc400000006ff */
[----:B------:R-:W-:Y:S01]  /*2100*/  SHF.L.U32 R11, R22, 0x10, RZ ;  /* 0x00000010160b7819 */ /* 0x000fe200000006ff */
[----:B------:R-:W-:-:S04]  /*2110*/  IMAD.U32 R15, R28, 0x10000, RZ ;  /* 0x000100001c0f7824 */ /* 0x000fc800078e00ff */
[----:B------:R-:W-:Y:S01]  /*2120*/  FFMA.FTZ R16, R26, R11, R13 ;  /* 0x0000000b1a107223 */ /* 0x000fe2000001000d */
[C---:B------:R-:W-:Y:S01]  /*2130*/  PRMT R11, R29.reuse, 0x7632, R11 ;  /* 0x000076321d0b7816 */ /* 0x040fe2000000000b */
[----:B------:R-:W-:Y:S01]  /*2140*/  FFMA.FTZ R15, R4, R15, R17 ;  /* 0x0000000f040f7223 */ /* 0x000fe20000010011 */
[----:B------:R-:W-:Y:S02]  /*2150*/  SHF.L.U32 R29, R29, 0x10, RZ ;  /* 0x000000101d1d7819 */ /* 0x000fe400000006ff */
[C---:B------:R-:W-:Y:S02]  /*2160*/  PRMT R13, R32.reuse, 0x7632, R13 ;  /* 0x00007632200d7816 */ /* 0x040fe4000000000d */
[----:B------:R-:W-:Y:S02]  /*2170*/  SHF.L.U32 R32, R32, 0x10, RZ ;  /* 0x0000001020207819 */ /* 0x000fe400000006ff */
[----:B------:R-:W-:Y:S01]  /*2180*/  PRMT R22, R22, 0x7632, R22 ;  /* 0x0000763216167816 */ /* 0x000fe20000000016 */
[----:B------:R-:W-:Y:S01]  /*2190*/  FFMA.FTZ R20, R6, R29, R15 ;  /* 0x0000001d06147223 */ /* 0x000fe2000001000f */
[----:B------:R-:W-:Y:S01]  /*21a0*/  SHF.L.U32 R18, R11, 0x10, RZ ;  /* 0x000000100b127819 */ /* 0x000fe200000006ff */
[----:B------:R-:W-:Y:S01]  /*21b0*/  FFMA.FTZ R15, R3, R32, R12 ;  /* 0x00000020030f7223 */ /* 0x000fe2000001000c */
[----:B------:R-:W-:Y:S01]  /*21c0*/  SHF.L.U32 R11, R13, 0x10, RZ ;  /* 0x000000100d0b7819 */ /* 0x000fe200000006ff */
[----:B------:R-:W-:Y:S01]  /*21d0*/  IMAD.U32 R9, R9, 0x10000, RZ ;  /* 0x0001000009097824 */ /* 0x000fe200078e00ff */
[----:B------:R-:W-:-:S02]  /*21e0*/  SHF.L.U32 R22, R22, 0x10, RZ ;  /* 0x0000001016167819 */ /* 0x000fc400000006ff */
[----:B------:R-:W-:Y:S01]  /*21f0*/  PRMT R7, R27, 0x7632, R7 ;  /* 0x000076321b077816 */ /* 0x000fe20000000007 */
[----:B------:R-:W-:Y:S01]  /*2200*/  FFMA.FTZ R15, R4, R11, R15 ;  /* 0x0000000b040f7223 */ /* 0x000fe2000001000f */
[C---:B------:R-:W-:Y:S01]  /*2210*/  PRMT R12, R33.reuse, 0x7632, R12 ;  /* 0x00007632210c7816 */ /* 0x040fe2000000000c */
[----:B------:R-:W-:Y:S01]  /*2220*/  IMAD.U32 R33, R33, 0x10000, RZ ;  /* 0x0001000021217824 */ /* 0x000fe200078e00ff */
        /* <DEDUP_REMOVED lines=21> */
[C---:B------:R-:W-:Y:S01]  /*2380*/  IMAD.U32 R15, R36.reuse, 0x10000, RZ ;  /* 0x00010000240f7824 */ /* 0x040fe200078e00ff */
        /* <DEDUP_REMOVED lines=16> */
[----:B------:R-:W-:Y:S02]  /*2490*/  SHF.L.U32 R40, R40, 0x10, RZ ;  /* 0x0000001028287819 */ /* 0x000fe400000006ff */
        /* <DEDUP_REMOVED lines=27> */
[----:B------:R-:W-:Y:S01]  /*2650*/  FFMA.FTZ R26, R9, R8, R26 ;  /* 0x00000008091a7223 */ /* 0x000fe2000001001a */
[----:B------:R-:W-:-:S02]  /*2660*/  SHF.L.U32 R8, R11, 0x10, RZ ;  /* 0x000000100b087819 */ /* 0x000fc400000006ff */
[----:B------:R-:W-:Y:S01]  /*2670*/  SHF.L.U32 R13, R13, 0x10, RZ ;  /* 0x000000100d0d7819 */ /* 0x000fe200000006ff */
[----:B------:R-:W-:Y:S01]  /*2680*/  FFMA.FTZ R17, R46, R17, R19 ;  /* 0x000000112e117223 */ /* 0x000fe20000010013 */
[C---:B------:R-:W-:Y:S02]  /*2690*/  PRMT R11, R48.reuse, 0x7632, R11 ;  /* 0x00007632300b7816 */ /* 0x040fe4000000000b */
[----:B------:R-:W-:Y:S01]  /*26a0*/  SHF.L.U32 R48, R48, 0x10, RZ ;  /* 0x0000001030307819 */ /* 0x000fe200000006ff */
[----:B------:R-:W-:Y:S01]  /*26b0*/  FFMA.FTZ R18, R8, R13, R17 ;  /* 0x0000000d08127223 */ /* 0x000fe20000010011 */
[----:B------:R-:W-:-:S03]  /*26c0*/  SHF.L.U32 R11, R11, 0x10, RZ ;  /* 0x000000100b0b7819 */ /* 0x000fc600000006ff */
[----:B------:R-:W-:Y:S01]  /*26d0*/  FFMA.FTZ R13, R3, R48, R12 ;  /* 0x00000030030d7223 */ /* 0x000fe2000001000c */
[C---:B------:R-:W-:Y:S01]  /*26e0*/  PRMT R15, R39.reuse, 0x7632, R15 ;  /* 0x00007632270f7816 */ /* 0x040fe2000000000f */
[----:B------:R-:W-:Y:S01]  /*26f0*/  IMAD.U32 R16, R39, 0x10000, RZ ;  /* 0x0001000027107824 */ /* 0x000fe200078e00ff */
[C---:B------:R-:W-:Y:S01]  /*2700*/  SHF.L.U32 R20, R49.reuse, 0x10, RZ ;  /* 0x0000001031147819 */ /* 0x040fe200000006ff */
[----:B------:R-:W-:Y:S01]  /*2710*/  FFMA.FTZ R22, R4, R11, R13 ;  /* 0x0000000b04167223 */ /* 0x000fe2000001000d */
[----:B------:R-:W-:Y:S01]  /*2720*/  PRMT R49, R49, 0x7632, R49 ;  /* 0x0000763231317816 */ /* 0x000fe20000000031 */
[C---:B------:R-:W-:Y:S01]  /*2730*/  IMAD.U32 R13, R52.reuse, 0x10000, RZ ;  /* 0x00010000340d7824 */ /* 0x040fe200078e00ff */
[----:B------:R-:W-:Y:S01]  /*2740*/  SHF.L.U32 R9, R47, 0x10, RZ ;  /* 0x000000102f097819 */ /* 0x000fe200000006ff */
[----:B------:R-:W-:Y:S01]  /*2750*/  IMAD.U32 R14, R43, 0x10000, RZ ;  /* 0x000100002b0e7824 */ /* 0x000fe200078e00ff */
[----:B------:R-:W-:Y:S01]  /*2760*/  PRMT R52, R52, 0x7632, R52 ;  /* 0x0000763234347816 */ /* 0x000fe20000000034 */
[----:B------:R-:W-:Y:S01]  /*2770*/  FFMA.FTZ R16, R27, R16, R26 ;  /* 0x000000101b107223 */ /* 0x000fe2000001001a */
[----:B------:R-:W-:Y:S01]  /*2780*/  PRMT R47, R47, 0x7632, R47 ;  /* 0x000076322f2f7816 */ /* 0x000fe2000000002f */
[----:B------:R-:W-:Y:S01]  /*2790*/  IMAD.U32 R12, R15, 0x10000, RZ ;  /* 0x000100000f0c7824 */ /* 0x000fe200078e00ff */
[----:B------:R-:W-:Y:S01]  /*27a0*/  PRMT R43, R43, 0x7632, R43 ;  /* 0x000076322b2b7816 */ /* 0x000fe2000000002b */
[----:B------:R-:W-:Y:S01]  /*27b0*/  FFMA.FTZ R11, R5, R20, R22 ;  /* 0x00000014050b7223 */ /* 0x000fe20000010016 */
[----:B------:R-:W-:Y:S01]  /*27c0*/  SHF.L.U32 R49, R49, 0x10, RZ ;  /* 0x0000001031317819 */ /* 0x000fe200000006ff */
[----:B------:R-:W-:Y:S01]  /*27d0*/  FFMA.FTZ R15, R3, R13, R10 ;  /* 0x0000000d030f7223 */ /* 0x000fe2000001000a */
[----:B------:R-:W-:Y:S01]  /*27e0*/  FFMA.FTZ R18, R9, R14, R18 ;  /* 0x0000000e09127223 */ /* 0x000fe20000010012 */
[----:B------:R-:W-:Y:S01]  /*27f0*/  SHF.L.U32 R13, R52, 0x10, RZ ;  /* 0x00000010340d7819 */ /* 0x000fe200000006ff */
[----:B------:R-:W-:Y:S01]  /*2800*/  FFMA.FTZ R12, R7, R12, R16 ;  /* 0x0000000c070c7223 */ /* 0x000fe20000010010 */
[----:B------:R-:W-:-:S02]  /*2810*/  SHF.L.U32 R14, R43, 0x10, RZ ;  /* 0x000000102b0e7819 */ /* 0x000fc400000006ff */
[----:B------:R-:W-:Y:S01]  /*2820*/  SHF.L.U32 R47, R47, 0x10, RZ ;  /* 0x000000102f2f7819 */ /* 0x000fe200000006ff */
[----:B------:R-:W-:Y:S01]  /*2830*/  FFMA.FTZ R11, R6, R49, R11 ;  /* 0x00000031060b7223 */ /* 0x000fe2000001000b */
[----:B------:R-:W-:Y:S02]  /*2840*/  SHF.L.U32 R7, R50, 0x10, RZ ;  /* 0x0000001032077819 */ /* 0x000fe400000006ff */
[----:B------:R-:W-:Y:S01]  /*2850*/  PRMT R17, R88, 0x7632, R17 ;  /* 0x0000763258117816 */ /* 0x000fe20000000011 */
[----:B------:R-:W-:Y:S01]  /*2860*/  FFMA.FTZ R20, R4, R13, R15 ;  /* 0x0000000d04147223 */ /* 0x000fe2000001000f */
[----:B------:R-:W-:Y:S02]  /*2870*/  PRMT R50, R50, 0x7632, R50 ;  /* 0x0000763232327816 */ /* 0x000fe40000000032 */
[----:B------:R-:W-:Y:S01]  /*2880*/  SHF.L.U32 R88, R88, 0x10, RZ ;  /* 0x0000001058587819 */ /* 0x000fe200000006ff */
[----:B------:R-:W-:Y:S01]  /*2890*/  FFMA.FTZ R14, R47, R14, R18 ;  /* 0x0000000e2f0e7223 */ /* 0x000fe20000010012 */
[C---:B------:R-:W-:Y:S01]  /*28a0*/  PRMT R13, R53.reuse, 0x7632, R13 ;  /* 0x00007632350d7816 */ /* 0x040fe2000000000d */
[----:B------:R-:W-:Y:S01]  /*28b0*/  FFMA.FTZ R11, R46, R7, R11 ;  /* 0x000000072e0b7223 */ /* 0x000fe2000001000b */
[----:B------:R-:W-:Y:S01]  /*28c0*/  IMAD.U32 R18, R53, 0x10000, RZ ;  /* 0x0001000035127824 */ /* 0x000fe200078e00ff */
[----:B------:R-:W-:Y:S01]  /*28d0*/  SHF.L.U32 R7, R50, 0x10, RZ ;  /* 0x0000001032077819 */ /* 0x000fe200000006ff */
[----:B------:R-:W-:-:S02]  /*28e0*/  IMAD.U32 R17, R17, 0x10000, RZ ;  /* 0x0001000011117824 */ /* 0x000fc400078e00ff */
[----:B------:R-:W-:Y:S01]  /*28f0*/  FFMA.FTZ R3, R3, R88, R12 ;  /* 0x0000005803037223 */ /* 0x000fe2000001000c */
[----:B------:R-:W-:Y:S01]  /*2900*/  SHF.L.U32 R13, R13, 0x10, RZ ;  /* 0x000000100d0d7819 */ /* 0x000fe200000006ff */
[----:B------:R-:W-:Y:S01]  /*2910*/  FFMA.FTZ R15, R5, R18, R20 ;  /* 0x00000012050f7223 */ /* 0x000fe20000010014 */
[----:B------:R-:W-:Y:S01]  /*2920*/  FFMA.FTZ R18, R8, R7, R11 ;  /* 0x0000000708127223 */ /* 0x000fe2000001000b */
[----:B------:R-:W-:Y:S01]  /*2930*/  FFMA.FTZ R4, R4, R17, R3 ;  /* 0x0000001104047223 */ /* 0x000fe20000010003 */
[C---:B------:R-:W-:Y:S01]  /*2940*/  PRMT R7, R89.reuse, 0x7632, R7 ;  /* 0x0000763259077816 */ /* 0x040fe20000000007 */
[----:B------:R-:W-:Y:S01]  /*2950*/  FFMA.FTZ R13, R6, R13, R15 ;  /* 0x0000000d060d7223 */ /* 0x000fe2000001000f */
[----:B------:R-:W-:Y:S02]  /*2960*/  SHF.L.U32 R12, R89, 0x10, RZ ;  /* 0x00000010590c7819 */ /* 0x000fe400000006ff */
[C---:B------:R-:W-:Y:S02]  /*2970*/  SHF.L.U32 R3, R54.reuse, 0x10, RZ ;  /* 0x0000001036037819 */ /* 0x040fe400000006ff */
[----:B------:R-:W-:Y:S01]  /*2980*/  PRMT R54, R54, 0x7632, R54 ;  /* 0x0000763236367816 */ /* 0x000fe20000000036 */
[----:B------:R-:W-:Y:S01]  /*2990*/  FFMA.FTZ R5, R5, R12, R4 ;  /* 0x0000000c05057223 */ /* 0x000fe20000010004 */
[----:B------:R-:W-:Y:S01]  /*29a0*/  SHF.L.U32 R7, R7, 0x10, RZ ;  /* 0x0000001007077819 */ /* 0x000fe200000006ff */
[----:B------:R-:W-:-:S02]  /*29b0*/  FFMA.FTZ R13, R46, R3, R13 ;  /* 0x000000032e0d7223 */ /* 0x000fc4000001000d */
[----:B------:R-:W-:Y:S01]  /*29c0*/  IMAD.U32 R3, R54, 0x10000, RZ ;  /* 0x0001000036037824 */ /* 0x000fe200078e00ff */
[C---:B------:R-:W-:Y:S01]  /*29d0*/  SHF.L.U32 R4, R55.reuse, 0x10, RZ ;  /* 0x0000001037047819 */ /* 0x040fe200000006ff */
[--C-:B------:R-:W-:Y:S01]  /*29e0*/  FFMA.FTZ R11, R6, R7, R5.reuse ;  /* 0x00000007060b7223 */ /* 0x100fe20000010005 */
[----:B------:R-:W-:Y:S01]  /*29f0*/  PRMT R5, R90, 0x7632, R5 ;  /* 0x000076325a057816 */ /* 0x000fe20000000005 */
        /* <DEDUP_REMOVED lines=9> */
[C---:B------:R-:W-:Y:S01]  /*2a90*/  IMAD.U32 R12, R91.reuse, 0x10000, RZ ;  /* 0x000100005b0c7824 */ /* 0x040fe200078e00ff */
[----:B------:R-:W-:Y:S01]  /*2aa0*/  PRMT R6, R91, 0x7632, R6 ;  /* 0x000076325b067816 */ /* 0x000fe20000000006 */
[----:B------:R-:W-:Y:S01]  /*2ab0*/  FFMA.FTZ R8, R8, R5, R7 ;  /* 0x0000000508087223 */ /* 0x000fe20000010007 */
[----:B------:R-:W-:Y:S01]  /*2ac0*/  FFMA.FTZ R3, R47, R4, R3 ;  /* 0x000000042f037223 */ /* 0x000fe20000010003 */
[----:B------:R-:W0:Y:S01]  /*2ad0*/  SHFL.BFLY PT, R5, R14, 0x10, 0x1f ;  /* 0x0e001f000e057f89 */ /* 0x000e2200000e0000 */
[----:B------:R-:W-:Y:S01]  /*2ae0*/  SHF.L.U32 R10, R10, 0x10, RZ ;  /* 0x000000100a0a7819 */ /* 0x000fe200000006ff */
[C---:B------:R-:W-:Y:S01]  /*2af0*/  FFMA.FTZ R16, R9.reuse, R16, R18 ;  /* 0x0000001009107223 */ /* 0x040fe20000010012 */
[----:B------:R-:W-:Y:S01]  /*2b00*/  SHF.L.U32 R6, R6, 0x10, RZ ;  /* 0x0000001006067819 */ /* 0x000fe200000006ff */
[----:B------:R-:W-:Y:S01]  /*2b10*/  FFMA.FTZ R9, R9, R12, R8 ;  /* 0x0000000c09097223 */ /* 0x000fe20000010008 */
[----:B------:R-:W1:Y:S01]  /*2b20*/  SHFL.BFLY PT, R4, R3, 0x10, 0x1f ;  /* 0x0e001f0003047f89 */ /* 0x000e6200000e0000 */
[----:B------:R-:W-:-:S02]  /*2b30*/  FFMA.FTZ R10, R47, R10, R16 ;  /* 0x0000000a2f0a7223 */ /* 0x000fc40000010010 */
[----:B------:R-:W-:-:S03]  /*2b40*/  FFMA.FTZ R6, R47, R6, R9 ;  /* 0x000000062f067223 */ /* 0x000fc60000010009 */
[----:B------:R-:W2:Y:S04]  /*2b50*/  SHFL.BFLY PT, R7, R10, 0x10, 0x1f ;  /* 0x0e001f000a077f89 */ /* 0x000ea800000e0000 */
[----:B------:R-:W3:Y:S01]  /*2b60*/  SHFL.BFLY PT, R9, R6, 0x10, 0x1f ;  /* 0x0e001f0006097f89 */ /* 0x000ee200000e0000 */
[----:B0-----:R-:W-:Y:S01]  /*2b70*/  FADD.FTZ R5, R14, R5 ;  /* 0x000000050e057221 */ /* 0x001fe20000010000 */
[----:B-1----:R-:W-:-:S04]  /*2b80*/  FADD.FTZ R11, R3, R4 ;  /* 0x00000004030b7221 */ /* 0x002fc80000010000 */
[----:B------:R-:W0:Y:S01]  /*2b90*/  SHFL.BFLY PT, R4, R5, 0x8, 0x1f ;  /* 0x0d001f0005047f89 */ /* 0x000e2200000e0000 */
[----:B--2---:R-:W-:Y:S01]  /*2ba0*/  FADD.FTZ R7, R10, R7 ;  /* 0x000000070a077221 */ /* 0x004fe20000010000 */
[----:B---3--:R-:W-:-:S04]  /*2bb0*/  FADD.FTZ R15, R6, R9 ;  /* 0x00000009060f7221 */ /* 0x008fc80000010000 */
[----:B------:R-:W1:Y:S04]  /*2bc0*/  SHFL.BFLY PT, R8, R7, 0x8, 0x1f ;  /* 0x0d001f0007087f89 */ /* 0x000e6800000e0000 */
[----:B------:R-:W2:Y:S04]  /*2bd0*/  SHFL.BFLY PT, R12, R11, 0x8, 0x1f ;  /* 0x0d001f000b0c7f89 */ /* 0x000ea800000e0000 */
[----:B------:R-:W3:Y:S01]  /*2be0*/  SHFL.BFLY PT, R14, R15, 0x8, 0x1f ;  /* 0x0d001f000f0e7f89 */ /* 0x000ee200000e0000 */
[----:B0-----:R-:W-:-:S05]  /*2bf0*/  FADD.FTZ R4, R5, R4 ;  /* 0x0000000405047221 */ /* 0x001fca0000010000 */
[----:B------:R-:W0:Y:S01]  /*2c00*/  SHFL.BFLY PT, R3, R4, 0x4, 0x1f ;  /* 0x0c801f0004037f89 */ /* 0x000e2200000e0000 */
[----:B-1----:R-:W-:Y:S01]  /*2c10*/  FADD.FTZ R8, R7, R8 ;  /* 0x0000000807087221 */ /* 0x002fe20000010000 */
[----:B--2---:R-:W-:Y:S01]  /*2c20*/  FADD.FTZ R12, R11, R12 ;  /* 0x0000000c0b0c7221 */ /* 0x004fe20000010000 */
[----:B---3--:R-:W-:-:S03]  /*2c30*/  FADD.FTZ R16, R15, R14 ;  /* 0x0000000e0f107221 */ /* 0x008fc60000010000 */
        /* <DEDUP_REMOVED lines=11> */
[----:B0-----:R-:W-:Y:S01]  /*2cf0*/  FADD.FTZ R6, R3, R6 ;  /* 0x0000000603067221 */ /* 0x001fe20000010000 */
[----:B------:R-:W0:Y:S04]  /*2d00*/  S2UR UR5, SR_CgaCtaId ;  /* 0x00000000000579c3 */ /* 0x000e280000008800 */
[----:B------:R-:W4:Y:S01]  /*2d10*/  SHFL.BFLY PT, R5, R6, 0x1, 0x1f ;  /* 0x0c201f0006057f89 */ /* 0x000f2200000e0000 */
[----:B------:R-:W-:Y:S01]  /*2d20*/  LOP3.LUT P0, R3, R2, 0x1f, RZ, 0xc0, !PT ;  /* 0x0000001f02037812 */ /* 0x000fe2000780c0ff */
[----:B-1----:R-:W-:Y:S01]  /*2d30*/  FADD.FTZ R10, R9, R10 ;  /* 0x0000000a090a7221 */ /* 0x002fe20000010000 */
[----:B--2---:R-:W-:Y:S01]  /*2d40*/  FADD.FTZ R14, R13, R14 ;  /* 0x0000000e0d0e7221 */ /* 0x004fe20000010000 */
[----:B---3--:R-:W-:-:S03]  /*2d50*/  FADD.FTZ R12, R15, R4 ;  /* 0x000000040f0c7221 */ /* 0x008fc60000010000 */
[----:B------:R-:W1:Y:S04]  /*2d60*/  SHFL.BFLY PT, R7, R10, 0x1, 0x1f ;  /* 0x0c201f000a077f89 */ /* 0x000e6800000e0000 */
[----:B------:R-:W2:Y:S04]  /*2d70*/  SHFL.BFLY PT, R11, R14, 0x1, 0x1f ;  /* 0x0c201f000e0b7f89 */ /* 0x000ea800000e0000 */
[----:B------:R-:W3:Y:S01]  /*2d80*/  SHFL.BFLY PT, R9, R12, 0x1, 0x1f ;  /* 0x0c201f000c097f89 */ /* 0x000ee200000e0000 */
[----:B------:R-:W-:Y:S01]  /*2d90*/  UMOV UR4, 0x400 ;  /* 0x0000040000047882 */ /* 0x000fe20000000000 */
[----:B------:R-:W-:Y:S01]  /*2da0*/  ISETP.NE.AND P1, PT, R3, RZ, PT ;  /* 0x000000ff0300720c */ /* 0x000fe20003f25270 */
[----:B0-----:R-:W-:Y:S01]  /*2db0*/  ULEA UR4, UR5, UR4, 0x18 ;  /* 0x0000000405047291 */ /* 0x001fe2000f8ec0ff */
[----:B------:R-:W-:Y:S01]  /*2dc0*/  SHF.R.U32.HI R3, RZ, 0x3, R2 ;  /* 0x00000003ff037819 */ /* 0x000fe20000011602 */
[----:B----4-:R-:W-:-:S03]  /*2dd0*/  FADD.FTZ R4, R6, R5 ;  /* 0x0000000506047221 */ /* 0x010fc60000010000 */
[----:B------:R-:W-:-:S05]  /*2de0*/  LOP3.LUT R3, R3, 0xc, RZ, 0xc0, !PT ;  /* 0x0000000c03037812 */ /* 0x000fca00078ec0ff */
[----:B------:R0:W-:Y:S01]  /*2df0*/  @!P0 STS [R3+UR4], R4 ;  /* 0x0000000403008988 */ /* 0x0001e20008000804 */
[----:B------:R-:W-:Y:S01]  /*2e00*/  ISETP.NE.AND P0, PT, R2, RZ, PT ;  /* 0x000000ff0200720c */ /* 0x000fe20003f05270 */
[----:B-1----:R-:W-:Y:S01]  /*2e10*/  FADD.FTZ R6, R10, R7 ;  /* 0x000000070a067221 */ /* 0x002fe20000010000 */
[----:B--2---:R-:W-:Y:S01]  /*2e20*/  FADD.FTZ R8, R14, R11 ;  /* 0x0000000b0e087221 */ /* 0x004fe20000010000 */
[----:B---3--:R-:W-:-:S03]  /*2e30*/  FADD.FTZ R10, R12, R9 ;  /* 0x000000090c0a7221 */ /* 0x008fc60000010000 */
[----:B------:R0:W-:Y:S01]  /*2e40*/  @!P1 STS [R3+UR4+0x10], R6 ;  /* 0x0000100603009988 */ /* 0x0001e20008000804 */
[----:B------:R-:W-:Y:S03]  /*2e50*/  BSSY.RECONVERGENT B0, `(.L_x_44) ;  /* 0x0000023000007945 */ /* 0x000fe60003800200 */
[----:B------:R0:W-:Y:S04]  /*2e60*/  @!P1 STS [R3+UR4+0x20], R8 ;  /* 0x0000200803009988 */ /* 0x0001e80008000804 */
[----:B------:R0:W-:Y:S01]  /*2e70*/  @!P1 STS [R3+UR4+0x30], R10 ;  /* 0x0000300a03009988 */ /* 0x0001e20008000804 */
[----:B------:R-:W-:Y:S06]  /*2e80*/  BAR.SYNC.DEFER_BLOCKING 0x0 ;  /* 0x0000000000007b1d */ /* 0x000fec0000010000 */
[----:B------:R-:W-:Y:S05]  /*2e90*/  @P0 BRA `(.L_x_45) ;  /* 0x0000000000780947 */ /* 0x000fea0003800000 */
[----:B0-----:R-:W0:Y:S01]  /*2ea0*/  LDS.128 R8, [UR4+0x10] ;  /* 0x00001004ff087984 */ /* 0x001e220008000c00 */
[----:B------:R-:W1:Y:S03]  /*2eb0*/  LDC.64 R2, c[0x0][0x380] ;  /* 0x0000e000ff027b82 */ /* 0x000e660000000a00 */
[----:B------:R-:W2:Y:S04]  /*2ec0*/  LDS.128 R12, [UR4+0x20] ;  /* 0x00002004ff0c7984 */ /* 0x000ea80008000c00 */
[----:B------:R-:W3:Y:S04]  /*2ed0*/  LDS.128 R4, [UR4] ;  /* 0x00000004ff047984 */ /* 0x000ee80008000c00 */
[----:B------:R-:W4:Y:S01]  /*2ee0*/  LDS.128 R16, [UR4+0x30] ;  /* 0x00003004ff107984 */ /* 0x000f220008000c00 */
        /* <DEDUP_REMOVED lines=11> */
[----:B------:R-:W-:Y:S01]  /*2fa0*/  FADD.FTZ R17, R16, R17 ;  /* 0x0000001110117221 */ /* 0x000fe20000010000 */
[----:B------:R-:W-:Y:S01]  /*2fb0*/  FADD.FTZ R6, R5, R6 ;  /* 0x0000000605067221 */ /* 0x000fe20000010000 */
[----:B------:R-:W-:-:S02]  /*2fc0*/  FADD.FTZ R14, R14, R15 ;  /* 0x0000000f0e0e7221 */ /* 0x000fc40000010000 */
[----:B------:R-:W-:Y:S01]  /*2fd0*/  FADD.FTZ R18, R17, R18 ;  /* 0x0000001211127221 */ /* 0x000fe20000010000 */
[----:B------:R-:W-:Y:S01]  /*2fe0*/  FADD.FTZ R6, R6, R7 ;  /* 0x0000000706067221 */ /* 0x000fe20000010000 */
[----:B------:R-:W-:Y:S02]  /*2ff0*/  F2FP.BF16.F32.PACK_AB R10, RZ, R10 ;  /* 0x0000000aff0a723e */ /* 0x000fe400000010ff */
[----:B------:R-:W-:Y:S01]  /*3000*/  FADD.FTZ R18, R18, R19 ;  /* 0x0000001312127221 */ /* 0x000fe20000010000 */
[----:B------:R-:W-:Y:S02]  /*3010*/  F2FP.BF16.F32.PACK_AB R14, RZ, R14 ;  /* 0x0000000eff0e723e */ /* 0x000fe400000010ff */
[----:B------:R-:W-:Y:S01]  /*3020*/  F2FP.BF16.F32.PACK_AB R6, RZ, R6 ;  /* 0x00000006ff06723e */ /* 0x000fe200000010ff */
[----:B------:R1:W-:Y:S01]  /*3030*/  STG.E.U16 desc[UR6][R2.64+0x300], R10 ;  /* 0x0003000a02007986 */ /* 0x0003e2000c101506 */
[----:B------:R-:W-:-:S03]  /*3040*/  F2FP.BF16.F32.PACK_AB R18, RZ, R18 ;  /* 0x00000012ff12723e */ /* 0x000fc600000010ff */
[----:B------:R1:W-:Y:S04]  /*3050*/  STG.E.U16 desc[UR6][R2.64+0x600], R14 ;  /* 0x0006000e02007986 */ /* 0x0003e8000c101506 */
[----:B------:R1:W-:Y:S04]  /*3060*/  STG.E.U16 desc[UR6][R2.64], R6 ;  /* 0x0000000602007986 */ /* 0x0003e8000c101506 */
[----:B------:R1:W-:Y:S02]  /*3070*/  STG.E.U16 desc[UR6][R2.64+0x900], R18 ;  /* 0x0009001202007986 */ /* 0x0003e4000c101506 */
.L_x_45:
[----:B------:R-:W-:Y:S05]  /*3080*/  BSYNC.RECONVERGENT B0 ;  /* 0x0000000000007941 */ /* 0x000fea0003800200 */
.L_x_44:
[----:B------:R-:W-:Y:S01]  /*3090*/  PREEXIT ;  /* 0x000000000000782d */ /* 0x000fe20000000000 */
[----:B------:R-:W-:Y:S05]  /*30a0*/  EXIT ;  /* 0x000000000000794d */ /* 0x000fea0003800000 */
.L_x_46:
        /* <DEDUP_REMOVED lines=13> */
.L_x_124:


//--------------------- .text._Z30router_gemm_kernel_bf16_outputI13__nv_bfloat16Li128ELi8ELi3ELi384ELi7168EEvPS0_PKT_S4_ --------------------------
	.section	.text._Z30router_gemm_kernel_bf16_outputI13__nv_bfloat16Li128ELi8ELi3ELi384ELi7168EEvPS0_PKT_S4_,"ax",@progbits
	.align	128
        .global         _Z30router_gemm_kernel_bf16_outputI13__nv_bfloat16Li128ELi8ELi3ELi384ELi7168EEvPS0_PKT_S4_
        .type           _Z30router_gemm_kernel_bf16_outputI13__nv_bfloat16Li128ELi8ELi3ELi384ELi7168EEvPS0_PKT_S4_,@function
        .size           _Z30router_gemm_kernel_bf16_outputI13__nv_bfloat16Li128ELi8ELi3ELi384ELi7168EEvPS0_PKT_S4_,(.L_x_125 - _Z30router_gemm_kernel_bf16_outputI13__nv_bfloat16Li128ELi8ELi3ELi384ELi7168EEvPS0_PKT_S4_)
        .other          _Z30router_gemm_kernel_bf16_outputI13__nv_bfloat16Li128ELi8ELi3ELi384ELi7168EEvPS0_PKT_S4_,@"STO_CUDA_ENTRY STV_DEFAULT"
_Z30router_gemm_kernel_bf16_outputI13__nv_bfloat16Li128ELi8ELi3ELi384ELi7168EEvPS0_PKT_S4_:
.text._Z30router_gemm_kernel_bf16_outputI13__nv_bfloat16Li128ELi8ELi3ELi384ELi7168EEvPS0_PKT_S4_:
        /* <DEDUP_REMOVED lines=45> */
[----:B------:R-:W-:Y:S02]  /*02d0*/  SHF.L.U32 R76, R10, 0x10, RZ ;  /* 0x000000100a4c7819 */ /* 0x000fe400000006ff */
[----:B------:R-:W-:Y:S01]  /*02e0*/  SHF.L.U32 R87, R6, 0x10, RZ ;  /* 0x0000001006577819 */ /* 0x000fe200000006ff */
[----:B------:R-:W-:Y:S01]  /*02f0*/  FFMA.FTZ R4, R9, R4, R78 ;  /* 0x0000000409047223 */ /* 0x000fe2000001004e */
[----:B------:R-:W-:Y:S02]  /*0300*/  PRMT R10, R10, 0x7632, R10 ;  /* 0x000076320a0a7816 */ /* 0x000fe4000000000a */
[----:B------:R-:W-:Y:S01]  /*0310*/  PRMT R84, R6, 0x7632, R84 ;  /* 0x0000763206547816 */ /* 0x000fe20000000054 */
[--C-:B------:R-:W-:Y:S01]  /*0320*/  FFMA.FTZ R89, R87, R76, R4.reuse ;  /* 0x0000004c57597223 */ /* 0x100fe20000010004 */
[----:B----4-:R-:W-:Y:S01]  /*0330*/  PRMT R4, R12, 0x7632, R4 ;  /* 0x000076320c047816 */ /* 0x010fe20000000004 */
[----:B------:R-:W-:Y:S01]  /*0340*/  IMAD.U32 R5, R10, 0x10000, RZ ;  /* 0x000100000a057824 */ /* 0x000fe200078e00ff */
[----:B------:R-:W-:Y:S01]  /*0350*/  SHF.L.U32 R84, R84, 0x10, RZ ;  /* 0x0000001054547819 */ /* 0x000fe200000006ff */
[----:B------:R-:W-:Y:S01]  /*0360*/  IMAD.U32 R85, R7, 0x10000, RZ ;  /* 0x0001000007557824 */ /* 0x000fe200078e00ff */
[----:B------:R-:W-:Y:S01]  /*0370*/  SHF.L.U32 R91, R12, 0x10, RZ ;  /* 0x000000100c5b7819 */ /* 0x000fe200000006ff */
[----:B------:R-:W2:Y:S01]  /*0380*/  LDG.E.128 R76, desc[UR6][R2.64+0x5800] ;  /* 0x00580006024c7981 */ /* 0x000ea2000c1e1d00 */
[C---:B------:R-:W-:Y:S01]  /*0390*/  SHF.L.U32 R10, R11.reuse, 0x10, RZ ;  /* 0x000000100b0a7819 */ /* 0x040fe200000006ff */
[--C-:B------:R-:W-:Y:S01]  /*03a0*/  FFMA.FTZ R12, R84, R5, R89.reuse ;  /* 0x00000005540c7223 */ /* 0x100fe20000010059 */
[----:B------:R-:W-:Y:S01]  /*03b0*/  SHF.L.U32 R93, R4, 0x10, RZ ;  /* 0x00000010045d7819 */ /* 0x000fe200000006ff */
[----:B------:R-:W-:Y:S01]  /*03c0*/  FFMA.FTZ R91, R8, R91, RZ ;  /* 0x0000005b085b7223 */ /* 0x000fe200000100ff */
[----:B------:R-:W-:Y:S01]  /*03d0*/  PRMT R89, R11, 0x7632, R89 ;  /* 0x000076320b597816 */ /* 0x000fe20000000059 */
[--C-:B------:R-:W-:Y:S01]  /*03e0*/  FFMA.FTZ R10, R85, R10, R12.reuse ;  /* 0x0000000a550a7223 */ /* 0x100fe2000001000c */
[C---:B------:R-:W-:Y:S01]  /*03f0*/  PRMT R12, R13.reuse, 0x7632, R12 ;  /* 0x000076320d0c7816 */ /* 0x040fe2000000000c */
[----:B------:R-:W-:Y:S01]  /*0400*/  FFMA.FTZ R11, R86, R93, R91 ;  /* 0x0000005d560b7223 */ /* 0x000fe2000001005b */
[----:B------:R-:W-:Y:S01]  /*0410*/  IMAD.U32 R13, R13, 0x10000, RZ ;  /* 0x000100000d0d7824 */ /* 0x000fe200078e00ff */
[C---:B-----5:R-:W-:Y:S01]  /*0420*/  PRMT R90, R16.reuse, 0x7632, R90 ;  /* 0x00007632105a7816 */ /* 0x060fe2000000005a */
[----:B------:R-:W-:Y:S01]  /*0430*/  IMAD.U32 R91, R16, 0x10000, RZ ;  /* 0x00010000105b7824 */ /* 0x000fe200078e00ff */
[----:B------:R-:W-:Y:S01]  /*0440*/  PRMT R81, R7, 0x7632, R81 ;  /* 0x0000763207517816 */ /* 0x000fe20000000051 */
[----:B------:R-:W-:Y:S01]  /*0450*/  FFMA.FTZ R16, R88, R13, R11 ;  /* 0x0000000d58107223 */ /* 0x000fe2000001000b */
[----:B------:R-:W3:Y:S01]  /*0460*/  LDG.E.128 R4, desc[UR6][R2.64+0x9000] ;  /* 0x0090000602047981 */ /* 0x000ee2000c1e1d00 */
[----:B------:R-:W-:Y:S01]  /*0470*/  SHF.L.U32 R12, R12, 0x10, RZ ;  /* 0x000000100c0c7819 */ /* 0x000fe200000006ff */
[----:B------:R-:W-:Y:S01]  /*0480*/  FFMA.FTZ R13, R8, R91, RZ ;  /* 0x0000005b080d7223 */ /* 0x000fe200000100ff */
[----:B------:R-:W-:Y:S01]  /*0490*/  SHF.L.U32 R11, R90, 0x10, RZ ;  /* 0x000000105a0b7819 */ /* 0x000fe200000006ff */
        /* <DEDUP_REMOVED lines=9> */
[----:B------:R-:W-:Y:S01]  /*0530*/  SHF.L.U32 R12, R18, 0x10, RZ ;  /* 0x00000010120c7819 */ /* 0x000fe200000006ff */
[----:B------:R-:W-:Y:S01]  /*0540*/  IMAD.U32 R11, R14, 0x10000, RZ ;  /* 0x000100000e0b7824 */ /* 0x000fe200078e00ff */
[----:B------:R-:W-:Y:S01]  /*0550*/  PRMT R18, R18, 0x7632, R18 ;  /* 0x0000763212127816 */ /* 0x000fe20000000012 */
[----:B------:R-:W-:Y:S01]  /*0560*/  FFMA.FTZ R14, R9, R8, R88 ;  /* 0x00000008090e7223 */ /* 0x000fe20000010058 */
[----:B------:R-:W-:-:S02]  /*0570*/  SHF.L.U32 R89, R89, 0x10, RZ ;  /* 0x0000001059597819 */ /* 0x000fc400000006ff */
[----:B------:R-:W-:Y:S01]  /*0580*/  SHF.L.U32 R81, R81, 0x10, RZ ;  /* 0x0000001051517819 */ /* 0x000fe200000006ff */
[----:B------:R-:W-:Y:S01]  /*0590*/  FFMA.FTZ R91, R87, R12, R14 ;  /* 0x0000000c575b7223 */ /* 0x000fe2000001000e */
[----:B------:R-:W-:Y:S01]  /*05a0*/  IMAD.U32 R87, R18, 0x10000, RZ ;  /* 0x0001000012577824 */ /* 0x000fe200078e00ff */
[----:B------:R-:W-:Y:S02]  /*05b0*/  PRMT R17, R20, 0x7632, R17 ;  /* 0x0000763214117816 */ /* 0x000fe40000000011 */
[----:B------:R-:W-:Y:S01]  /*05c0*/  PRMT R18, R24, 0x7632, R18 ;  /* 0x0000763218127816 */ /* 0x000fe20000000012 */
[----:B------:R-:W-:Y:S01]  /*05d0*/  FFMA.FTZ R89, R81, R89, R10 ;  /* 0x0000005951597223 */ /* 0x000fe2000001000a */
[----:B------:R-:W-:Y:S02]  /*05e0*/  SHF.L.U32 R20, R20, 0x10, RZ ;  /* 0x0000001014147819 */ /* 0x000fe400000006ff */
[----:B------:R-:W-:Y:S01]  /*05f0*/  SHF.L.U32 R24, R24, 0x10, RZ ;  /* 0x0000001018187819 */ /* 0x000fe200000006ff */
[C---:B------:R-:W-:Y:S01]  /*0600*/  FFMA.FTZ R88, R84.reuse, R11, R13 ;  /* 0x0000000b54587223 */ /* 0x040fe2000001000d */
[C---:B------:R-:W-:Y:S01]  /*0610*/  SHF.L.U32 R16, R15.reuse, 0x10, RZ ;  /* 0x000000100f107819 */ /* 0x040fe200000006ff */
[----:B------:R-:W-:Y:S01]  /*0620*/  FFMA.FTZ R90, R84, R87, R91 ;  /* 0x00000057545a7223 */ /* 0x000fe2000001005b */
[----:B------:R-:W-:Y:S01]  /*0630*/  PRMT R86, R15, 0x7632, R86 ;  /* 0x000076320f567816 */ /* 0x000fe20000000056 */
[----:B------:R-:W4:Y:S01]  /*0640*/  LDG.E.128 R8, desc[UR6][R2.64+0x2800] ;  /* 0x0028000602087981 */ /* 0x000f22000c1e1d00 */
[----:B------:R-:W-:Y:S01]  /*0650*/  IMAD.U32 R91, R19, 0x10000, RZ ;  /* 0x00010000135b7824 */ /* 0x000fe200078e00ff */
[----:B------:R-:W-:Y:S01]  /*0660*/  SHF.L.U32 R17, R17, 0x10, RZ ;  /* 0x0000001011117819 */ /* 0x000fe200000006ff */
[----:B------:R-:W-:Y:S01]  /*0670*/  FFMA.FTZ R89, R24, R20, R89 ;  /* 0x0000001418597223 */ /* 0x000fe20000010059 */
[----:B------:R-:W-:Y:S01]  /*0680*/  SHF.L.U32 R84, R18, 0x10, RZ ;  /* 0x0000001012547819 */ /* 0x000fe200000006ff */
[----:B------:R-:W5:Y:S01]  /*0690*/  LDG.E.128 R12, desc[UR6][R82.64+0x2800] ;  /* 0x00280006520c7981 */ /* 0x000f62000c1e1d00 */
[C---:B------:R-:W-:Y:S01]  /*06a0*/  FFMA.FTZ R20, R85.reuse, R16, R88 ;  /* 0x0000001055147223 */ /* 0x040fe20000010058 */
[----:B------:R-:W-:Y:S01]  /*06b0*/  FFMA.FTZ R88, R85, R91, R90 ;  /* 0x0000005b55587223 */ /* 0x000fe2000001005a */
[----:B------:R-:W-:Y:S01]  /*06c0*/  PRMT R85, R25, 0x7632, R85 ;  /* 0x0000763219557816 */ /* 0x000fe20000000055 */
[--C-:B------:R-:W-:Y:S01]  /*06d0*/  FFMA.FTZ R90, R84, R17, R89.reuse ;  /* 0x00000011545a7223 */ /* 0x100fe20000010059 */
[C---:B------:R-:W-:Y:S01]  /*06e0*/  PRMT R89, R21.reuse, 0x7632, R89 ;  /* 0x0000763215597816 */ /* 0x040fe20000000059 */
[----:B------:R-:W-:Y:S01]  /*06f0*/  IMAD.U32 R21, R21, 0x10000, RZ ;  /* 0x0001000015157824 */ /* 0x000fe200078e00ff */
[----:B------:R-:W-:-:S02]  /*0700*/  SHF.L.U32 R25, R25, 0x10, RZ ;  /* 0x0000001019197819 */ /* 0x000fc400000006ff */
[----:B------:R-:W-:Y:S02]  /*0710*/  PRMT R87, R19, 0x7632, R87 ;  /* 0x0000763213577816 */ /* 0x000fe40000000057 */
[----:B------:R-:W-:Y:S01]  /*0720*/  SHF.L.U32 R91, R86, 0x10, RZ ;  /* 0x00000010565b7819 */ /* 0x000fe200000006ff */
[----:B------:R-:W-:Y:S01]  /*0730*/  FFMA.FTZ R90, R25, R21, R90 ;  /* 0x00000015195a7223 */ /* 0x000fe2000001005a */
[----:B------:R-:W-:Y:S02]  /*0740*/  SHF.L.U32 R86, R89, 0x10, RZ ;  /* 0x0000001059567819 */ /* 0x000fe400000006ff */
[----:B------:R-:W-:Y:S01]  /*0750*/  SHF.L.U32 R85, R85, 0x10, RZ ;  /* 0x0000001055557819 */ /* 0x000fe200000006ff */
[----:B------:R-:W-:Y:S02]  /*0760*/  IMAD.U32 R87, R87, 0x10000, RZ ;  /* 0x0001000057577824 */ /* 0x000fe400078e00ff */
[--C-:B------:R-:W-:Y:S01]  /*0770*/  FFMA.FTZ R89, R81, R91, R20.reuse ;  /* 0x0000005b51597223 */ /* 0x100fe20000010014 */
[C---:B------:R-:W-:Y:S01]  /*0780*/  PRMT R20, R26.reuse, 0x7632, R20 ;  /* 0x000076321a147816 */ /* 0x040fe20000000014 */
[----:B------:R-:W5:Y:S01]  /*0790*/  LDG.E.128 R16, desc[UR6][R2.64+0x6000] ;  /* 0x0060000602107981 */ /* 0x000f62000c1e1d00 */
[----:B------:R-:W-:Y:S01]  /*07a0*/  FFMA.FTZ R91, R85, R86, R90 ;  /* 0x00000056555b7223 */ /* 0x000fe2000001005a */
[----:B------:R-:W-:Y:S01]  /*07b0*/  FFMA.FTZ R87, R81, R87, R88 ;  /* 0x0000005751577223 */ /* 0x000fe20000010058 */
[----:B------:R-:W-:Y:S01]  /*07c0*/  SHF.L.U32 R86, R26, 0x10, RZ ;  /* 0x000000101a567819 */ /* 0x000fe200000006ff */
[----:B------:R-:W-:Y:S01]  /*07d0*/  IMAD.U32 R21, R22, 0x10000, RZ ;  /* 0x0001000016157824 */ /* 0x000fe200078e00ff */
[----:B------:R-:W-:-:S02]  /*07e0*/  PRMT R26, R27, 0x7632, R26 ;  /* 0x000076321b1a7816 */ /* 0x000fc4000000001a */
[----:B------:R-:W-:Y:S02]  /*07f0*/  SHF.L.U32 R81, R27, 0x10, RZ ;  /* 0x000000101b517819 */ /* 0x000fe400000006ff */
[----:B------:R-:W-:Y:S02]  /*0800*/  SHF.L.U32 R27, R20, 0x10, RZ ;  /* 0x00000010141b7819 */ /* 0x000fe400000006ff */
[----:B------:R-:W-:Y:S02]  /*0810*/  PRMT R22, R22, 0x7632, R22 ;  /* 0x0000763216167816 */ /* 0x000fe40000000016 */
[----:B------:R-:W-:Y:S02]  /*0820*/  SHF.L.U32 R20, R28, 0x10, RZ ;  /* 0x000000101c147819 */ /* 0x000fe400000006ff */
[C---:B------:R-:W-:Y:S01]  /*0830*/  PRMT R28, R23.reuse, 0x7632, R28 ;  /* 0x00007632171c7816 */ /* 0x040fe2000000001c */
[----:B------:R-:W-:Y:S02]  /*0840*/  IMAD.U32 R22, R22, 0x10000, RZ ;  /* 0x0001000016167824 */ /* 0x000fe400078e00ff */
[----:B------:R-:W-:Y:S01]  /*0850*/  FFMA.FTZ R90, R86, R21, R91 ;  /* 0x00000015565a7223 */ /* 0x000fe2000001005b */
[----:B------:R-:W-:Y:S01]  /*0860*/  PRMT R92, R28, 0x7632, R92 ;  /* 0x000076321c5c7816 */ /* 0x000fe2000000005c */
[----:B------:R-:W-:-:S02]  /*0870*/  IMAD.U32 R88, R23, 0x10000, RZ ;  /* 0x0001000017587824 */ /* 0x000fc400078e00ff */
[----:B------:R-:W-:Y:S01]  /*0880*/  FFMA.FTZ R90, R27, R22, R90 ;  /* 0x000000161b5a7223 */ /* 0x000fe2000001005a */
[----:B------:R-:W-:Y:S01]  /*0890*/  FFMA.FTZ R89, R24, R20, R89 ;  /* 0x0000001418597223 */ /* 0x000fe20000010059 */
[----:B------:R-:W-:Y:S01]  /*08a0*/  SHF.L.U32 R92, R92, 0x10, RZ ;  /* 0x000000105c5c7819 */ /* 0x000fe200000006ff */
[----:B------:R-:W5:Y:S01]  /*08b0*/  LDG.E.128 R20, desc[UR6][R2.64+0x9800] ;  /* 0x0098000602147981 */ /* 0x000f62000c1e1d00 */
[C---:B------:R-:W-:Y:S02]  /*08c0*/  SHF.L.U32 R91, R32.reuse, 0x10, RZ ;  /* 0x00000010205b7819 */ /* 0x040fe400000006ff */
[----:B------:R-:W-:Y:S01]  /*08d0*/  PRMT R32, R32, 0x7632, R32 ;  /* 0x0000763220207816 */ /* 0x000fe20000000020 */
[----:B------:R-:W-:Y:S01]  /*08e0*/  FFMA.FTZ R92, R84, R92, R89 ;  /* 0x0000005c545c7223 */ /* 0x000fe20000010059 */
[C---:B------:R-:W-:Y:S01]  /*08f0*/  PRMT R93, R29.reuse, 0x7632, R93 ;  /* 0x000076321d5d7816 */ /* 0x040fe2000000005d */
[----:B------:R-:W-:Y:S01]  /*0900*/  IMAD.U32 R29, R29, 0x10000, RZ ;  /* 0x000100001d1d7824 */ /* 0x000fe200078e00ff */
[----:B------:R-:W-:Y:S01]  /*0910*/  SHF.L.U32 R32, R32, 0x10, RZ ;  /* 0x0000001020207819 */ /* 0x000fe200000006ff */
[----:B------:R-:W-:Y:S01]  /*0920*/  FFMA.FTZ R87, R24, R91, R87 ;  /* 0x0000005b18577223 */ /* 0x000fe20000010057 */
[----:B------:R-:W-:Y:S01]  /*0930*/  SHF.L.U32 R93, R93, 0x10, RZ ;  /* 0x000000105d5d7819 */ /* 0x000fe200000006ff */
[----:B------:R-:W-:Y:S01]  /*0940*/  FFMA.FTZ R92, R25, R29, R92 ;  /* 0x0000001d195c7223 */ /* 0x000fe2000001005c */
[C---:B------:R-:W-:Y:S01]  /*0950*/  PRMT R29, R33.reuse, 0x7632, R29 ;  /* 0x00007632211d7816 */ /* 0x040fe2000000001d */
[----:B------:R-:W-:-:S02]  /*0960*/  IMAD.U32 R24, R33, 0x10000, RZ ;  /* 0x0001000021187824 */ /* 0x000fc400078e00ff */
[----:B------:R-:W-:Y:S01]  /*0970*/  FFMA.FTZ R84, R84, R32, R87 ;  /* 0x0000002054547223 */ /* 0x000fe20000010057 */
[C---:B------:R-:W-:Y:S01]  /*0980*/  SHF.L.U32 R33, R30.reuse, 0x10, RZ ;  /* 0x000000101e217819 */ /* 0x040fe200000006ff */
[----:B------:R-:W-:Y:S01]  /*0990*/  FFMA.FTZ R93, R85, R93, R92 ;  /* 0x0000005d555d7223 */ /* 0x000fe2000001005c */
        /* <DEDUP_REMOVED lines=9> */
[----:B------:R-:W-:-:S02]  /*0a30*/  IMAD.U32 R32, R26, 0x10000, RZ ;  /* 0x000100001a207824 */ /* 0x000fc400078e00ff */
        /* <DEDUP_REMOVED lines=10> */
[----:B------:R-:W-:Y:S01]  /*0ae0*/  PRMT R36, R40, 0x7632, R36 ;  /* 0x0000763228247816 */ /* 0x000fe20000000024 */
[----:B------:R-:W-:Y:S01]  /*0af0*/  FFMA.FTZ R88, R27, R26, R86 ;  /* 0x0000001a1b587223 */ /* 0x000fe20000010056 */
[----:B------:R-:W-:Y:S01]  /*0b00*/  PRMT R34, R31, 0x7632, R34 ;  /* 0x000076321f227816 */ /* 0x000fe20000000022 */
[----:B------:R-:W5:Y:S01]  /*0b10*/  LDG.E.128 R24, desc[UR6][R2.64+0x3000] ;  /* 0x0030000602187981 */ /* 0x000f62000c1e1d00 */
[----:B------:R-:W-:-:S02]  /*0b20*/  IMAD.U32 R86, R35, 0x10000, RZ ;  /* 0x0001000023567824 */ /* 0x000fc400078e00ff */
[----:B------:R-:W-:Y:S01]  /*0b30*/  FFMA.FTZ R87, R84, R87, R85 ;  /* 0x0000005754577223 */ /* 0x000fe20000010055 */
[----:B------:R-:W-:Y:S01]  /*0b40*/  SHF.L.U32 R36, R36, 0x10, RZ ;  /* 0x0000001024247819 */ /* 0x000fe200000006ff */
[----:B------:R0:W5:Y:S01]  /*0b50*/  LDG.E.128 R28, desc[UR6][R82.64+0x3000] ;  /* 0x00300006521c7981 */ /* 0x000162000c1e1d00 */
[----:B------:R-:W-:Y:S02]  /*0b60*/  IMAD.U32 R85, R40, 0x10000, RZ ;  /* 0x0001000028557824 */ /* 0x000fe400078e00ff */
[----:B------:R-:W-:Y:S01]  /*0b70*/  FFMA.FTZ R86, R81, R86, R88 ;  /* 0x0000005651567223 */ /* 0x000fe20000010058 */
[----:B------:R-:W-:Y:S02]  /*0b80*/  PRMT R35, R35, 0x7632, R35 ;  /* 0x0000763223237816 */ /* 0x000fe40000000023 */
[----:B------:R-:W-:Y:S02]  /*0b90*/  SHF.L.U32 R40, R37, 0x10, RZ ;  /* 0x0000001025287819 */ /* 0x000fe400000006ff */
[----:B------:R-:W-:Y:S01]  /*0ba0*/  SHF.L.U32 R81, R41, 0x10, RZ ;  /* 0x0000001029517819 */ /* 0x000fe200000006ff */
[----:B0-----:R-:W-:Y:S01]  /*0bb0*/  FFMA.FTZ R82, R36, R85, R87 ;  /* 0x0000005524527223 */ /* 0x001fe20000010057 */
[----:B------:R-:W-:Y:S01]  /*0bc0*/  IMAD.U32 R34, R34, 0x10000, RZ ;  /* 0x0001000022227824 */ /* 0x000fe200078e00ff */
[----:B------:R-:W-:-:S02]  /*0bd0*/  SHF.L.U32 R35, R35, 0x10, RZ ;  /* 0x0000001023237819 */ /* 0x000fc400000006ff */
[----:B------:R-:W-:Y:S01]  /*0be0*/  FFMA.FTZ R88, R81, R40, R82 ;  /* 0x0000002851587223 */ /* 0x000fe20000010052 */
[----:B------:R-:W-:Y:S02]  /*0bf0*/  PRMT R40, R37, 0x7632, R40 ;  /* 0x0000763225287816 */ /* 0x000fe40000000028 */
[----:B------:R-:W-:Y:S01]  /*0c00*/  PRMT R37, R41, 0x7632, R37 ;  /* 0x0000763229257816 */ /* 0x000fe20000000025 */
[C---:B------:R-:W-:Y:S01]  /*0c10*/  FFMA.FTZ R87, R32.reuse, R34, R33 ;  /* 0x0000002220577223 */ /* 0x040fe20000010021 */
[--C-:B------:R-:W-:Y:S01]  /*0c20*/  FFMA.FTZ R83, R32, R35, R86.reuse ;  /* 0x0000002320537223 */ /* 0x100fe20000010056 */
[----:B------:R-:W-:Y:S01]  /*0c30*/  IMAD.U32 R41, R44, 0x10000, RZ ;  /* 0x000100002c297824 */ /* 0x000fe200078e00ff */
[----:B------:R-:W5:Y:S01]  /*0c40*/  LDG.E.128 R32, desc[UR6][R2.64+0x6800] ;  /* 0x0068000602207981 */ /* 0x000f62000c1e1d00 */
[----:B------:R-:W-:Y:S02]  /*0c50*/  SHF.L.U32 R40, R40, 0x10, RZ ;  /* 0x0000001028287819 */ /* 0x000fe400000006ff */
[----:B------:R-:W-:Y:S01]  /*0c60*/  SHF.L.U32 R37, R37, 0x10, RZ ;  /* 0x0000001025257819 */ /* 0x000fe200000006ff */
[C---:B------:R-:W-:Y:S01]  /*0c70*/  IMAD.U32 R82, R42.reuse, 0x10000, RZ ;  /* 0x000100002a527824 */ /* 0x040fe200078e00ff */
[----:B------:R-:W-:Y:S01]  /*0c80*/  PRMT R86, R42, 0x7632, R86 ;  /* 0x000076322a567816 */ /* 0x000fe20000000056 */
[----:B------:R-:W-:Y:S01]  /*0c90*/  FFMA.FTZ R87, R84, R41, R87 ;  /* 0x0000002954577223 */ /* 0x000fe20000010057 */
[----:B------:R-:W-:Y:S01]  /*0ca0*/  PRMT R44, R43, 0x7632, R44 ;  /* 0x000076322b2c7816 */ /* 0x000fe2000000002c */
[----:B------:R-:W-:Y:S01]  /*0cb0*/  FFMA.FTZ R89, R37, R40, R88 ;  /* 0x0000002825597223 */ /* 0x000fe20000010058 */
[----:B------:R-:W-:-:S02]  /*0cc0*/  SHF.L.U32 R85, R43, 0x10, RZ ;  /* 0x000000102b557819 */ /* 0x000fc400000006ff */
[----:B------:R0:W5:Y:S01]  /*0cd0*/  LDG.E.128 R40, desc[UR6][R2.64+0xa000] ;  /* 0x00a0000602287981 */ /* 0x000162000c1e1d00 */
[----:B------:R-:W-:Y:S02]  /*0ce0*/  PRMT R88, R44, 0x7632, R88 ;  /* 0x000076322c587816 */ /* 0x000fe40000000058 */
[C---:B------:R-:W-:Y:S02]  /*0cf0*/  SHF.L.U32 R91, R38.reuse, 0x10, RZ ;  /* 0x00000010265b7819 */ /* 0x040fe400000006ff */
[----:B------:R-:W-:Y:S01]  /*0d00*/  PRMT R90, R38, 0x7632, R90 ;  /* 0x00007632265a7816 */ /* 0x000fe2000000005a */
[----:B------:R-:W-:Y:S01]  /*0d10*/  IMAD.U32 R92, R88, 0x10000, RZ ;  /* 0x00010000585c7824 */ /* 0x000fe200078e00ff */
[C---:B------:R-:W-:Y:S02]  /*0d20*/  PRMT R38, R39.reuse, 0x7632, R38 ;  /* 0x0000763227267816 */ /* 0x040fe40000000026 */
[----:B------:R-:W-:Y:S02]  /*0d30*/  SHF.L.U32 R88, R39, 0x10, RZ ;  /* 0x0000001027587819 */ /* 0x000fe400000006ff */
[C---:B------:R-:W-:Y:S01]  /*0d40*/  PRMT R39, R45.reuse, 0x7632, R39 ;  /* 0x000076322d277816 */ /* 0x040fe20000000027 */
[----:B------:R-:W-:Y:S01]  /*0d50*/  FFMA.FTZ R92, R36, R92, R87 ;  /* 0x0000005c245c7223 */ /* 0x000fe20000010057 */
[----:B------:R-:W-:-:S02]  /*0d60*/  SHF.L.U32 R45, R45, 0x10, RZ ;  /* 0x000000102d2d7819 */ /* 0x000fc400000006ff */
[C---:B0-----:R-:W-:Y:S02]  /*0d70*/  PRMT R3, R48.reuse, 0x7632, R3 ;  /* 0x0000763230037816 */ /* 0x041fe40000000003 */
[----:B------:R-:W-:Y:S01]  /*0d80*/  SHF.L.U32 R48, R48, 0x10, RZ ;  /* 0x0000001030307819 */ /* 0x000fe200000006ff */
[----:B------:R-:W-:Y:S02]  /*0d90*/  IMAD.U32 R2, R39, 0x10000, RZ ;  /* 0x0001000027027824 */ /* 0x000fe400078e00ff */
[----:B------:R-:W-:Y:S01]  /*0da0*/  FFMA.FTZ R92, R81, R45, R92 ;  /* 0x0000002d515c7223 */ /* 0x000fe2000001005c */
[----:B------:R-:W-:Y:S01]  /*0db0*/  SHF.L.U32 R39, R3, 0x10, RZ ;  /* 0x0000001003277819 */ /* 0x000fe200000006ff */
[----:B------:R-:W-:Y:S02]  /*0dc0*/  FFMA.FTZ R83, R84, R48, R83 ;  /* 0x0000003054537223 */ /* 0x000fe40000010053 */
[----:B------:R-:W-:Y:S01]  /*0dd0*/  FFMA.FTZ R45, R37, R2, R92 ;  /* 0x00000002252d7223 */ /* 0x000fe2000001005c */
[C---:B------:R-:W-:Y:S01]  /*0de0*/  PRMT R2, R49.reuse, 0x7632, R2 ;  /* 0x0000763231027816 */ /* 0x040fe20000000002 */
[----:B------:R-:W-:-:S02]  /*0df0*/  IMAD.U32 R48, R49, 0x10000, RZ ;  /* 0x0001000031307824 */ /* 0x000fc400078e00ff */
[----:B------:R-:W-:Y:S01]  /*0e00*/  FFMA.FTZ R36, R36, R39, R83 ;  /* 0x0000002724247223 */ /* 0x000fe20000010053 */
[----:B------:R-:W-:Y:S01]  /*0e10*/  SHF.L.U32 R86, R86, 0x10, RZ ;  /* 0x0000001056567819 */ /* 0x000fe200000006ff */
        /* <DEDUP_REMOVED lines=21> */
[----:B------:R-:W-:-:S02]  /*0f70*/  SHF.L.U32 R45, R37, 0x10, RZ ;  /* 0x00000010252d7819 */ /* 0x000fc400000006ff */
[----:B------:R-:W-:Y:S01]  /*0f80*/  SHF.L.U32 R2, R2, 0x10, RZ ;  /* 0x0000001002027819 */ /* 0x000fe200000006ff */
[----:B------:R-:W-:Y:S01]  /*0f90*/  FFMA.FTZ R3, R56, R52, R3 ;  /* 0x0000003438037223 */ /* 0x000fe20000010003 */
[----:B------:R-:W-:Y:S02]  /*0fa0*/  SHF.L.U32 R36, R47, 0x10, RZ ;  /* 0x000000102f247819 */ /* 0x000fe400000006ff */
[----:B------:R-:W-:Y:S01]  /*0fb0*/  PRMT R50, R50, 0x7632, R50 ;  /* 0x0000763232327816 */ /* 0x000fe20000000032 */
[--C-:B------:R-:W-:Y:S01]  /*0fc0*/  FFMA.FTZ R48, R2, R45, R3.reuse ;  /* 0x0000002d02307223 */ /* 0x100fe20000010003 */
[----:B------:R-:W-:Y:S01]  /*0fd0*/  PRMT R3, R57, 0x7632, R3 ;  /* 0x0000763239037816 */ /* 0x000fe20000000003 */
[--C-:B------:R-:W-:Y:S01]  /*0fe0*/  FFMA.FTZ R37, R85, R36, R38.reuse ;  /* 0x0000002455257223 */ /* 0x100fe20000010026 */
[----:B------:R-:W-:Y:S01]  /*0ff0*/  PRMT R38, R53, 0x7632, R38 ;  /* 0x0000763235267816 */ /* 0x000fe20000000026 */
[----:B------:R-:W-:Y:S01]  /*1000*/  IMAD.U32 R39, R50, 0x10000, RZ ;  /* 0x0001000032277824 */ /* 0x000fe200078e00ff */
[----:B------:R-:W-:Y:S01]  /*1010*/  SHF.L.U32 R57, R57, 0x10, RZ ;  /* 0x0000001039397819 */ /* 0x000fe200000006ff */
[----:B------:R-:W-:Y:S01]  /*1020*/  IMAD.U32 R46, R53, 0x10000, RZ ;  /* 0x00010000352e7824 */ /* 0x000fe200078e00ff */
[----:B------:R-:W-:Y:S01]  /*1030*/  PRMT R47, R47, 0x7632, R47 ;  /* 0x000076322f2f7816 */ /* 0x000fe2000000002f */
[----:B------:R-:W-:Y:S01]  /*1040*/  FFMA.FTZ R86, R86, R39, R81 ;  /* 0x0000002756567223 */ /* 0x000fe20000010051 */
[----:B------:R-:W-:Y:S01]  /*1050*/  IMAD.U32 R36, R51, 0x10000, RZ ;  /* 0x0001000033247824 */ /* 0x000fe200078e00ff */
[----:B------:R-:W-:Y:S01]  /*1060*/  SHF.L.U32 R38, R38, 0x10, RZ ;  /* 0x0000001026267819 */ /* 0x000fe200000006ff */
[----:B------:R-:W-:Y:S01]  /*1070*/  FFMA.FTZ R46, R57, R46, R48 ;  /* 0x0000002e392e7223 */ /* 0x000fe20000010030 */
[----:B------:R-:W-:Y:S01]  /*1080*/  SHF.L.U32 R3, R3, 0x10, RZ ;  /* 0x0000001003037819 */ /* 0x000fe200000006ff */
[----:B------:R-:W-:Y:S01]  /*1090*/  FFMA.FTZ R85, R85, R36, R86 ;  /* 0x0000002455557223 */ /* 0x000fe20000010056 */
[----:B------:R-:W-:-:S02]  /*10a0*/  SHF.L.U32 R47, R47, 0x10, RZ ;  /* 0x000000102f2f7819 */ /* 0x000fc400000006ff */
[----:B------:R-:W-:Y:S01]  /*10b0*/  PRMT R36, R58, 0x7632, R36 ;  /* 0x000076323a247816 */ /* 0x000fe20000000024 */
[----:B------:R-:W-:Y:S01]  /*10c0*/  FFMA.FTZ R49, R3, R38, R46 ;  /* 0x0000002603317223 */ /* 0x000fe2000001002e */
[----:B------:R-:W-:Y:S01]  /*10d0*/  PRMT R51, R51, 0x7632, R51 ;  /* 0x0000763233337816 */ /* 0x000fe20000000033 */
[C---:B------:R-:W-:Y:S01]  /*10e0*/  IMAD.U32 R39, R54.reuse, 0x10000, RZ ;  /* 0x0001000036277824 */ /* 0x040fe200078e00ff */
[----:B------:R-:W-:Y:S02]  /*10f0*/  PRMT R38, R54, 0x7632, R38 ;  /* 0x0000763236267816 */ /* 0x000fe40000000026 */
[----:B------:R-:W-:Y:S01]  /*1100*/  SHF.L.U32 R58, R58, 0x10, RZ ;  /* 0x000000103a3a7819 */ /* 0x000fe200000006ff */
[----:B------:R-:W-:Y:S01]  /*1110*/  FFMA.FTZ R47, R44, R47, R37 ;  /* 0x0000002f2c2f7223 */ /* 0x000fe20000010025 */
[C---:B------:R-:W-:Y:S01]  /*1120*/  PRMT R46, R60.reuse, 0x7632, R46 ;  /* 0x000076323c2e7816 */ /* 0x040fe2000000002e */
[----:B------:R-:W-:Y:S01]  /*1130*/  IMAD.U32 R60, R60, 0x10000, RZ ;  /* 0x000100003c3c7824 */ /* 0x000fe200078e00ff */
[----:B------:R-:W-:Y:S01]  /*1140*/  SHF.L.U32 R37, R51, 0x10, RZ ;  /* 0x0000001033257819 */ /* 0x000fe200000006ff */
[----:B------:R-:W-:Y:S01]  /*1150*/  FFMA.FTZ R39, R58, R39, R49 ;  /* 0x000000273a277223 */ /* 0x000fe20000010031 */
[----:B------:R-:W-:-:S02]  /*1160*/  SHF.L.U32 R45, R38, 0x10, RZ ;  /* 0x00000010262d7819 */ /* 0x000fc400000006ff */
[----:B------:R-:W-:Y:S01]  /*1170*/  SHF.L.U32 R36, R36, 0x10, RZ ;  /* 0x0000001024247819 */ /* 0x000fe200000006ff */
[----:B------:R-:W-:Y:S02]  /*1180*/  IMAD.U32 R49, R46, 0x10000, RZ ;  /* 0x000100002e317824 */ /* 0x000fe400078e00ff */
[----:B------:R-:W-:Y:S01]  /*1190*/  FFMA.FTZ R51, R56, R60, R47 ;  /* 0x0000003c38337223 */ /* 0x000fe2000001002f */
[----:B------:R-:W-:Y:S01]  /*11a0*/  FFMA.FTZ R37, R44, R37, R85 ;  /* 0x000000252c257223 */ /* 0x000fe20000010055 */
[C---:B------:R-:W-:Y:S01]  /*11b0*/  SHF.L.U32 R44, R61.reuse, 0x10, RZ ;  /* 0x000000103d2c7819 */ /* 0x040fe200000006ff */
[--C-:B------:R-:W-:Y:S01]  /*11c0*/  FFMA.FTZ R47, R36, R45, R39.reuse ;  /* 0x0000002d242f7223 */ /* 0x100fe20000010027 */
[----:B------:R-:W-:Y:S01]  /*11d0*/  PRMT R39, R61, 0x7632, R39 ;  /* 0x000076323d277816 */ /* 0x000fe20000000027 */
[----:B------:R-:W-:Y:S01]  /*11e0*/  FFMA.FTZ R46, R2, R49, R51 ;  /* 0x00000031022e7223 */ /* 0x000fe20000010033 */
[----:B------:R-:W-:Y:S01]  /*11f0*/  SHF.L.U32 R45, R55, 0x10, RZ ;  /* 0x00000010372d7819 */ /* 0x000fe200000006ff */
[----:B------:R-:W-:Y:S01]  /*1200*/  IMAD.U32 R38, R59, 0x10000, RZ ;  /* 0x000100003b267824 */ /* 0x000fe200078e00ff */
[----:B------:R-:W-:Y:S01]  /*1210*/  SHF.L.U32 R48, R39, 0x10, RZ ;  /* 0x0000001027307819 */ /* 0x000fe200000006ff */
[----:B------:R-:W-:-:S02]  /*1220*/  FFMA.FTZ R44, R57, R44, R46 ;  /* 0x0000002c392c7223 */ /* 0x000fc4000001002e */
[----:B------:R-:W-:Y:S01]  /*1230*/  FFMA.FTZ R46, R38, R45, R47 ;  /* 0x0000002d262e7223 */ /* 0x000fe2000001002f */
[----:B------:R-:W-:Y:S01]  /*1240*/  SHF.L.U32 R47, R62, 0x10, RZ ;  /* 0x000000103e2f7819 */ /* 0x000fe200000006ff */
[----:B------:R-:W-:Y:S01]  /*1250*/  FFMA.FTZ R51, R3, R48, R44 ;  /* 0x0000003003337223 */ /* 0x000fe2000001002c */
[----:B------:R-:W-:Y:S02]  /*1260*/  PRMT R39, R59, 0x7632, R39 ;  /* 0x000076323b277816 */ /* 0x000fe40000000027 */
[----:B------:R-:W-:Y:S02]  /*1270*/  PRMT R55, R55, 0x7632, R55 ;  /* 0x0000763237377816 */ /* 0x000fe40000000037 */
        /* <DEDUP_REMOVED lines=10> */
[C---:B------:R-:W-:Y:S02]  /*1320*/  IMAD.U32 R44, R65.reuse, 0x10000, RZ ;  /* 0x00010000412c7824 */ /* 0x040fe400078e00ff */
[----:B------:R-:W-:Y:S01]  /*1330*/  FFMA.FTZ R46, R2, R51, R53 ;  /* 0x00000033022e7223 */ /* 0x000fe20000010035 */
[----:B------:R-:W-:Y:S01]  /*1340*/  PRMT R65, R65, 0x7632, R65 ;  /* 0x0000763241417816 */ /* 0x000fe20000000041 */
[----:B------:R-:W-:Y:S01]  /*1350*/  FFMA.FTZ R47, R36, R49, R47 ;  /* 0x00000031242f7223 */ /* 0x000fe2000001002f */
[----:B------:R-:W-:Y:S01]  /*1360*/  SHF.L.U32 R37, R63, 0x10, RZ ;  /* 0x000000103f257819 */ /* 0x000fe200000006ff */
[----:B------:R-:W-:Y:S01]  /*1370*/  FFMA.FTZ R48, R57, R44, R46 ;  /* 0x0000002c39307223 */ /* 0x000fe2000001002e */
[----:B------:R-:W-:-:S03]  /*1380*/  SHF.L.U32 R44, R65, 0x10, RZ ;  /* 0x00000010412c7819 */ /* 0x000fc600000006ff */
[----:B------:R-:W-:Y:S01]  /*1390*/  FFMA.FTZ R2, R38, R37, R47 ;  /* 0x0000002526027223 */ /* 0x000fe2000001002f */
[C---:B------:R-:W-:Y:S01]  /*13a0*/  PRMT R37, R66.reuse, 0x7632, R37 ;  /* 0x0000763242257816 */ /* 0x040fe20000000025 */
[--C-:B------:R-:W-:Y:S01]  /*13b0*/  FFMA.FTZ R3, R3, R44, R48.reuse ;  /* 0x0000002c03037223 */ /* 0x100fe20000010030 */
        /* <DEDUP_REMOVED lines=14> */
[----:B------:R-:W-:Y:S01]  /*14a0*/  IMAD.U32 R67, R67, 0x10000, RZ ;  /* 0x0001000043437824 */ /* 0x000fe200078e00ff */
[----:B------:R-:W-:Y:S01]  /*14b0*/  PRMT R69, R69, 0x7632, R69 ;  /* 0x0000763245457816 */ /* 0x000fe20000000045 */
[----:B------:R-:W-:Y:S01]  /*14c0*/  FFMA.FTZ R47, R3, R48, R68 ;  /* 0x00000030032f7223 */ /* 0x000fe20000010044 */
[----:B------:R-:W-:Y:S01]  /*14d0*/  PRMT R73, R73, 0x7632, R73 ;  /* 0x0000763249497816 */ /* 0x000fe20000000049 */
[----:B------:R-:W-:Y:S01]  /*14e0*/  FFMA.FTZ R67, R38, R67, R37 ;  /* 0x0000004326437223 */ /* 0x000fe20000010025 */
[----:B------:R-:W-:Y:S01]  /*14f0*/  PRMT R63, R63, 0x7632, R63 ;  /* 0x000076323f3f7816 */ /* 0x000fe2000000003f */
[----:B------:R-:W-:Y:S01]  /*1500*/  FFMA.FTZ R45, R36, R45, R47 ;  /* 0x0000002d242d7223 */ /* 0x000fe2000001002f */
[----:B------:R-:W-:Y:S01]  /*1510*/  SHF.L.U32 R69, R69, 0x10, RZ ;  /* 0x0000001045457819 */ /* 0x000fe200000006ff */
[----:B------:R-:W-:Y:S01]  /*1520*/  IMAD.U32 R38, R73, 0x10000, RZ ;  /* 0x0001000049267824 */ /* 0x000fe200078e00ff */
[----:B------:R-:W-:-:S02]  /*1530*/  SHF.L.U32 R44, R70, 0x10, RZ ;  /* 0x00000010462c7819 */ /* 0x000fc400000006ff */
[----:B------:R-:W-:Y:S01]  /*1540*/  SHF.L.U32 R63, R63, 0x10, RZ ;  /* 0x000000103f3f7819 */ /* 0x000fe200000006ff */
[----:B------:R-:W-:Y:S01]  /*1550*/  FFMA.FTZ R48, R38, R69, R45 ;  /* 0x0000004526307223 */ /* 0x000fe2000001002d */
[----:B------:R-:W-:Y:S01]  /*1560*/  SHF.L.U32 R37, R74, 0x10, RZ ;  /* 0x000000104a257819 */ /* 0x000fe200000006ff */
[----:B------:R-:W-:Y:S01]  /*1570*/  IMAD.U32 R46, R46, 0x10000, RZ ;  /* 0x000100002e2e7824 */ /* 0x000fe200078e00ff */
[----:B------:R-:W-:Y:S01]  /*1580*/  PRMT R70, R70, 0x7632, R70 ;  /* 0x0000763246467816 */ /* 0x000fe20000000046 */
[--C-:B------:R-:W-:Y:S01]  /*1590*/  FFMA.FTZ R63, R39, R63, R2.reuse ;  /* 0x0000003f273f7223 */ /* 0x100fe20000010002 */
[----:B------:R-:W-:Y:S01]  /*15a0*/  PRMT R2, R74, 0x7632, R2 ;  /* 0x000076324a027816 */ /* 0x000fe20000000002 */
[----:B------:R-:W-:Y:S01]  /*15b0*/  FFMA.FTZ R47, R37, R44, R48 ;  /* 0x0000002c252f7223 */ /* 0x000fe20000010030 */
[C---:B--2---:R-:W-:Y:S02]  /*15c0*/  PRMT R44, R76.reuse, 0x7632, R44 ;  /* 0x000076324c2c7816 */ /* 0x044fe4000000002c */
[----:B------:R-:W-:Y:S01]  /*15d0*/  SHF.L.U32 R76, R76, 0x10, RZ ;  /* 0x000000104c4c7819 */ /* 0x000fe200000006ff */
[----:B------:R-:W-:Y:S01]  /*15e0*/  FFMA.FTZ R67, R39, R46, R67 ;  /* 0x0000002e27437223 */ /* 0x000fe20000010043 */
[----:B------:R-:W-:Y:S01]  /*15f0*/  SHF.L.U32 R2, R2, 0x10, RZ ;  /* 0x0000001002027819 */ /* 0x000fe200000006ff */
[----:B------:R-:W-:Y:S01]  /*1600*/  IMAD.U32 R45, R70, 0x10000, RZ ;  /* 0x00010000462d7824 */ /* 0x000fe200078e00ff */
[----:B---3--:R-:W-:Y:S01]  /*1610*/  PRMT R48, R4, 0x7632, R48 ;  /* 0x0000763204307816 */ /* 0x008fe20000000030 */
[----:B------:R-:W-:-:S02]  /*1620*/  IMAD.U32 R46, R44, 0x10000, RZ ;  /* 0x000100002c2e7824 */ /* 0x000fc400078e00ff */
[----:B------:R-:W-:Y:S01]  /*1630*/  FFMA.FTZ R76, R72, R76, R63 ;  /* 0x0000004c484c7223 */ /* 0x000fe2000001003f */
[----:B------:R-:W-:Y:S01]  /*1640*/  SHF.L.U32 R49, R4, 0x10, RZ ;  /* 0x0000001004317819 */ /* 0x000fe200000006ff */
[----:B------:R-:W-:Y:S01]  /*1650*/  FFMA.FTZ R44, R2, R45, R47 ;  /* 0x0000002d022c7223 */ /* 0x000fe2000001002f */
[----:B------:R-:W-:Y:S02]  /*1660*/  IMAD.U32 R45, R77, 0x10000, RZ ;  /* 0x000100004d2d7824 */ /* 0x000fe400078e00ff */
        /* <DEDUP_REMOVED lines=8> */
[----:B------:R-:W-:Y:S02]  /*16f0*/  PRMT R71, R71, 0x7632, R71 ;  /* 0x0000763247477816 */ /* 0x000fe40000000047 */
[----:B------:R-:W-:Y:S02]  /*1700*/  PRMT R3, R5, 0x7632, R3 ;  /* 0x0000763205037816 */ /* 0x000fe40000000003 */
        /* <DEDUP_REMOVED lines=8> */
[----:B------:R-:W-:Y:S01]  /*1790*/  FFMA.FTZ R5, R39, R4, R44 ;  /* 0x0000000427057223 */ /* 0x000fe2000001002c */
[----:B------:R-:W-:Y:S01]  /*17a0*/  SHF.L.U32 R4, R78, 0x10, RZ ;  /* 0x000000104e047819 */ /* 0x000fe200000006ff */
[C---:B------:R-:W-:Y:S01]  /*17b0*/  FFMA.FTZ R44, R38.reuse, R77, R45 ;  /* 0x0000004d262c7223 */ /* 0x040fe2000001002d */
[----:B------:R-:W-:Y:S01]  /*17c0*/  FFMA.FTZ R3, R38, R3, R36 ;  /* 0x0000000326037223 */ /* 0x000fe20000010024 */
[----:B------:R-:W-:Y:S02]  /*17d0*/  SHF.L.U32 R38, R6, 0x10, RZ ;  /* 0x0000001006267819 */ /* 0x000fe400000006ff */
[----:B------:R-:W-:Y:S02]  /*17e0*/  PRMT R6, R79, 0x7632, R6 ;  /* 0x000076324f067816 */ /* 0x000fe40000000006 */
[----:B------:R-:W-:Y:S01]  /*17f0*/  PRMT R78, R78, 0x7632, R78 ;  /* 0x000076324e4e7816 */ /* 0x000fe2000000004e */
[C---:B------:R-:W-:Y:S01]  /*1800*/  FFMA.FTZ R45, R37.reuse, R4, R44 ;  /* 0x00000004252d7223 */ /* 0x040fe2000001002c */
[----:B------:R-:W-:Y:S01]  /*1810*/  PRMT R4, R6, 0x7632, R4 ;  /* 0x0000763206047816 */ /* 0x000fe20000000004 */
[----:B------:R-:W-:Y:S01]  /*1820*/  FFMA.FTZ R38, R37, R38, R3 ;  /* 0x0000002625267223 */ /* 0x000fe20000010003 */
[C---:B----4-:R-:W-:Y:S01]  /*1830*/  PRMT R44, R8.reuse, 0x7632, R44 ;  /* 0x00007632082c7816 */ /* 0x050fe2000000002c */
[----:B------:R-:W-:Y:S01]  /*1840*/  IMAD.U32 R46, R8, 0x10000, RZ ;  /* 0x00010000082e7824 */ /* 0x000fe200078e00ff */
[----:B------:R-:W-:-:S02]  /*1850*/  SHF.L.U32 R3, R78, 0x10, RZ ;  /* 0x000000104e037819 */ /* 0x000fc400000006ff */
[C---:B-----5:R-:W-:Y:S02]  /*1860*/  PRMT R8, R12.reuse, 0x7632, R8 ;  /* 0x000076320c087816 */ /* 0x060fe40000000008 */
[----:B------:R-:W-:Y:S02]  /*1870*/  SHF.L.U32 R12, R12, 0x10, RZ ;  /* 0x000000100c0c7819 */ /* 0x000fe400000006ff */
[----:B------:R-:W-:Y:S01]  /*1880*/  SHF.L.U32 R37, R4, 0x10, RZ ;  /* 0x0000001004257819 */ /* 0x000fe200000006ff */
[----:B------:R-:W-:Y:S01]  /*1890*/  FFMA.FTZ R4, R2, R3, R45 ;  /* 0x0000000302047223 */ /* 0x000fe2000001002d */
[----:B------:R-:W-:Y:S01]  /*18a0*/  SHF.L.U32 R44, R44, 0x10, RZ ;  /* 0x000000102c2c7819 */ /* 0x000fe200000006ff */
[----:B------:R-:W-:Y:S02]  /*18b0*/  IMAD.U32 R3, R8, 0x10000, RZ ;  /* 0x0001000008037824 */ /* 0x000fe400078e00ff */
[----:B------:R-:W-:Y:S01]  /*18c0*/  FFMA.FTZ R46, R12, R46, R5 ;  /* 0x0000002e0c2e7223 */ /* 0x000fe20000010005 */
[----:B------:R-:W-:Y:S01]  /*18d0*/  IMAD.U32 R36, R79, 0x10000, RZ ;  /* 0x000100004f247824 */ /* 0x000fe200078e00ff */
[----:B------:R-:W-:Y:S01]  /*18e0*/  SHF.L.U32 R8, R7, 0x10, RZ ;  /* 0x0000001007087819 */ /* 0x000fe200000006ff */
[----:B------:R-:W-:Y:S01]  /*18f0*/  FFMA.FTZ R37, R2, R37, R38 ;  /* 0x0000002502257223 */ /* 0x000fe20000010026 */
[----:B------:R-:W-:Y:S01]  /*1900*/  SHF.L.U32 R5, R9, 0x10, RZ ;  /* 0x0000001009057819 */ /* 0x000fe200000006ff */
[----:B------:R-:W-:Y:S01]  /*1910*/  IMAD.U32 R2, R13, 0x10000, RZ ;  /* 0x000100000d027824 */ /* 0x000fe200078e00ff */
[----:B------:R-:W-:Y:S01]  /*1920*/  PRMT R7, R7, 0x7632, R7 ;  /* 0x0000763207077816 */ /* 0x000fe20000000007 */
[----:B------:R-:W-:Y:S01]  /*1930*/  FFMA.FTZ R45, R3, R44, R46 ;  /* 0x0000002c032d7223 */ /* 0x000fe2000001002e */
        /* <DEDUP_REMOVED lines=13> */
[----:B------:R-:W-:Y:S01]  /*1a10*/  FFMA.FTZ R8, R12, R7, R5 ;  /* 0x000000070c087223 */ /* 0x000fe20000010005 */
[----:B------:R-:W-:Y:S01]  /*1a20*/  SHF.L.U32 R4, R14, 0x10, RZ ;  /* 0x000000100e047819 */ /* 0x000fe200000006ff */
[----:B------:R-:W-:Y:S01]  /*1a30*/  FFMA.FTZ R9, R13, R36, R38 ;  /* 0x000000240d097223 */ /* 0x000fe20000010026 */
[----:B------:R-:W-:Y:S01]  /*1a40*/  SHF.L.U32 R16, R16, 0x10, RZ ;  /* 0x0000001010107819 */ /* 0x000fe200000006ff */
[C---:B------:R-:W-:Y:S01]  /*1a50*/  IMAD.U32 R7, R10.reuse, 0x10000, RZ ;  /* 0x000100000a077824 */ /* 0x040fe200078e00ff */
[----:B------:R-:W-:Y:S01]  /*1a60*/  PRMT R6, R10, 0x7632, R6 ;  /* 0x000076320a067816 */ /* 0x000fe20000000006 */
[C---:B------:R-:W-:Y:S01]  /*1a70*/  IMAD.U32 R39, R17.reuse, 0x10000, RZ ;  /* 0x0001000011277824 */ /* 0x040fe200078e00ff */
[----:B------:R-:W-:Y:S01]  /*1a80*/  PRMT R14, R14, 0x7632, R14 ;  /* 0x000076320e0e7816 */ /* 0x000fe2000000000e */
[----:B------:R-:W-:Y:S01]  /*1a90*/  FFMA.FTZ R9, R4, R7, R9 ;  /* 0x0000000704097223 */ /* 0x000fe20000010009 */
[----:B------:R-:W-:Y:S01]  /*1aa0*/  PRMT R17, R17, 0x7632, R17 ;  /* 0x0000763211117816 */ /* 0x000fe20000000011 */
[----:B------:R-:W-:Y:S01]  /*1ab0*/  FFMA.FTZ R45, R3, R16, R8 ;  /* 0x00000010032d7223 */ /* 0x000fe20000010008 */
[----:B------:R-:W-:-:S02]  /*1ac0*/  SHF.L.U32 R7, R6, 0x10, RZ ;  /* 0x0000001006077819 */ /* 0x000fc400000006ff */
[----:B------:R-:W-:Y:S01]  /*1ad0*/  SHF.L.U32 R14, R14, 0x10, RZ ;  /* 0x000000100e0e7819 */ /* 0x000fe200000006ff */
[----:B------:R-:W-:Y:S01]  /*1ae0*/  FFMA.FTZ R36, R2, R39, R45 ;  /* 0x0000002702247223 */ /* 0x000fe2000001002d */
[----:B------:R-:W-:Y:S01]  /*1af0*/  SHF.L.U32 R16, R17, 0x10, RZ ;  /* 0x0000001011107819 */ /* 0x000fe200000006ff */
[C---:B------:R-:W-:Y:S01]  /*1b00*/  IMAD.U32 R17, R20.reuse, 0x10000, RZ ;  /* 0x0001000014117824 */ /* 0x040fe200078e00ff */
[----:B------:R-:W-:Y:S01]  /*1b10*/  PRMT R20, R20, 0x7632, R20 ;  /* 0x0000763214147816 */ /* 0x000fe20000000014 */
[----:B------:R-:W-:Y:S01]  /*1b20*/  FFMA.FTZ R10, R14, R7, R9 ;  /* 0x000000070e0a7223 */ /* 0x000fe20000010009 */
[C---:B------:R-:W-:Y:S02]  /*1b30*/  PRMT R6, R11.reuse, 0x7632, R6 ;  /* 0x000076320b067816 */ /* 0x040fe40000000006 */
[----:B------:R-:W-:Y:S01]  /*1b40*/  SHF.L.U32 R8, R11, 0x10, RZ ;  /* 0x000000100b087819 */ /* 0x000fe200000006ff */
[----:B------:R-:W-:Y:S01]  /*1b50*/  FFMA.FTZ R11, R13, R16, R36 ;  /* 0x000000100d0b7223 */ /* 0x000fe20000010024 */
[----:B------:R-:W-:Y:S01]  /*1b60*/  SHF.L.U32 R9, R18, 0x10, RZ ;  /* 0x0000001012097819 */ /* 0x000fe200000006ff */
[----:B------:R-:W-:Y:S01]  /*1b70*/  FFMA.FTZ R12, R12, R17, R37 ;  /* 0x000000110c0c7223 */ /* 0x000fe20000010025 */
[----:B------:R-:W-:-:S02]  /*1b80*/  SHF.L.U32 R20, R20, 0x10, RZ ;  /* 0x0000001014147819 */ /* 0x000fc400000006ff */
[----:B------:R-:W-:Y:S01]  /*1b90*/  PRMT R7, R18, 0x7632, R7 ;  /* 0x0000763212077816 */ /* 0x000fe20000000007 */
[--C-:B------:R-:W-:Y:S01]  /*1ba0*/  FFMA.FTZ R9, R4, R9, R11.reuse ;  /* 0x0000000904097223 */ /* 0x100fe2000001000b */
[----:B------:R-:W-:Y:S01]  /*1bb0*/  PRMT R11, R21, 0x7632, R11 ;  /* 0x00007632150b7816 */ /* 0x000fe2000000000b */
[----:B------:R-:W-:Y:S01]  /*1bc0*/  FFMA.FTZ R3, R3, R20, R12 ;  /* 0x0000001403037223 */ /* 0x000fe2000001000c */
[----:B------:R-:W-:Y:S01]  /*1bd0*/  SHF.L.U32 R21, R21, 0x10, RZ ;  /* 0x0000001015157819 */ /* 0x000fe200000006ff */
[----:B------:R-:W-:Y:S02]  /*1be0*/  IMAD.U32 R7, R7, 0x10000, RZ ;  /* 0x0001000007077824 */ /* 0x000fe400078e00ff */
[----:B------:R-:W-:Y:S02]  /*1bf0*/  IMAD.U32 R16, R11, 0x10000, RZ ;  /* 0x000100000b107824 */ /* 0x000fe400078e00ff */
        /* <DEDUP_REMOVED lines=16> */
[C-C-:B------:R-:W-:Y:S01]  /*1d00*/  FFMA.FTZ R6, R5.reuse, R6, R8.reuse ;  /* 0x0000000605067223 */ /* 0x140fe20000010008 */
[----:B------:R-:W-:Y:S01]  /*1d10*/  FFMA.FTZ R2, R5, R2, R7 ;  /* 0x0000000205027223 */ /* 0x000fe20000010007 */
[----:B------:R-:W-:Y:S01]  /*1d20*/  PRMT R8, R24, 0x7632, R8 ;  /* 0x0000763218087816 */ /* 0x000fe20000000008 */
[----:B------:R-:W-:Y:S01]  /*1d30*/  FFMA.FTZ R14, R14, R3, R9 ;  /* 0x000000030e0e7223 */ /* 0x000fe20000010009 */
[----:B------:R-:W-:-:S02]  /*1d40*/  SHF.L.U32 R24, R24, 0x10, RZ ;  /* 0x0000001018187819 */ /* 0x000fc400000006ff */
[C---:B------:R-:W-:Y:S02]  /*1d50*/  PRMT R3, R28.reuse, 0x7632, R3 ;  /* 0x000076321c037816 */ /* 0x040fe40000000003 */
[----:B------:R-:W-:Y:S01]  /*1d60*/  SHF.L.U32 R7, R28, 0x10, RZ ;  /* 0x000000101c077819 */ /* 0x000fe200000006ff */
[----:B------:R-:W-:Y:S01]  /*1d70*/  IMAD.U32 R4, R23, 0x10000, RZ ;  /* 0x0001000017047824 */ /* 0x000fe200078e00ff */
[----:B------:R-:W-:Y:S01]  /*1d80*/  SHF.L.U32 R3, R3, 0x10, RZ ;  /* 0x0000001003037819 */ /* 0x000fe200000006ff */
[----:B------:R-:W-:Y:S01]  /*1d90*/  IMAD.U32 R8, R8, 0x10000, RZ ;  /* 0x0001000008087824 */ /* 0x000fe200078e00ff */
        /* <DEDUP_REMOVED lines=8> */
[----:B------:R-:W-:Y:S01]  /*1e20*/  IMAD.U32 R4, R23, 0x10000, RZ ;  /* 0x0001000017047824 */ /* 0x000fe200078e00ff */
[----:B------:R-:W-:Y:S01]  /*1e30*/  SHF.L.U32 R10, R25, 0x10, RZ ;  /* 0x00000010190a7819 */ /* 0x000fe200000006ff */
[----:B------:R-:W-:-:S02]  /*1e40*/  FFMA.FTZ R12, R6, R9, R11 ;  /* 0x00000009060c7223 */ /* 0x000fc4000001000b */
[----:B------:R-:W-:Y:S02]  /*1e50*/  IMAD.U32 R29, R29, 0x10000, RZ ;  /* 0x000100001d1d7824 */ /* 0x000fe400078e00ff */
[--C-:B------:R-:W-:Y:S01]  /*1e60*/  FFMA.FTZ R4, R5, R4, R14.reuse ;  /* 0x0000000405047223 */ /* 0x100fe2000001000e */
[----:B------:R-:W-:Y:S02]  /*1e70*/  PRMT R5, R30, 0x7632, R5 ;  /* 0x000076321e057816 */ /* 0x000fe40000000005 */
[----:B------:R-:W-:Y:S01]  /*1e80*/  PRMT R14, R32, 0x7632, R14 ;  /* 0x00007632200e7816 */ /* 0x000fe2000000000e */
[----:B------:R-:W-:Y:S01]  /*1e90*/  FFMA.FTZ R13, R29, R10, R12 ;  /* 0x0000000a1d0d7223 */ /* 0x000fe2000001000c */
[----:B------:R-:W-:Y:S02]  /*1ea0*/  SHF.L.U32 R30, R30, 0x10, RZ ;  /* 0x000000101e1e7819 */ /* 0x000fe400000006ff */
[----:B------:R-:W-:Y:S01]  /*1eb0*/  SHF.L.U32 R11, R26, 0x10, RZ ;  /* 0x000000101a0b7819 */ /* 0x000fe200000006ff */
[----:B------:R-:W-:Y:S01]  /*1ec0*/  IMAD.U32 R32, R32, 0x10000, RZ ;  /* 0x0001000020207824 */ /* 0x000fe200078e00ff */
[----:B------:R-:W-:Y:S01]  /*1ed0*/  PRMT R9, R26, 0x7632, R9 ;  /* 0x000076321a097816 */ /* 0x000fe20000000009 */
[----:B------:R-:W-:-:S02]  /*1ee0*/  IMAD.U32 R16, R14, 0x10000, RZ ;  /* 0x000100000e107824 */ /* 0x000fc400078e00ff */
[--C-:B------:R-:W-:Y:S01]  /*1ef0*/  FFMA.FTZ R14, R30, R11, R13.reuse ;  /* 0x0000000b1e0e7223 */ /* 0x100fe2000001000d */
[----:B------:R-:W-:Y:S01]  /*1f00*/  FFMA.FTZ R32, R7, R32, R2 ;  /* 0x0000002007207223 */ /* 0x000fe20000010002 */
        /* <DEDUP_REMOVED lines=13> */
[----:B------:R-:W-:-:S02]  /*1fe0*/  IMAD.U32 R41, R41, 0x10000, RZ ;  /* 0x0001000029297824 */ /* 0x000fc400078e00ff */
        /* <DEDUP_REMOVED lines=8> */
[----:B------:R-:W-:Y:S02]  /*2070*/  SHF.L.U32 R12, R27, 0x10, RZ ;  /* 0x000000101b0c7819 */ /* 0x000fe400000006ff */
[----:B------:R-:W-:Y:S01]  /*2080*/  PRMT R34, R34, 0x7632, R34 ;  /* 0x0000763222227816 */ /* 0x000fe20000000022 */
        /* <DEDUP_REMOVED lines=15> */
[----:B------:R-:W-:-:S02]  /*2180*/  FFMA.FTZ R4, R31, R4, R6 ;  /* 0x000000041f047223 */ /* 0x000fc40000010006 */
[C---:B------:R-:W-:Y:S01]  /*2190*/  FFMA.FTZ R3, R8.reuse, R3, R7 ;  /* 0x0000000308037223 */ /* 0x040fe20000010007 */
[C---:B------:R-:W-:Y:S01]  /*21a0*/  PRMT R9, R43.reuse, 0x7632, R9 ;  /* 0x000076322b097816 */ /* 0x040fe20000000009 */
[C---:B------:R-:W-:Y:S01]  /*21b0*/  FFMA.FTZ R4, R8.reuse, R5, R4 ;  /* 0x0000000508047223 */ /* 0x040fe20000010004 */
[----:B------:R-:W-:Y:S02]  /*21c0*/  SHF.L.U32 R14, R43, 0x10, RZ ;  /* 0x000000102b0e7819 */ /* 0x000fe400000006ff */
[----:B------:R-:W0:Y:S01]  /*21d0*/  SHFL.BFLY PT, R2, R3, 0x10, 0x1f ;  /* 0x0e001f0003027f89 */ /* 0x000e2200000e0000 */
[----:B------:R-:W-:Y:S02]  /*21e0*/  SHF.L.U32 R9, R9, 0x10, RZ ;  /* 0x0000001009097819 */ /* 0x000fe400000006ff */
[----:B------:R-:W-:Y:S01]  /*21f0*/  FFMA.FTZ R14, R31, R14, R29 ;  /* 0x0000000e1f0e7223 */ /* 0x000fe2000001001d */
[----:B------:R-:W1:Y:S03]  /*2200*/  SHFL.BFLY PT, R5, R4, 0x10, 0x1f ;  /* 0x0e001f0004057f89 */ /* 0x000e6600000e0000 */
[----:B------:R-:W-:-:S05]  /*2210*/  FFMA.FTZ R9, R8, R9, R14 ;  /* 0x0000000908097223 */ /* 0x000fca000001000e */
[----:B------:R-:W2:Y:S01]  /*2220*/  SHFL.BFLY PT, R8, R9, 0x10, 0x1f ;  /* 0x0e001f0009087f89 */ /* 0x000ea200000e0000 */
[----:B0-----:R-:W-:Y:S01]  /*2230*/  FADD.FTZ R2, R3, R2 ;  /* 0x0000000203027221 */ /* 0x001fe20000010000 */
[----:B-1----:R-:W-:-:S04]  /*2240*/  FADD.FTZ R6, R4, R5 ;  /* 0x0000000504067221 */ /* 0x002fc80000010000 */
[----:B------:R-:W0:Y:S01]  /*2250*/  SHFL.BFLY PT, R5, R2, 0x8, 0x1f ;  /* 0x0d001f0002057f89 */ /* 0x000e2200000e0000 */
[----:B--2---:R-:W-:-:S03]  /*2260*/  FADD.FTZ R10, R9, R8 ;  /* 0x00000008090a7221 */ /* 0x004fc60000010000 */
[----:B------:R-:W1:Y:S04]  /*2270*/  SHFL.BFLY PT, R7, R6, 0x8, 0x1f ;  /* 0x0d001f0006077f89 */ /* 0x000e6800000e0000 */
[----:B------:R-:W2:Y:S01]  /*2280*/  SHFL.BFLY PT, R11, R10, 0x8, 0x1f ;  /* 0x0d001f000a0b7f89 */ /* 0x000ea200000e0000 */
[----:B0-----:R-:W-:-:S05]  /*2290*/  FADD.FTZ R5, R2, R5 ;  /* 0x0000000502057221 */ /* 0x001fca0000010000 */
[----:B------:R-:W0:Y:S01]  /*22a0*/  SHFL.BFLY PT, R4, R5, 0x4, 0x1f ;  /* 0x0c801f0005047f89 */ /* 0x000e2200000e0000 */
[----:B-1----:R-:W-:Y:S01]  /*22b0*/  FADD.FTZ R7, R6, R7 ;  /* 0x0000000706077221 */ /* 0x002fe20000010000 */
[----:B--2---:R-:W-:-:S04]  /*22c0*/  FADD.FTZ R11, R10, R11 ;  /* 0x0000000b0a0b7221 */ /* 0x004fc80000010000 */
        /* <DEDUP_REMOVED lines=8> */
[----:B------:R-:W3:Y:S01]  /*2350*/  S2UR UR5, SR_CgaCtaId ;  /* 0x00000000000579c3 */ /* 0x000ee20000008800 */
[----:B0-----:R-:W-:-:S05]  /*2360*/  FADD.FTZ R3, R4, R3 ;  /* 0x0000000304037221 */ /* 0x001fca0000010000 */
[----:B------:R-:W0:Y:S01]  /*2370*/  SHFL.BFLY PT, R6, R3, 0x1, 0x1f ;  /* 0x0c201f0003067f89 */ /* 0x000e2200000e0000 */
[----:B-1----:R-:W-:Y:S01]  /*2380*/  FADD.FTZ R9, R8, R9 ;  /* 0x0000000908097221 */ /* 0x002fe20000010000 */
[----:B--2---:R-:W-:-:S04]  /*2390*/  FADD.FTZ R13, R12, R13 ;  /* 0x0000000d0c0d7221 */ /* 0x004fc80000010000 */
[----:B------:R-:W1:Y:S01]  /*23a0*/  SHFL.BFLY PT, R10, R9, 0x1, 0x1f ;  /* 0x0c201f00090a7f89 */ /* 0x000e6200000e0000 */
[----:B------:R-:W-:-:S03]  /*23b0*/  LOP3.LUT P0, R2, R80, 0x1f, RZ, 0xc0, !PT ;  /* 0x0000001f50027812 */ /* 0x000fc6000780c0ff */
[----:B------:R-:W2:Y:S01]  /*23c0*/  SHFL.BFLY PT, R14, R13, 0x1, 0x1f ;  /* 0x0c201f000d0e7f89 */ /* 0x000ea200000e0000 */
[----:B------:R-:W-:Y:S01]  /*23d0*/  UMOV UR4, 0x400 ;  /* 0x0000040000047882 */ /* 0x000fe20000000000 */
[----:B------:R-:W-:Y:S01]  /*23e0*/  ISETP.NE.AND P1, PT, R2, RZ, PT ;  /* 0x000000ff0200720c */ /* 0x000fe20003f25270 */
[----:B---3--:R-:W-:Y:S01]  /*23f0*/  ULEA UR4, UR5, UR4, 0x18 ;  /* 0x0000000405047291 */ /* 0x008fe2000f8ec0ff */
[----:B------:R-:W-:-:S04]  /*2400*/  SHF.R.U32.HI R2, RZ, 0x3, R80 ;  /* 0x00000003ff027819 */ /* 0x000fc80000011650 */
[----:B------:R-:W-:Y:S01]  /*2410*/  LOP3.LUT R2, R2, 0xc, RZ, 0xc0, !PT ;  /* 0x0000000c02027812 */ /* 0x000fe200078ec0ff */
[----:B0-----:R-:W-:-:S05]  /*2420*/  FADD.FTZ R5, R3, R6 ;  /* 0x0000000603057221 */ /* 0x001fca0000010000 */
[----:B------:R0:W-:Y:S01]  /*2430*/  @!P0 STS [R2+UR4], R5 ;  /* 0x0000000502008988 */ /* 0x0001e20008000804 */
[----:B------:R-:W-:Y:S01]  /*2440*/  ISETP.NE.AND P0, PT, R80, RZ, PT ;  /* 0x000000ff5000720c */ /* 0x000fe20003f05270 */
[----:B-1----:R-:W-:Y:S01]  /*2450*/  FADD.FTZ R7, R9, R10 ;  /* 0x0000000a09077221 */ /* 0x002fe20000010000 */
[----:B--2---:R-:W-:-:S04]  /*2460*/  FADD.FTZ R3, R13, R14 ;  /* 0x0000000e0d037221 */ /* 0x004fc80000010000 */
[----:B------:R0:W-:Y:S01]  /*2470*/  @!P1 STS [R2+UR4+0x10], R7 ;  /* 0x0000100702009988 */ /* 0x0001e20008000804 */
[----:B------:R-:W-:Y:S03]  /*2480*/  BSSY.RECONVERGENT B0, `(.L_x_47) ;  /* 0x000001b000007945 */ /* 0x000fe60003800200 */
[----:B------:R0:W-:Y:S01]  /*2490*/  @!P1 STS [R2+UR4+0x20], R3 ;  /* 0x0000200302009988 */ /* 0x0001e20008000804 */
[----:B------:R-:W-:Y:S06]  /*24a0*/  BAR.SYNC.DEFER_BLOCKING 0x0 ;  /* 0x0000000000007b1d */ /* 0x000fec0000010000 */
[----:B------:R-:W-:Y:S05]  /*24b0*/  @P0 BRA `(.L_x_48) ;  /* 0x00000000005c0947 */ /* 0x000fea0003800000 */
[----:B------:R-:W1:Y:S01]  /*24c0*/  LDS.128 R8, [UR4+0x10] ;  /* 0x00001004ff087984 */ /* 0x000e620008000c00 */
[----:B0-----:R-:W0:Y:S03]  /*24d0*/  LDC.64 R2, c[0x0][0x380] ;  /* 0x0000e000ff027b82 */ /* 0x001e260000000a00 */
[----:B------:R-:W2:Y:S04]  /*24e0*/  LDS.128 R4, [UR4] ;  /* 0x00000004ff047984 */ /* 0x000ea80008000c00 */
[----:B------:R-:W3:Y:S01]  /*24f0*/  LDS.128 R12, [UR4+0x20] ;  /* 0x00002004ff0c7984 */ /* 0x000ee20008000c00 */
[----:B0-----:R-:W-:-:S04]  /*2500*/  IMAD.WIDE.U32 R2, R0, 0x2, R2 ;  /* 0x0000000200027825 */ /* 0x001fc800078e0002 */
[----:B-1----:R-:W-:Y:S01]  /*2510*/  FADD.FTZ R8, RZ, R8 ;  /* 0x00000008ff087221 */ /* 0x002fe20000010000 */
[----:B--2---:R-:W-:-:S03]  /*2520*/  FADD.FTZ R4, RZ, R4 ;  /* 0x00000004ff047221 */ /* 0x004fc60000010000 */
[----:B------:R-:W-:Y:S01]  /*2530*/  FADD.FTZ R9, R8, R9 ;  /* 0x0000000908097221 */ /* 0x000fe20000010000 */
[----:B---3--:R-:W-:Y:S01]  /*2540*/  FADD.FTZ R12, RZ, R12 ;  /* 0x0000000cff0c7221 */ /* 0x008fe20000010000 */
[----:B------:R-:W-:Y:S02]  /*2550*/  FADD.FTZ R5, R4, R5 ;  /* 0x0000000504057221 */ /* 0x000fe40000010000 */
[----:B------:R-:W-:Y:S01]  /*2560*/  FADD.FTZ R10, R9, R10 ;  /* 0x0000000a090a7221 */ /* 0x000fe20000010000 */
[----:B------:R-:W-:Y:S01]  /*2570*/  FADD.FTZ R13, R12, R13 ;  /* 0x0000000d0c0d7221 */ /* 0x000fe20000010000 */
[----:B------:R-:W-:Y:S02]  /*2580*/  FADD.FTZ R6, R5, R6 ;  /* 0x0000000605067221 */ /* 0x000fe40000010000 */
[----:B------:R-:W-:Y:S01]  /*2590*/  FADD.FTZ R10, R10, R11 ;  /* 0x0000000b0a0a7221 */ /* 0x000fe20000010000 */
[----:B------:R-:W-:Y:S01]  /*25a0*/  FADD.FTZ R14, R13, R14 ;  /* 0x0000000e0d0e7221 */ /* 0x000fe20000010000 */
[----:B------:R-:W-:-:S03]  /*25b0*/  FADD.FTZ R6, R6, R7 ;  /* 0x0000000706067221 */ /* 0x000fc60000010000 */
[----:B------:R-:W-:Y:S01]  /*25c0*/  F2FP.BF16.F32.PACK_AB R10, RZ, R10 ;  /* 0x0000000aff0a723e */ /* 0x000fe200000010ff */
[----:B------:R-:W-:Y:S01]  /*25d0*/  FADD.FTZ R14, R14, R15 ;  /* 0x0000000f0e0e7221 */ /* 0x000fe20000010000 */
[----:B------:R-:W-:-:S03]  /*25e0*/  F2FP.BF16.F32.PACK_AB R6, RZ, R6 ;  /* 0x00000006ff06723e */ /* 0x000fc600000010ff */
[----:B------:R1:W-:Y:S01]  /*25f0*/  STG.E.U16 desc[UR6][R2.64+0x300], R10 ;  /* 0x0003000a02007986 */ /* 0x0003e2000c101506 */
[----:B------:R-:W-:-:S03]  /*2600*/  F2FP.BF16.F32.PACK_AB R14, RZ, R14 ;  /* 0x0000000eff0e723e */ /* 0x000fc600000010ff */
[----:B------:R1:W-:Y:S04]  /*2610*/  STG.E.U16 desc[UR6][R2.64], R6 ;  /* 0x0000000602007986 */ /* 0x0003e8000c101506 */
[----:B------:R1:W-:Y:S02]  /*2620*/  STG.E.U16 desc[UR6][R2.64+0x600], R14 ;  /* 0x0006000e02007986 */ /* 0x0003e4000c101506 */
.L_x_48:
[----:B------:R-:W-:Y:S05]  /*2630*/  BSYNC.RECONVERGENT B0 ;  /* 0x0000000000007941 */ /* 0x000fea0003800200 */
.L_x_47:
[----:B------:R-:W-:Y:S01]  /*2640*/  PREEXIT ;  /* 0x000000000000782d */ /* 0x000fe20000000000 */
[----:B------:R-:W-:Y:S05]  /*2650*/  EXIT ;  /* 0x000000000000794d */ /* 0x000fea0003800000 */
.L_x_49:
        /* <DEDUP_REMOVED lines=10> */
.L_x_125:


//--------------------- .text._Z30router_gemm_kernel_bf16_outputI13__nv_bfloat16Li128ELi8ELi2ELi384ELi7168EEvPS0_PKT_S4_ --------------------------
	.section	.text._Z30router_gemm_kernel_bf16_outputI13__nv_bfloat16Li128ELi8ELi2ELi384ELi7168EEvPS0_PKT_S4_,"ax",@progbits
	.align	128
        .global         _Z30router_gemm_kernel_bf16_outputI13__nv_bfloat16Li128ELi8ELi2ELi384ELi7168EEvPS0_PKT_S4_
        .type           _Z30router_gemm_kernel_bf16_outputI13__nv_bfloat16Li128ELi8ELi2ELi384ELi7168EEvPS0_PKT_S4_,@function
        .size           _Z30router_gemm_kernel_bf16_outputI13__nv_bfloat16Li128ELi8ELi2ELi384ELi7168EEvPS0_PKT_S4_,(.L_x_126 - _Z30router_gemm_kernel_bf16_outputI13__nv_bfloat16Li128ELi8ELi2ELi384ELi7168EEvPS0_PKT_S4_)
        .other          _Z30router_gemm_kernel_bf16_outputI13__nv_bfloat16Li128ELi8ELi2ELi384ELi7168EEvPS0_PKT_S4_,@"STO_CUDA_ENTRY STV_DEFAULT"
_Z30router_gemm_kernel_bf16_outputI13__nv_bfloat16Li128ELi8ELi2ELi384ELi7168EEvPS0_PKT_S4_:
.text._Z30router_gemm_kernel_bf16_outputI13__nv_bfloat16Li128ELi8ELi2ELi384ELi7168EEvPS0_PKT_S4_:
        /* <DEDUP_REMOVED lines=30> */
[C---:B---3--:R-:W-:Y:S01]  /*01e0*/  PRMT R78, R4.reuse, 0x7632, R78 ;  /* 0x00007632044e7816 */ /* 0x048fe2000000004e */
[----:B------:R-:W-:Y:S01]  /*01f0*/  IMAD.U32 R79, R4, 0x10000, RZ ;  /* 0x00010000044f7824 */ /* 0x000fe200078e00ff */
[----:B----4-:R-:W-:-:S02]  /*0200*/  PRMT R87, R72, 0x7632, R87 ;  /* 0x0000763248577816 */ /* 0x010fc40000000057 */
[----:B------:R-:W-:Y:S01]  /*0210*/  SHF.L.U32 R0, R72, 0x10, RZ ;  /* 0x0000001048007819 */ /* 0x000fe200000006ff */
[----:B------:R-:W-:Y:S01]  /*0220*/  IMAD.U32 R78, R78, 0x10000, RZ ;  /* 0x000100004e4e7824 */ /* 0x000fe200078e00ff */
[----:B------:R-:W-:Y:S01]  /*0230*/  SHF.L.U32 R87, R87, 0x10, RZ ;  /* 0x0000001057577819 */ /* 0x000fe200000006ff */
[----:B--2---:R-:W-:Y:S02]  /*0240*/  IMAD.U32 R83, R8, 0x10000, RZ ;  /* 0x0001000008537824 */ /* 0x004fe400078e00ff */
[C---:B------:R-:W-:Y:S01]  /*0250*/  FFMA.FTZ R4, R0.reuse, R79, RZ ;  /* 0x0000004f00047223 */ /* 0x040fe200000100ff */
[C---:B------:R-:W-:Y:S01]  /*0260*/  PRMT R8, R5.reuse, 0x7632, R8 ;  /* 0x0000763205087816 */ /* 0x040fe20000000008 */
[----:B------:R-:W-:Y:S02]  /*0270*/  IMAD.U32 R79, R5, 0x10000, RZ ;  /* 0x00010000054f7824 */ /* 0x000fe400078e00ff */
[----:B------:R-:W-:Y:S01]  /*0280*/  FFMA.FTZ R81, R87, R78, R4 ;  /* 0x0000004e57517223 */ /* 0x000fe20000010004 */
[C---:B------:R-:W-:Y:S01]  /*0290*/  SHF.L.U32 R4, R73.reuse, 0x10, RZ ;  /* 0x0000001049047819 */ /* 0x040fe200000006ff */
[----:B------:R-:W-:Y:S01]  /*02a0*/  FFMA.FTZ R78, R0, R83, RZ ;  /* 0x00000053004e7223 */ /* 0x000fe200000100ff */
[----:B------:R-:W-:-:S02]  /*02b0*/  PRMT R0, R73, 0x7632, R0 ;  /* 0x0000763249007816 */ /* 0x000fc40000000000 */
[----:B------:R-:W-:Y:S01]  /*02c0*/  PRMT R72, R8, 0x7632, R72 ;  /* 0x0000763208487816 */ /* 0x000fe20000000048 */
[----:B------:R-:W-:Y:S01]  /*02d0*/  FFMA.FTZ R79, R4, R79, R81 ;  /* 0x0000004f044f7223 */ /* 0x000fe20000010051 */
[----:B------:R-:W-:Y:S01]  /*02e0*/  SHF.L.U32 R89, R8, 0x10, RZ ;  /* 0x0000001008597819 */ /* 0x000fe200000006ff */
[----:B------:R-:W-:Y:S01]  /*02f0*/  IMAD.U32 R0, R0, 0x10000, RZ ;  /* 0x0001000000007824 */ /* 0x000fe200078e00ff */
[----:B------:R-:W-:Y:S01]  /*0300*/  SHF.L.U32 R72, R72, 0x10, RZ ;  /* 0x0000001048487819 */ /* 0x000fe200000006ff */
[C---:B------:R-:W-:Y:S01]  /*0310*/  IMAD.U32 R8, R74.reuse, 0x10000, RZ ;  /* 0x000100004a087824 */ /* 0x040fe200078e00ff */
[----:B------:R-:W-:Y:S01]  /*0320*/  PRMT R5, R74, 0x7632, R5 ;  /* 0x000076324a057816 */ /* 0x000fe20000000005 */
[----:B------:R-:W-:Y:S01]  /*0330*/  FFMA.FTZ R89, R0, R89, R79 ;  /* 0x0000005900597223 */ /* 0x000fe2000001004f */
[----:B------:R-:W-:Y:S01]  /*0340*/  PRMT R86, R75, 0x7632, R86 ;  /* 0x000076324b567816 */ /* 0x000fe20000000056 */
[----:B------:R-:W-:Y:S01]  /*0350*/  FFMA.FTZ R87, R87, R72, R78 ;  /* 0x0000004857577223 */ /* 0x000fe2000001004e */
[----:B------:R-:W-:Y:S01]  /*0360*/  SHF.L.U32 R88, R75, 0x10, RZ ;  /* 0x000000104b587819 */ /* 0x000fe200000006ff */
[----:B------:R-:W2:Y:S04]  /*0370*/  LDG.E.128 R76, desc[UR6][R76.64+0x3000] ;  /* 0x003000064c4c7981 */ /* 0x000ea8000c1e1d00 */
[----:B------:R-:W3:Y:S04]  /*0380*/  LDG.E.128 R72, desc[UR6][R2.64+0x3000] ;  /* 0x0030000602487981 */ /* 0x000ee8000c1e1d00 */
[----:B------:R0:W4:Y:S01]  /*0390*/  LDG.E.128 R80, desc[UR6][R2.64+0x6800] ;  /* 0x0068000602507981 */ /* 0x000122000c1e1d00 */
[C---:B------:R-:W-:Y:S01]  /*03a0*/  PRMT R90, R9.reuse, 0x7632, R90 ;  /* 0x00007632095a7816 */ /* 0x040fe2000000005a */
[----:B------:R-:W-:Y:S01]  /*03b0*/  IMAD.U32 R91, R9, 0x10000, RZ ;  /* 0x00010000095b7824 */ /* 0x000fe200078e00ff */
[----:B------:R-:W-:-:S02]  /*03c0*/  SHF.L.U32 R9, R6, 0x10, RZ ;  /* 0x0000001006097819 */ /* 0x000fc400000006ff */
[----:B------:R-:W-:Y:S01]  /*03d0*/  PRMT R6, R6, 0x7632, R6 ;  /* 0x0000763206067816 */ /* 0x000fe20000000006 */
[----:B------:R-:W-:Y:S02]  /*03e0*/  IMAD.U32 R93, R90, 0x10000, RZ ;  /* 0x000100005a5d7824 */ /* 0x000fe400078e00ff */
[----:B------:R-:W-:Y:S01]  /*03f0*/  FFMA.FTZ R87, R4, R91, R87 ;  /* 0x0000005b04577223 */ /* 0x000fe20000010057 */
[----:B------:R-:W-:Y:S01]  /*0400*/  FFMA.FTZ R4, R8, R9, R89 ;  /* 0x0000000908047223 */ /* 0x000fe20000010059 */
[----:B------:R-:W-:Y:S01]  /*0410*/  SHF.L.U32 R6, R6, 0x10, RZ ;  /* 0x0000001006067819 */ /* 0x000fe200000006ff */
[----:B------:R-:W-:Y:S02]  /*0420*/  IMAD.U32 R5, R5, 0x10000, RZ ;  /* 0x0001000005057824 */ /* 0x000fe400078e00ff */
[----:B------:R-:W-:Y:S01]  /*0430*/  FFMA.FTZ R93, R0, R93, R87 ;  /* 0x0000005d005d7223 */ /* 0x000fe20000010057 */
[C---:B------:R-:W-:Y:S02]  /*0440*/  PRMT R0, R10.reuse, 0x7632, R0 ;  /* 0x000076320a007816 */ /* 0x040fe40000000000 */
[----:B------:R-:W-:Y:S01]  /*0450*/  SHF.L.U32 R87, R10, 0x10, RZ ;  /* 0x000000100a577819 */ /* 0x000fe200000006ff */
[----:B------:R-:W-:-:S02]  /*0460*/  IMAD.U32 R9, R7, 0x10000, RZ ;  /* 0x0001000007097824 */ /* 0x000fc400078e00ff */
[----:B0-----:R-:W-:Y:S01]  /*0470*/  FFMA.FTZ R3, R5, R6, R4 ;  /* 0x0000000605037223 */ /* 0x001fe20000010004 */
[----:B------:R-:W-:Y:S01]  /*0480*/  SHF.L.U32 R0, R0, 0x10, RZ ;  /* 0x0000001000007819 */ /* 0x000fe200000006ff */
[----:B------:R-:W-:Y:S02]  /*0490*/  FFMA.FTZ R8, R8, R87, R93 ;  /* 0x0000005708087223 */ /* 0x000fe4000001005d */
[----:B------:R-:W-:Y:S01]  /*04a0*/  FFMA.FTZ R3, R88, R9, R3 ;  /* 0x0000000958037223 */ /* 0x000fe20000010003 */
[C---:B------:R-:W-:Y:S01]  /*04b0*/  PRMT R2, R11.reuse, 0x7632, R2 ;  /* 0x000076320b027816 */ /* 0x040fe20000000002 */
[----:B------:R-:W-:Y:S02]  /*04c0*/  IMAD.U32 R11, R11, 0x10000, RZ ;  /* 0x000100000b0b7824 */ /* 0x000fe400078e00ff */
[----:B------:R-:W-:Y:S01]  /*04d0*/  FFMA.FTZ R9, R5, R0, R8 ;  /* 0x0000000005097223 */ /* 0x000fe20000010008 */
[----:B------:R-:W-:Y:S01]  /*04e0*/  PRMT R7, R7, 0x7632, R7 ;  /* 0x0000763207077816 */ /* 0x000fe20000000007 */
[----:B------:R-:W-:Y:S01]  /*04f0*/  IMAD.U32 R86, R86, 0x10000, RZ ;  /* 0x0001000056567824 */ /* 0x000fe200078e00ff */
[----:B------:R-:W-:Y:S01]  /*0500*/  SHF.L.U32 R5, R2, 0x10, RZ ;  /* 0x0000001002057819 */ /* 0x000fe200000006ff */
[----:B------:R-:W-:Y:S01]  /*0510*/  FFMA.FTZ R4, R88, R11, R9 ;  /* 0x0000000b58047223 */ /* 0x000fe20000010009 */
[----:B------:R-:W-:-:S03]  /*0520*/  SHF.L.U32 R7, R7, 0x10, RZ ;  /* 0x0000001007077819 */ /* 0x000fc600000006ff */
[----:B------:R-:W-:Y:S01]  /*0530*/  FFMA.FTZ R4, R86, R5, R4 ;  /* 0x0000000556047223 */ /* 0x000fe20000010004 */
[----:B-----5:R-:W-:Y:S01]  /*0540*/  PRMT R5, R16, 0x7632, R5 ;  /* 0x0000763210057816 */ /* 0x020fe20000000005 */
[----:B------:R-:W-:Y:S01]  /*0550*/  FFMA.FTZ R7, R86, R7, R3 ;  /* 0x0000000756077223 */ /* 0x000fe20000010003 */
[C---:B------:R-:W-:Y:S01]  /*0560*/  PRMT R6, R12.reuse, 0x7632, R6 ;  /* 0x000076320c067816 */ /* 0x040fe20000000006 */
[----:B------:R-:W-:Y:S01]  /*0570*/  IMAD.U32 R12, R12, 0x10000, RZ ;  /* 0x000100000c0c7824 */ /* 0x000fe200078e00ff */
[----:B------:R-:W-:Y:S01]  /*0580*/  SHF.L.U32 R16, R16, 0x10, RZ ;  /* 0x0000001010107819 */ /* 0x000fe200000006ff */
[----:B------:R-:W-:Y:S01]  /*0590*/  IMAD.U32 R5, R5, 0x10000, RZ ;  /* 0x0001000005057824 */ /* 0x000fe200078e00ff */
[----:B------:R-:W-:Y:S01]  /*05a0*/  SHF.L.U32 R6, R6, 0x10, RZ ;  /* 0x0000001006067819 */ /* 0x000fe200000006ff */
[----:B------:R-:W-:Y:S01]  /*05b0*/  IMAD.U32 R8, R13, 0x10000, RZ ;  /* 0x000100000d087824 */ /* 0x000fe200078e00ff */
[----:B------:R-:W-:Y:S01]  /*05c0*/  SHF.L.U32 R9, R20, 0x10, RZ ;  /* 0x0000001014097819 */ /* 0x000fe200000006ff */
[--C-:B------:R-:W-:Y:S01]  /*05d0*/  FFMA.FTZ R12, R16, R12, R7.reuse ;  /* 0x0000000c100c7223 */ /* 0x100fe20000010007 */
[----:B------:R-:W-:-:S02]  /*05e0*/  PRMT R7, R20, 0x7632, R7 ;  /* 0x0000763214077816 */ /* 0x000fc40000000007 */
[C---:B------:R-:W-:Y:S01]  /*05f0*/  PRMT R3, R17.reuse, 0x7632, R3 ;  /* 0x0000763211037816 */ /* 0x040fe20000000003 */
[----:B------:R-:W-:Y:S01]  /*0600*/  IMAD.U32 R17, R17, 0x10000, RZ ;  /* 0x0001000011117824 */ /* 0x000fe200078e00ff */
[----:B------:R-:W-:Y:S01]  /*0610*/  PRMT R13, R13, 0x7632, R13 ;  /* 0x000076320d0d7816 */ /* 0x000fe2000000000d */
[----:B------:R-:W-:Y:S01]  /*0620*/  FFMA.FTZ R6, R5, R6, R12 ;  /* 0x0000000605067223 */ /* 0x000fe2000001000c */
[----:B------:R-:W-:Y:S01]  /*0630*/  SHF.L.U32 R10, R7, 0x10, RZ ;  /* 0x00000010070a7819 */ /* 0x000fe200000006ff */
[----:B------:R-:W-:Y:S01]  /*0640*/  FFMA.FTZ R16, R16, R9, R4 ;  /* 0x0000000910107223 */ /* 0x000fe20000010004 */
[----:B------:R-:W-:Y:S01]  /*0650*/  SHF.L.U32 R3, R3, 0x10, RZ ;  /* 0x0000001003037819 */ /* 0x000fe200000006ff */
[----:B------:R-:W-:Y:S01]  /*0660*/  FFMA.FTZ R6, R17, R8, R6 ;  /* 0x0000000811067223 */ /* 0x000fe20000010006 */
[----:B------:R-:W-:Y:S01]  /*0670*/  IMAD.U32 R4, R13, 0x10000, RZ ;  /* 0x000100000d047824 */ /* 0x000fe200078e00ff */
[C---:B------:R-:W-:Y:S01]  /*0680*/  PRMT R2, R18.reuse, 0x7632, R2 ;  /* 0x0000763212027816 */ /* 0x040fe20000000002 */
[----:B------:R-:W-:Y:S01]  /*0690*/  FFMA.FTZ R16, R5, R10, R16 ;  /* 0x0000000a05107223 */ /* 0x000fe20000010010 */
[----:B------:R-:W-:Y:S01]  /*06a0*/  SHF.L.U32 R18, R18, 0x10, RZ ;  /* 0x0000001012127819 */ /* 0x000fe200000006ff */
[C---:B------:R-:W-:Y:S01]  /*06b0*/  IMAD.U32 R10, R21.reuse, 0x10000, RZ ;  /* 0x00010000150a7824 */ /* 0x040fe200078e00ff */
[----:B------:R-:W-:Y:S01]  /*06c0*/  PRMT R8, R21, 0x7632, R8 ;  /* 0x0000763215087816 */ /* 0x000fe20000000008 */
[----:B------:R-:W-:Y:S01]  /*06d0*/  FFMA.FTZ R7, R3, R4, R6 ;  /* 0x0000000403077223 */ /* 0x000fe20000010006 */
        /* <DEDUP_REMOVED lines=8> */
[C---:B------:R-:W-:Y:S01]  /*0760*/  PRMT R0, R19.reuse, 0x7632, R0 ;  /* 0x0000763213007816 */ /* 0x040fe20000000000 */
[----:B------:R-:W-:Y:S01]  /*0770*/  IMAD.U32 R19, R19, 0x10000, RZ ;  /* 0x0001000013137824 */ /* 0x000fe200078e00ff */
[C---:B------:R-:W-:Y:S01]  /*0780*/  PRMT R3, R22.reuse, 0x7632, R3 ;  /* 0x0000763216037816 */ /* 0x040fe20000000003 */
[C---:B------:R-:W-:Y:S01]  /*0790*/  IMAD.U32 R4, R15.reuse, 0x10000, RZ ;  /* 0x000100000f047824 */ /* 0x040fe200078e00ff */
[----:B------:R-:W-:Y:S01]  /*07a0*/  SHF.L.U32 R9, R22, 0x10, RZ ;  /* 0x0000001016097819 */ /* 0x000fe200000006ff */
[----:B------:R-:W-:Y:S01]  /*07b0*/  FFMA.FTZ R6, R2, R5, R7 ;  /* 0x0000000502067223 */ /* 0x000fe20000010007 */
[----:B------:R-:W-:-:S02]  /*07c0*/  PRMT R15, R15, 0x7632, R15 ;  /* 0x000076320f0f7816 */ /* 0x000fc4000000000f */
[----:B------:R-:W-:Y:S01]  /*07d0*/  SHF.L.U32 R5, R3, 0x10, RZ ;  /* 0x0000001003057819 */ /* 0x000fe200000006ff */
[----:B------:R-:W-:Y:S01]  /*07e0*/  FFMA.FTZ R9, R18, R9, R11 ;  /* 0x0000000912097223 */ /* 0x000fe2000001000b */
[----:B------:R-:W-:Y:S01]  /*07f0*/  FFMA.FTZ R3, R19, R4, R6 ;  /* 0x0000000413037223 */ /* 0x000fe20000010006 */
[----:B------:R-:W-:Y:S01]  /*0800*/  PRMT R4, R23, 0x7632, R4 ;  /* 0x0000763217047816 */ /* 0x000fe20000000004 */
[----:B------:R-:W-:Y:S01]  /*0810*/  IMAD.U32 R15, R15, 0x10000, RZ ;  /* 0x000100000f0f7824 */ /* 0x000fe200078e00ff */
[----:B------:R-:W-:Y:S01]  /*0820*/  SHF.L.U32 R0, R0, 0x10, RZ ;  /* 0x0000001000007819 */ /* 0x000fe200000006ff */
[----:B------:R-:W-:Y:S01]  /*0830*/  FFMA.FTZ R2, R2, R5, R9 ;  /* 0x0000000502027223 */ /* 0x000fe20000010009 */
[----:B------:R-:W-:Y:S02]  /*0840*/  SHF.L.U32 R6, R23, 0x10, RZ ;  /* 0x0000001017067819 */ /* 0x000fe400000006ff */
[----:B------:R-:W-:Y:S02]  /*0850*/  SHF.L.U32 R5, R4, 0x10, RZ ;  /* 0x0000001004057819 */ /* 0x000fe400000006ff */
[----:B------:R-:W-:Y:S01]  /*0860*/  PRMT R4, R28, 0x7632, R4 ;  /* 0x000076321c047816 */ /* 0x000fe20000000004 */
[----:B------:R-:W-:Y:S01]  /*0870*/  FFMA.FTZ R3, R0, R15, R3 ;  /* 0x0000000f00037223 */ /* 0x000fe20000010003 */
[C---:B------:R-:W-:Y:S01]  /*0880*/  PRMT R7, R24.reuse, 0x7632, R7 ;  /* 0x0000763218077816 */ /* 0x040fe20000000007 */
        /* <DEDUP_REMOVED lines=20> */
[C---:B------:R-:W-:Y:S01]  /*09d0*/  PRMT R4, R33.reuse, 0x7632, R4 ;  /* 0x0000763221047816 */ /* 0x040fe20000000004 */
[----:B------:R-:W-:Y:S01]  /*09e0*/  IMAD.U32 R8, R33, 0x10000, RZ ;  /* 0x0001000021087824 */ /* 0x000fe200078e00ff */
        /* <DEDUP_REMOVED lines=23> */
[----:B------:R-:W-:Y:S01]  /*0b60*/  SHF.L.U32 R6, R35, 0x10, RZ ;  /* 0x0000001023067819 */ /* 0x000fe200000006ff */
[----:B------:R-:W-:Y:S01]  /*0b70*/  IMAD.U32 R27, R27, 0x10000, RZ ;  /* 0x000100001b1b7824 */ /* 0x000fe200078e00ff */
[----:B------:R-:W-:-:S02]  /*0b80*/  SHF.L.U32 R0, R0, 0x10, RZ ;  /* 0x0000001000007819 */ /* 0x000fc400000006ff */
        /* <DEDUP_REMOVED lines=8> */
[C---:B------:R-:W-:Y:S02]  /*0c10*/  PRMT R9, R44.reuse, 0x7632, R9 ;  /* 0x000076322c097816 */ /* 0x040fe40000000009 */
[----:B------:R-:W-:Y:S01]  /*0c20*/  SHF.L.U32 R11, R44, 0x10, RZ ;  /* 0x000000102c0b7819 */ /* 0x000fe200000006ff */
[----:B------:R-:W-:Y:S01]  /*0c30*/  IMAD.U32 R4, R4, 0x10000, RZ ;  /* 0x0001000004047824 */ /* 0x000fe200078e00ff */
[----:B------:R-:W-:Y:S01]  /*0c40*/  SHF.L.U32 R7, R7, 0x10, RZ ;  /* 0x0000001007077819 */ /* 0x000fe200000006ff */
[C---:B------:R-:W-:Y:S01]  /*0c50*/  FFMA.FTZ R3, R40.reuse, R36, R3 ;  /* 0x0000002428037223 */ /* 0x040fe20000010003 */
[----:B------:R-:W-:Y:S01]  /*0c60*/  PRMT R5, R41, 0x7632, R5 ;  /* 0x0000763229057816 */ /* 0x000fe20000000005 */
[----:B------:R-:W-:Y:S01]  /*0c70*/  IMAD.U32 R9, R9, 0x10000, RZ ;  /* 0x0001000009097824 */ /* 0x000fe200078e00ff */
[----:B------:R-:W-:Y:S01]  /*0c80*/  SHF.L.U32 R8, R37, 0x10, RZ ;  /* 0x0000001025087819 */ /* 0x000fe200000006ff */
[----:B------:R-:W-:Y:S01]  /*0c90*/  FFMA.FTZ R11, R40, R11, R2 ;  /* 0x0000000b280b7223 */ /* 0x000fe20000010002 */
[----:B------:R-:W-:Y:S01]  /*0ca0*/  SHF.L.U32 R41, R41, 0x10, RZ ;  /* 0x0000001029297819 */ /* 0x000fe200000006ff */
[C---:B------:R-:W-:Y:S01]  /*0cb0*/  FFMA.FTZ R10, R4.reuse, R7, R3 ;  /* 0x00000007040a7223 */ /* 0x040fe20000010003 */
[----:B------:R-:W-:Y:S01]  /*0cc0*/  PRMT R37, R37, 0x7632, R37 ;  /* 0x0000763225257816 */ /* 0x000fe20000000025 */
[----:B------:R-:W-:Y:S01]  /*0cd0*/  FFMA.FTZ R12, R4, R9, R11 ;  /* 0x00000009040c7223 */ /* 0x000fe2000001000b */
[----:B------:R-:W-:Y:S01]  /*0ce0*/  SHF.L.U32 R5, R5, 0x10, RZ ;  /* 0x0000001005057819 */ /* 0x000fe200000006ff */
[----:B------:R-:W-:Y:S01]  /*0cf0*/  FFMA.FTZ R8, R41, R8, R10 ;  /* 0x0000000829087223 */ /* 0x000fe2000001000a */
[----:B------:R-:W-:Y:S01]  /*0d00*/  SHF.L.U32 R2, R37, 0x10, RZ ;  /* 0x0000001025027819 */ /* 0x000fe200000006ff */
[C---:B------:R-:W-:Y:S01]  /*0d10*/  IMAD.U32 R10, R45.reuse, 0x10000, RZ ;  /* 0x000100002d0a7824 */ /* 0x040fe200078e00ff */
[----:B------:R-:W-:-:S02]  /*0d20*/  PRMT R4, R45, 0x7632, R4 ;  /* 0x000076322d047816 */ /* 0x000fc40000000004 */
[C---:B------:R-:W-:Y:S01]  /*0d30*/  PRMT R6, R42.reuse, 0x7632, R6 ;  /* 0x000076322a067816 */ /* 0x040fe20000000006 */
[----:B------:R-:W-:Y:S01]  /*0d40*/  IMAD.U32 R42, R42, 0x10000, RZ ;  /* 0x000100002a2a7824 */ /* 0x000fe200078e00ff */
        /* <DEDUP_REMOVED lines=10> */
[----:B------:R-:W-:-:S02]  /*0df0*/  PRMT R5, R46, 0x7632, R5 ;  /* 0x000076322e057816 */ /* 0x000fc40000000005 */
        /* <DEDUP_REMOVED lines=14> */
[----:B------:R-:W-:Y:S02]  /*0ee0*/  FFMA.FTZ R4, R43, R4, R6 ;  /* 0x000000042b047223 */ /* 0x000fe40000010006 */
[C---:B------:R-:W-:Y:S02]  /*0ef0*/  FFMA.FTZ R3, R0.reuse, R39, R3 ;  /* 0x0000002700037223 */ /* 0x040fe40000010003 */
[----:B------:R-:W-:Y:S01]  /*0f00*/  FFMA.FTZ R4, R0, R5, R4 ;  /* 0x0000000500047223 */ /* 0x000fe20000010004 */
[----:B------:R-:W-:Y:S02]  /*0f10*/  PRMT R0, R52, 0x7632, R0 ;  /* 0x0000763234007816 */ /* 0x000fe40000000000 */
[C---:B------:R-:W-:Y:S01]  /*0f20*/  PRMT R7, R48.reuse, 0x7632, R7 ;  /* 0x0000763230077816 */ /* 0x040fe20000000007 */
[----:B------:R-:W-:Y:S01]  /*0f30*/  IMAD.U32 R48, R48, 0x10000, RZ ;  /* 0x0001000030307824 */ /* 0x000fe200078e00ff */
[----:B------:R-:W-:Y:S01]  /*0f40*/  SHF.L.U32 R52, R52, 0x10, RZ ;  /* 0x0000001034347819 */ /* 0x000fe200000006ff */
[----:B------:R-:W-:Y:S01]  /*0f50*/  IMAD.U32 R0, R0, 0x10000, RZ ;  /* 0x0001000000007824 */ /* 0x000fe200078e00ff */
[----:B------:R-:W-:-:S02]  /*0f60*/  SHF.L.U32 R7, R7, 0x10, RZ ;  /* 0x0000001007077819 */ /* 0x000fc400000006ff */
[----:B------:R-:W-:Y:S01]  /*0f70*/  PRMT R9, R56, 0x7632, R9 ;  /* 0x0000763238097816 */ /* 0x000fe20000000009 */
[----:B------:R-:W-:Y:S01]  /*0f80*/  FFMA.FTZ R3, R52, R48, R3 ;  /* 0x0000003034037223 */ /* 0x000fe20000010003 */
[----:B------:R-:W-:Y:S02]  /*0f90*/  SHF.L.U32 R11, R56, 0x10, RZ ;  /* 0x00000010380b7819 */ /* 0x000fe400000006ff */
[C---:B------:R-:W-:Y:S01]  /*0fa0*/  PRMT R2, R53.reuse, 0x7632, R2 ;  /* 0x0000763235027816 */ /* 0x040fe20000000002 */
[----:B------:R-:W-:Y:S01]  /*0fb0*/  FFMA.FTZ R10, R0, R7, R3 ;  /* 0x00000007000a7223 */ /* 0x000fe20000010003 */
[----:B------:R-:W-:Y:S02]  /*0fc0*/  SHF.L.U32 R53, R53, 0x10, RZ ;  /* 0x0000001035357819 */ /* 0x000fe400000006ff */
        /* <DEDUP_REMOVED lines=22> */
[C---:B------:R-:W-:Y:S01]  /*1130*/  SHF.L.U32 R3, R58.reuse, 0x10, RZ ;  /* 0x000000103a037819 */ /* 0x040fe200000006ff */
[----:B------:R-:W-:Y:S01]  /*1140*/  IMAD.U32 R0, R51, 0x10000, RZ ;  /* 0x0001000033007824 */ /* 0x000fe200078e00ff */
[----:B------:R-:W-:Y:S01]  /*1150*/  SHF.L.U32 R55, R55, 0x10, RZ ;  /* 0x0000001037377819 */ /* 0x000fe200000006ff */
[----:B------:R-:W-:Y:S01]  /*1160*/  FFMA.FTZ R4, R5, R50, R4 ;  /* 0x0000003205047223 */ /* 0x000fe20000010004 */
[----:B------:R-:W-:Y:S01]  /*1170*/  PRMT R2, R58, 0x7632, R2 ;  /* 0x000076323a027816 */ /* 0x000fe20000000002 */
[----:B------:R-:W-:Y:S01]  /*1180*/  FFMA.FTZ R54, R54, R3, R9 ;  /* 0x0000000336367223 */ /* 0x000fe20000010009 */
[----:B------:R-:W-:Y:S01]  /*1190*/  PRMT R51, R51, 0x7632, R51 ;  /* 0x0000763233337816 */ /* 0x000fe20000000033 */
[----:B------:R-:W-:Y:S01]  /*11a0*/  FFMA.FTZ R3, R55, R0, R4 ;  /* 0x0000000037037223 */ /* 0x000fe20000010004 */
[----:B------:R-:W-:-:S02]  /*11b0*/  SHF.L.U32 R2, R2, 0x10, RZ ;  /* 0x0000001002027819 */ /* 0x000fc400000006ff */
        /* <DEDUP_REMOVED lines=59> */
[----:B--2---:R-:W-:Y:S01]  /*1570*/  PRMT R0, R76, 0x7632, R0 ;  /* 0x000076324c007816 */ /* 0x004fe20000000000 */
[----:B------:R-:W-:Y:S01]  /*1580*/  FFMA.FTZ R3, R6, R63, R3 ;  /* 0x0000003f06037223 */ /* 0x000fe20000010003 */
[C---:B---3--:R-:W-:Y:S01]  /*1590*/  PRMT R4, R72.reuse, 0x7632, R4 ;  /* 0x0000763248047816 */ /* 0x048fe20000000004 */
[----:B------:R-:W-:Y:S01]  /*15a0*/  IMAD.U32 R72, R72, 0x10000, RZ ;  /* 0x0001000048487824 */ /* 0x000fe200078e00ff */
[----:B------:R-:W-:Y:S01]  /*15b0*/  SHF.L.U32 R76, R76, 0x10, RZ ;  /* 0x000000104c4c7819 */ /* 0x000fe200000006ff */
[----:B------:R-:W-:Y:S01]  /*15c0*/  FFMA.FTZ R2, R6, R5, R2 ;  /* 0x0000000506027223 */ /* 0x000fe20000010002 */
[C---:B----4-:R-:W-:Y:S02]  /*15d0*/  SHF.L.U32 R7, R80.reuse, 0x10, RZ ;  /* 0x0000001050077819 */ /* 0x050fe400000006ff */
[----:B------:R-:W-:Y:S01]  /*15e0*/  PRMT R6, R80, 0x7632, R6 ;  /* 0x0000763250067816 */ /* 0x000fe20000000006 */
[----:B------:R-:W-:Y:S01]  /*15f0*/  IMAD.U32 R5, R4, 0x10000, RZ ;  /* 0x0001000004057824 */ /* 0x000fe200078e00ff */
[----:B------:R-:W-:Y:S01]  /*1600*/  SHF.L.U32 R0, R0, 0x10, RZ ;  /* 0x0000001000007819 */ /* 0x000fe200000006ff */
[C---:B------:R-:W-:Y:S01]  /*1610*/  FFMA.FTZ R3, R76.reuse, R72, R3 ;  /* 0x000000484c037223 */ /* 0x040fe20000010003 */
[----:B------:R-:W-:Y:S01]  /*1620*/  FFMA.FTZ R9, R76, R7, R2 ;  /* 0x000000074c097223 */ /* 0x000fe20000010002 */
[----:B------:R-:W-:-:S02]  /*1630*/  SHF.L.U32 R7, R6, 0x10, RZ ;  /* 0x0000001006077819 */ /* 0x000fc400000006ff */
[C-C-:B------:R-:W-:Y:S01]  /*1640*/  FFMA.FTZ R6, R0.reuse, R5, R3.reuse ;  /* 0x0000000500067223 */ /* 0x140fe20000010003 */
[----:B------:R-:W-:Y:S01]  /*1650*/  PRMT R2, R77, 0x7632, R2 ;  /* 0x000076324d027816 */ /* 0x000fe20000000002 */
[C---:B------:R-:W-:Y:S01]  /*1660*/  IMAD.U32 R4, R73.reuse, 0x10000, RZ ;  /* 0x0001000049047824 */ /* 0x040fe200078e00ff */
[----:B------:R-:W-:Y:S02]  /*1670*/  PRMT R3, R73, 0x7632, R3 ;  /* 0x0000763249037816 */ /* 0x000fe40000000003 */
[----:B------:R-:W-:Y:S01]  /*1680*/  SHF.L.U32 R77, R77, 0x10, RZ ;  /* 0x000000104d4d7819 */ /* 0x000fe200000006ff */
[----:B------:R-:W-:Y:S01]  /*1690*/  FFMA.FTZ R7, R0, R7, R9 ;  /* 0x0000000700077223 */ /* 0x000fe20000010009 */
[----:B------:R-:W-:Y:S01]  /*16a0*/  SHF.L.U32 R0, R81, 0x10, RZ ;  /* 0x0000001051007819 */ /* 0x000fe200000006ff */
[----:B------:R-:W-:Y:S01]  /*16b0*/  IMAD.U32 R3, R3, 0x10000, RZ ;  /* 0x0001000003037824 */ /* 0x000fe200078e00ff */
[----:B------:R-:W-:Y:S01]  /*16c0*/  SHF.L.U32 R2, R2, 0x10, RZ ;  /* 0x0000001002027819 */ /* 0x000fe200000006ff */
[----:B------:R-:W-:Y:S01]  /*16d0*/  FFMA.FTZ R5, R77, R4, R6 ;  /* 0x000000044d057223 */ /* 0x000fe20000010006 */
[----:B------:R-:W-:Y:S01]  /*16e0*/  PRMT R81, R81, 0x7632, R81 ;  /* 0x0000763251517816 */ /* 0x000fe20000000051 */
[----:B------:R-:W-:-:S02]  /*16f0*/  FFMA.FTZ R77, R77, R0, R7 ;  /* 0x000000004d4d7223 */ /* 0x000fc40000010007 */
[----:B------:R-:W-:Y:S01]  /*1700*/  FFMA.FTZ R7, R2, R3, R5 ;  /* 0x0000000302077223 */ /* 0x000fe20000010005 */
[----:B------:R-:W-:Y:S01]  /*1710*/  SHF.L.U32 R5, R74, 0x10, RZ ;  /* 0x000000104a057819 */ /* 0x000fe200000006ff */
[C---:B------:R-:W-:Y:S01]  /*1720*/  IMAD.U32 R0, R78.reuse, 0x10000, RZ ;  /* 0x000100004e007824 */ /* 0x040fe200078e00ff */
[----:B------:R-:W-:Y:S02]  /*1730*/  SHF.L.U32 R81, R81, 0x10, RZ ;  /* 0x0000001051517819 */ /* 0x000fe400000006ff */
[----:B------:R-:W-:Y:S02]  /*1740*/  PRMT R78, R78, 0x7632, R78 ;  /* 0x000076324e4e7816 */ /* 0x000fe4000000004e */
[----:B------:R-:W-:Y:S01]  /*1750*/  PRMT R74, R74, 0x7632, R74 ;  /* 0x000076324a4a7816 */ /* 0x000fe2000000004a */
[----:B------:R-:W-:Y:S01]  /*1760*/  FFMA.FTZ R7, R0, R5, R7 ;  /* 0x0000000500077223 */ /* 0x000fe20000010007 */
[----:B------:R-:W-:Y:S01]  /*1770*/  FFMA.FTZ R77, R2, R81, R77 ;  /* 0x00000051024d7223 */ /* 0x000fe2000001004d */
[C---:B------:R-:W-:Y:S01]  /*1780*/  PRMT R6, R82.reuse, 0x7632, R6 ;  /* 0x0000763252067816 */ /* 0x040fe20000000006 */
[----:B------:R-:W-:Y:S01]  /*1790*/  IMAD.U32 R9, R82, 0x10000, RZ ;  /* 0x0001000052097824 */ /* 0x000fe200078e00ff */
[----:B------:R-:W-:-:S02]  /*17a0*/  SHF.L.U32 R5, R74, 0x10, RZ ;  /* 0x000000104a057819 */ /* 0x000fc400000006ff */
[----:B------:R-:W-:Y:S01]  /*17b0*/  SHF.L.U32 R78, R78, 0x10, RZ ;  /* 0x000000104e4e7819 */ /* 0x000fe200000006ff */
[----:B------:R-:W-:Y:S01]  /*17c0*/  FFMA.FTZ R8, R0, R9, R77 ;  /* 0x0000000900087223 */ /* 0x000fe2000001004d */
[----:B------:R-:W-:Y:S01]  /*17d0*/  PRMT R3, R79, 0x7632, R3 ;  /* 0x000076324f037816 */ /* 0x000fe20000000003 */
[----:B------:R-:W-:Y:S01]  /*17e0*/  IMAD.U32 R4, R75, 0x10000, RZ ;  /* 0x000100004b047824 */ /* 0x000fe200078e00ff */
[----:B------:R-:W-:Y:S01]  /*17f0*/  SHF.L.U32 R79, R79, 0x10, RZ ;  /* 0x000000104f4f7819 */ /* 0x000fe200000006ff */
[----:B------:R-:W-:Y:S01]  /*1800*/  FFMA.FTZ R0, R78, R5, R7 ;  /* 0x000000054e007223 */ /* 0x000fe20000010007 */
        /* <DEDUP_REMOVED lines=9> */
[----:B------:R-:W-:Y:S02]  /*18a0*/  FFMA.FTZ R11, R79, R6, R11 ;  /* 0x000000064f0b7223 */ /* 0x000fe4000001000b */
[C---:B------:R-:W-:Y:S02]  /*18b0*/  FFMA.FTZ R0, R3.reuse, R2, R0 ;  /* 0x0000000203007223 */ /* 0x040fe40000010000 */
[----:B------:R-:W-:-:S03]  /*18c0*/  FFMA.FTZ R4, R3, R4, R11 ;  /* 0x0000000403047223 */ /* 0x000fc6000001000b */
[----:B------:R-:W0:Y:S04]  /*18d0*/  SHFL.BFLY PT, R3, R0, 0x10, 0x1f ;  /* 0x0e001f0000037f89 */ /* 0x000e2800000e0000 */
[----:B------:R-:W1:Y:S01]  /*18e0*/  SHFL.BFLY PT, R5, R4, 0x10, 0x1f ;  /* 0x0e001f0004057f89 */ /* 0x000e6200000e0000 */
[----:B0-----:R-:W-:Y:S01]  /*18f0*/  FADD.FTZ R3, R0, R3 ;  /* 0x0000000300037221 */ /* 0x001fe20000010000 */
[----:B-1----:R-:W-:-:S04]  /*1900*/  FADD.FTZ R6, R4, R5 ;  /* 0x0000000504067221 */ /* 0x002fc80000010000 */
[----:B------:R-:W0:Y:S04]  /*1910*/  SHFL.BFLY PT, R2, R3, 0x8, 0x1f ;  /* 0x0d001f0003027f89 */ /* 0x000e2800000e0000 */
[----:B------:R-:W1:Y:S01]  /*1920*/  SHFL.BFLY PT, R5, R6, 0x8, 0x1f ;  /* 0x0d001f0006057f89 */ /* 0x000e6200000e0000 */
[----:B0-----:R-:W-:Y:S01]  /*1930*/  FADD.FTZ R2, R3, R2 ;  /* 0x0000000203027221 */ /* 0x001fe20000010000 */
[----:B-1----:R-:W-:-:S04]  /*1940*/  FADD.FTZ R7, R6, R5 ;  /* 0x0000000506077221 */ /* 0x002fc80000010000 */
[----:B------:R-:W0:Y:S04]  /*1950*/  SHFL.BFLY PT, R5, R2, 0x4, 0x1f ;  /* 0x0c801f0002057f89 */ /* 0x000e2800000e0000 */
[----:B------:R-:W1:Y:S01]  /*1960*/  SHFL.BFLY PT, R8, R7, 0x4, 0x1f ;  /* 0x0c801f0007087f89 */ /* 0x000e6200000e0000 */
[----:B0-----:R-:W-:-:S05]  /*1970*/  FADD.FTZ R5, R2, R5 ;  /* 0x0000000502057221 */ /* 0x001fca0000010000 */
[----:B------:R-:W0:Y:S01]  /*1980*/  SHFL.BFLY PT, R0, R5, 0x2, 0x1f ;  /* 0x0c401f0005007f89 */ /* 0x000e2200000e0000 */
[----:B-1----:R-:W-:-:S05]  /*1990*/  FADD.FTZ R8, R7, R8 ;  /* 0x0000000807087221 */ /* 0x002fca0000010000 */
[----:B------:R-:W1:Y:S01]  /*19a0*/  SHFL.BFLY PT, R9, R8, 0x2, 0x1f ;  /* 0x0c401f0008097f89 */ /* 0x000e6200000e0000 */
[----:B------:R-:W2:Y:S01]  /*19b0*/  S2UR UR5, SR_CgaCtaId ;  /* 0x00000000000579c3 */ /* 0x000ea20000008800 */
[----:B0-----:R-:W-:-:S05]  /*19c0*/  FADD.FTZ R4, R5, R0 ;  /* 0x0000000005047221 */ /* 0x001fca0000010000 */
[----:B------:R-:W0:Y:S01]  /*19d0*/  SHFL.BFLY PT, R3, R4, 0x1, 0x1f ;  /* 0x0c201f0004037f89 */ /* 0x000e2200000e0000 */
[----:B-1----:R-:W-:Y:S01]  /*19e0*/  FADD.FTZ R9, R8, R9 ;  /* 0x0000000908097221 */ /* 0x002fe20000010000 */
[----:B------:R-:W-:-:S04]  /*19f0*/  LOP3.LUT P0, R0, R85, 0x1f, RZ, 0xc0, !PT ;  /* 0x0000001f55007812 */ /* 0x000fc8000780c0ff */
[----:B------:R-:W1:Y:S01]  /*1a00*/  SHFL.BFLY PT, R6, R9, 0x1, 0x1f ;  /* 0x0c201f0009067f89 */ /* 0x000e6200000e0000 */
[----:B------:R-:W-:Y:S01]  /*1a10*/  UMOV UR4, 0x400 ;  /* 0x0000040000047882 */ /* 0x000fe20000000000 */
[----:B------:R-:W-:Y:S01]  /*1a20*/  ISETP.NE.AND P1, PT, R0, RZ, PT ;  /* 0x000000ff0000720c */ /* 0x000fe20003f25270 */
[----:B--2---:R-:W-:Y:S01]  /*1a30*/  ULEA UR4, UR5, UR4, 0x18 ;  /* 0x0000000405047291 */ /* 0x004fe2000f8ec0ff */
[----:B------:R-:W-:-:S04]  /*1a40*/  SHF.R.U32.HI R0, RZ, 0x3, R85 ;  /* 0x00000003ff007819 */ /* 0x000fc80000011655 */
[----:B------:R-:W-:Y:S01]  /*1a50*/  LOP3.LUT R0, R0, 0xc, RZ, 0xc0, !PT ;  /* 0x0000000c00007812 */ /* 0x000fe200078ec0ff */
[----:B0-----:R-:W-:-:S05]  /*1a60*/  FADD.FTZ R3, R4, R3 ;  /* 0x0000000304037221 */ /* 0x001fca0000010000 */
[----:B------:R0:W-:Y:S01]  /*1a70*/  @!P0 STS [R0+UR4], R3 ;  /* 0x0000000300008988 */ /* 0x0001e20008000804 */
[----:B------:R-:W-:Y:S01]  /*1a80*/  ISETP.NE.AND P0, PT, R85, RZ, PT ;  /* 0x000000ff5500720c */ /* 0x000fe20003f05270 */
[----:B-1----:R-:W-:Y:S01]  /*1a90*/  FADD.FTZ R5, R9, R6 ;  /* 0x0000000609057221 */ /* 0x002fe20000010000 */
[----:B------:R-:W-:Y:S04]  /*1aa0*/  BSSY.RECONVERGENT B0, `(.L_x_50) ;  /* 0x0000014000007945 */ /* 0x000fe80003800200 */
[----:B------:R0:W-:Y:S01]  /*1ab0*/  @!P1 STS [R0+UR4+0x10], R5 ;  /* 0x0000100500009988 */ /* 0x0001e20008000804 */
[----:B------:R-:W-:Y:S06]  /*1ac0*/  BAR.SYNC.DEFER_BLOCKING 0x0 ;  /* 0x0000000000007b1d */ /* 0x000fec0000010000 */
[----:B------:R-:W-:Y:S05]  /*1ad0*/  @P0 BRA `(.L_x_51) ;  /* 0x0000000000400947 */ /* 0x000fea0003800000 */
[----:B0-----:R-:W0:Y:S01]  /*1ae0*/  LDS.128 R4, [UR4] ;  /* 0x00000004ff047984 */ /* 0x001e220008000c00 */
[----:B------:R-:W1:Y:S03]  /*1af0*/  LDC.64 R2, c[0x0][0x380] ;  /* 0x0000e000ff027b82 */ /* 0x000e660000000a00 */
[----:B------:R-:W2:Y:S01]  /*1b00*/  LDS.128 R8, [UR4+0x10] ;  /* 0x00001004ff087984 */ /* 0x000ea20008000c00 */
[----:B-1----:R-:W-:-:S04]  /*1b10*/  IMAD.WIDE.U32 R84, R84, 0x2, R2 ;  /* 0x0000000254547825 */ /* 0x002fc800078e0002 */
[----:B0-----:R-:W-:Y:S01]  /*1b20*/  FADD.FTZ R4, RZ, R4 ;  /* 0x00000004ff047221 */ /* 0x001fe20000010000 */
[----:B--2---:R-:W-:-:S03]  /*1b30*/  FADD.FTZ R8, RZ, R8 ;  /* 0x00000008ff087221 */ /* 0x004fc60000010000 */
[----:B------:R-:W-:Y:S01]  /*1b40*/  FADD.FTZ R5, R4, R5 ;  /* 0x0000000504057221 */ /* 0x000fe20000010000 */
[----:B------:R-:W-:-:S03]  /*1b50*/  FADD.FTZ R9, R8, R9 ;  /* 0x0000000908097221 */ /* 0x000fc60000010000 */
[----:B------:R-:W-:Y:S01]  /*1b60*/  FADD.FTZ R6, R5, R6 ;  /* 0x0000000605067221 */ /* 0x000fe20000010000 */
[----:B------:R-:W-:-:S03]  /*1b70*/  FADD.FTZ R10, R9, R10 ;  /* 0x0000000a090a7221 */ /* 0x000fc60000010000 */
[----:B------:R-:W-:Y:S01]  /*1b80*/  FADD.FTZ R6, R6, R7 ;  /* 0x0000000706067221 */ /* 0x000fe20000010000 */
[----:B------:R-:W-:-:S04]  /*1b90*/  FADD.FTZ R10, R10, R11 ;  /* 0x0000000b0a0a7221 */ /* 0x000fc80000010000 */
[----:B------:R-:W-:Y:S02]  /*1ba0*/  F2FP.BF16.F32.PACK_AB R6, RZ, R6 ;  /* 0x00000006ff06723e */ /* 0x000fe400000010ff */
[----:B------:R-:W-:-:S03]  /*1bb0*/  F2FP.BF16.F32.PACK_AB R10, RZ, R10 ;  /* 0x0000000aff0a723e */ /* 0x000fc600000010ff */
[----:B------:R1:W-:Y:S04]  /*1bc0*/  STG.E.U16 desc[UR6][R84.64], R6 ;  /* 0x0000000654007986 */ /* 0x0003e8000c101506 */
[----:B------:R1:W-:Y:S02]  /*1bd0*/  STG.E.U16 desc[UR6][R84.64+0x300], R10 ;  /* 0x0003000a54007986 */ /* 0x0003e4000c101506 */
.L_x_51:
[----:B------:R-:W-:Y:S05]  /*1be0*/  BSYNC.RECONVERGENT B0 ;  /* 0x0000000000007941 */ /* 0x000fea0003800200 */
.L_x_50:
[----:B------:R-:W-:Y:S01]  /*1bf0*/  PREEXIT ;  /* 0x000000000000782d */ /* 0x000fe20000000000 */
[----:B------:R-:W-:Y:S05]  /*1c00*/  EXIT ;  /* 0x000000000000794d */ /* 0x000fea0003800000 */
.L_x_52:
        /* <DEDUP_REMOVED lines=15> */
.L_x_126:


//--------------------- .text._Z30router_gemm_kernel_bf16_outputI13__nv_bfloat16Li128ELi8ELi1ELi384ELi7168EEvPS0_PKT_S4_ --------------------------
	.section	.text._Z30router_gemm_kernel_bf16_outputI13__nv_bfloat16Li128ELi8ELi1ELi384ELi7168EEvPS0_PKT_S4_,"ax",@progbits
	.align	128
        .global         _Z30router_gemm_kernel_bf16_outputI13__nv_bfloat16Li128ELi8ELi1ELi384ELi7168EEvPS0_PKT_S4_
        .type           _Z30router_gemm_kernel_bf16_outputI13__nv_bfloat16Li128ELi8ELi1ELi384ELi7168EEvPS0_PKT_S4_,@function
        .size           _Z30router_gemm_kernel_bf16_outputI13__nv_bfloat16Li128ELi8ELi1ELi384ELi7168EEvPS0_PKT_S4_,(.L_x_127 - _Z30router_gemm_kernel_bf16_outputI13__nv_bfloat16Li128ELi8ELi1ELi384ELi7168EEvPS0_PKT_S4_)
        .other          _Z30router_gemm_kernel_bf16_outputI13__nv_bfloat16Li128ELi8ELi1ELi384ELi7168EEvPS0_PKT_S4_,@"STO_CUDA_ENTRY STV_DEFAULT"
_Z30router_gemm_kernel_bf16_outputI13__nv_bfloat16Li128ELi8ELi1ELi384ELi7168EEvPS0_PKT_S4_:
.text._Z30router_gemm_kernel_bf16_outputI13__nv_bfloat16Li128ELi8ELi1ELi384ELi7168EEvPS0_PKT_S4_:
        /* <DEDUP_REMOVED lines=24> */
[----:B------:R0:W5:Y:S04]  /*0180*/  LDG.E.128 R8, desc[UR6][R60.64+0x3000] ;  /* 0x003000063c087981 */ /* 0x000168000c1e1d00 */
[----:B------:R-:W5:Y:S01]  /*0190*/  LDG.E.128 R4, desc[UR6][R4.64+0x3000] ;  /* 0x0030000604047981 */ /* 0x000f62000c1e1d00 */
[C---:B--2---:R-:W-:Y:S01]  /*01a0*/  PRMT R3, R56.reuse, 0x7632, R3 ;  /* 0x0000763238037816 */ /* 0x044fe20000000003 */
[----:B0-----:R-:W-:Y:S01]  /*01b0*/  IMAD.U32 R61, R56, 0x10000, RZ ;  /* 0x00010000383d7824 */ /* 0x001fe200078e00ff */
[----:B---3--:R-:W-:-:S02]  /*01c0*/  PRMT R56, R52, 0x7632, R56 ;  /* 0x0000763234387816 */ /* 0x008fc40000000038 */
[----:B------:R-:W-:Y:S01]  /*01d0*/  SHF.L.U32 R52, R52, 0x10, RZ ;  /* 0x0000001034347819 */ /* 0x000fe200000006ff */
[----:B------:R-:W-:Y:S01]  /*01e0*/  IMAD.U32 R3, R3, 0x10000, RZ ;  /* 0x0001000003037824 */ /* 0x000fe200078e00ff */
[----:B------:R-:W-:-:S03]  /*01f0*/  SHF.L.U32 R56, R56, 0x10, RZ ;  /* 0x0000001038387819 */ /* 0x000fc600000006ff */
[----:B------:R-:W-:Y:S01]  /*0200*/  FFMA.FTZ R60, R52, R61, RZ ;  /* 0x0000003d343c7223 */ /* 0x000fe200000100ff */
[----:B------:R-:W-:Y:S01]  /*0210*/  IMAD.U32 R61, R57, 0x10000, RZ ;  /* 0x00010000393d7824 */ /* 0x000fe200078e00ff */
[----:B------:R-:W-:Y:S02]  /*0220*/  SHF.L.U32 R52, R53, 0x10, RZ ;  /* 0x0000001035347819 */ /* 0x000fe400000006ff */
[----:B------:R-:W-:Y:S01]  /*0230*/  FFMA.FTZ R3, R56, R3, R60 ;  /* 0x0000000338037223 */ /* 0x000fe2000001003c */
[----:B------:R-:W-:Y:S02]  /*0240*/  PRMT R57, R57, 0x7632, R57 ;  /* 0x0000763239397816 */ /* 0x000fe40000000039 */
[----:B------:R-:W-:Y:S01]  /*0250*/  PRMT R53, R53, 0x7632, R53 ;  /* 0x0000763235357816 */ /* 0x000fe20000000035 */
[----:B------:R-:W-:Y:S02]  /*0260*/  FFMA.FTZ R3, R52, R61, R3 ;  /* 0x0000003d34037223 */ /* 0x000fe40000010003 */
[----:B------:R-:W-:Y:S01]  /*0270*/  IMAD.U32 R52, R57, 0x10000, RZ ;  /* 0x0001000039347824 */ /* 0x000fe200078e00ff */
[----:B------:R-:W-:-:S02]  /*0280*/  SHF.L.U32 R60, R53, 0x10, RZ ;  /* 0x00000010353c7819 */ /* 0x000fc400000006ff */
[C---:B------:R-:W-:Y:S01]  /*0290*/  PRMT R56, R58.reuse, 0x7632, R56 ;  /* 0x000076323a387816 */ /* 0x040fe20000000038 */
[----:B------:R-:W-:Y:S01]  /*02a0*/  IMAD.U32 R58, R58, 0x10000, RZ ;  /* 0x000100003a3a7824 */ /* 0x000fe200078e00ff */
[----:B------:R-:W-:Y:S01]  /*02b0*/  PRMT R53, R54, 0x7632, R53 ;  /* 0x0000763236357816 */ /* 0x000fe20000000035 */
[----:B------:R-:W-:Y:S01]  /*02c0*/  FFMA.FTZ R52, R60, R52, R3 ;  /* 0x000000343c347223 */ /* 0x000fe20000010003 */
[----:B------:R-:W-:Y:S01]  /*02d0*/  SHF.L.U32 R57, R54, 0x10, RZ ;  /* 0x0000001036397819 */ /* 0x000fe200000006ff */
[----:B------:R-:W-:Y:S01]  /*02e0*/  IMAD.U32 R56, R56, 0x10000, RZ ;  /* 0x0001000038387824 */ /* 0x000fe200078e00ff */
[----:B------:R-:W-:-:S03]  /*02f0*/  SHF.L.U32 R53, R53, 0x10, RZ ;  /* 0x0000001035357819 */ /* 0x000fc600000006ff */
[----:B------:R-:W-:Y:S01]  /*0300*/  FFMA.FTZ R58, R57, R58, R52 ;  /* 0x0000003a393a7223 */ /* 0x000fe20000010034 */
        /* <DEDUP_REMOVED lines=8> */
[C---:B----4-:R-:W-:Y:S01]  /*0390*/  PRMT R54, R44.reuse, 0x7632, R54 ;  /* 0x000076322c367816 */ /* 0x050fe20000000036 */
[----:B------:R-:W-:Y:S01]  /*03a0*/  IMAD.U32 R44, R44, 0x10000, RZ ;  /* 0x000100002c2c7824 */ /* 0x000fe200078e00ff */
[C---:B-----5:R-:W-:Y:S01]  /*03b0*/  PRMT R3, R48.reuse, 0x7632, R3 ;  /* 0x0000763230037816 */ /* 0x060fe20000000003 */
        /* <DEDUP_REMOVED lines=13> */
[----:B------:R-:W-:Y:S01]  /*0490*/  PRMT R3, R50, 0x7632, R3 ;  /* 0x0000763232037816 */ /* 0x000fe20000000003 */
[C---:B------:R-:W-:Y:S01]  /*04a0*/  IMAD.U32 R53, R46.reuse, 0x10000, RZ ;  /* 0x000100002e357824 */ /* 0x040fe200078e00ff */
[----:B------:R-:W-:Y:S01]  /*04b0*/  PRMT R45, R46, 0x7632, R45 ;  /* 0x000076322e2d7816 */ /* 0x000fe2000000002d */
[----:B------:R-:W-:Y:S01]  /*04c0*/  FFMA.FTZ R49, R49, R44, R48 ;  /* 0x0000002c31317223 */ /* 0x000fe20000010030 */
[----:B------:R-:W-:Y:S02]  /*04d0*/  SHF.L.U32 R50, R50, 0x10, RZ ;  /* 0x0000001032327819 */ /* 0x000fe400000006ff */
[----:B------:R-:W-:Y:S01]  /*04e0*/  SHF.L.U32 R3, R3, 0x10, RZ ;  /* 0x0000001003037819 */ /* 0x000fe200000006ff */
[----:B------:R-:W-:Y:S02]  /*04f0*/  IMAD.U32 R46, R45, 0x10000, RZ ;  /* 0x000100002d2e7824 */ /* 0x000fe400078e00ff */
[----:B------:R-:W-:Y:S01]  /*0500*/  FFMA.FTZ R50, R50, R53, R49 ;  /* 0x0000003532327223 */ /* 0x000fe20000010031 */
[----:B------:R-:W-:Y:S01]  /*0510*/  IMAD.U32 R45, R47, 0x10000, RZ ;  /* 0x000100002f2d7824 */ /* 0x000fe200078e00ff */
[----:B------:R-:W-:-:S02]  /*0520*/  SHF.L.U32 R44, R51, 0x10, RZ ;  /* 0x00000010332c7819 */ /* 0x000fc400000006ff */
[----:B------:R-:W-:Y:S01]  /*0530*/  FFMA.FTZ R3, R3, R46, R50 ;  /* 0x0000002e03037223 */ /* 0x000fe20000010032 */
[----:B------:R-:W-:Y:S02]  /*0540*/  PRMT R47, R47, 0x7632, R47 ;  /* 0x000076322f2f7816 */ /* 0x000fe4000000002f */
[----:B------:R-:W-:Y:S01]  /*0550*/  PRMT R51, R51, 0x7632, R51 ;  /* 0x0000763233337816 */ /* 0x000fe20000000033 */
[----:B------:R-:W-:Y:S02]  /*0560*/  FFMA.FTZ R46, R44, R45, R3 ;  /* 0x0000002d2c2e7223 */ /* 0x000fe40000010003 */
[----:B------:R-:W-:Y:S01]  /*0570*/  IMAD.U32 R44, R47, 0x10000, RZ ;  /* 0x000100002f2c7824 */ /* 0x000fe200078e00ff */
[----:B------:R-:W-:Y:S02]  /*0580*/  SHF.L.U32 R51, R51, 0x10, RZ ;  /* 0x0000001033337819 */ /* 0x000fe400000006ff */
[C---:B------:R-:W-:Y:S01]  /*0590*/  PRMT R47, R36.reuse, 0x7632, R47 ;  /* 0x00007632242f7816 */ /* 0x040fe2000000002f */
[----:B------:R-:W-:Y:S01]  /*05a0*/  IMAD.U32 R36, R36, 0x10000, RZ ;  /* 0x0001000024247824 */ /* 0x000fe200078e00ff */
[C---:B------:R-:W-:Y:S01]  /*05b0*/  PRMT R3, R40.reuse, 0x7632, R3 ;  /* 0x0000763228037816 */ /* 0x040fe20000000003 */
        /* <DEDUP_REMOVED lines=125> */
[----:B------:R-:W-:Y:S01]  /*0d90*/  PRMT R15, R4, 0x7632, R15 ;  /* 0x00007632040f7816 */ /* 0x000fe2000000000f */
[----:B------:R-:W-:Y:S01]  /*0da0*/  IMAD.U32 R13, R8, 0x10000, RZ ;  /* 0x00010000080d7824 */ /* 0x000fe200078e00ff */
[----:B------:R-:W-:Y:S01]  /*0db0*/  SHF.L.U32 R4, R4, 0x10, RZ ;  /* 0x0000001004047819 */ /* 0x000fe200000006ff */
[----:B------:R-:W-:Y:S01]  /*0dc0*/  FFMA.FTZ R12, R19, R12, R14 ;  /* 0x0000000c130c7223 */ /* 0x000fe2000001000e */
[----:B------:R-:W-:-:S02]  /*0dd0*/  PRMT R3, R8, 0x7632, R3 ;  /* 0x0000763208037816 */ /* 0x000fc40000000003 */
[----:B------:R-:W-:Y:S01]  /*0de0*/  SHF.L.U32 R8, R15, 0x10, RZ ;  /* 0x000000100f087819 */ /* 0x000fe200000006ff */
[----:B------:R-:W-:Y:S01]  /*0df0*/  FFMA.FTZ R16, R13, R4, R12 ;  /* 0x000000040d107223 */ /* 0x000fe2000001000c */
[----:B------:R-:W-:Y:S02]  /*0e00*/  SHF.L.U32 R3, R3, 0x10, RZ ;  /* 0x0000001003037819 */ /* 0x000fe400000006ff */
[----:B------:R-:W-:Y:S01]  /*0e10*/  PRMT R4, R9, 0x7632, R4 ;  /* 0x0000763209047816 */ /* 0x000fe20000000004 */
[C---:B------:R-:W-:Y:S01]  /*0e20*/  IMAD.U32 R14, R5.reuse, 0x10000, RZ ;  /* 0x00010000050e7824 */ /* 0x040fe200078e00ff */
[----:B------:R-:W-:Y:S01]  /*0e30*/  PRMT R12, R5, 0x7632, R12 ;  /* 0x00007632050c7816 */ /* 0x000fe2000000000c */
[----:B------:R-:W-:Y:S01]  /*0e40*/  FFMA.FTZ R8, R3, R8, R16 ;  /* 0x0000000803087223 */ /* 0x000fe20000010010 */
[----:B------:R-:W-:Y:S01]  /*0e50*/  SHF.L.U32 R9, R9, 0x10, RZ ;  /* 0x0000001009097819 */ /* 0x000fe200000006ff */
[----:B------:R-:W-:Y:S01]  /*0e60*/  IMAD.U32 R4, R4, 0x10000, RZ ;  /* 0x0001000004047824 */ /* 0x000fe200078e00ff */
[----:B------:R-:W-:-:S03]  /*0e70*/  SHF.L.U32 R5, R12, 0x10, RZ ;  /* 0x000000100c057819 */ /* 0x000fc600000006ff */
[--C-:B------:R-:W-:Y:S01]  /*0e80*/  FFMA.FTZ R13, R9, R14, R8.reuse ;  /* 0x0000000e090d7223 */ /* 0x100fe20000010008 */
[----:B------:R-:W-:Y:S02]  /*0e90*/  PRMT R3, R10, 0x7632, R3 ;  /* 0x000076320a037816 */ /* 0x000fe40000000003 */
[----:B------:R-:W-:Y:S01]  /*0ea0*/  PRMT R8, R6, 0x7632, R8 ;  /* 0x0000763206087816 */ /* 0x000fe20000000008 */
[----:B------:R-:W-:Y:S01]  /*0eb0*/  FFMA.FTZ R5, R4, R5, R13 ;  /* 0x0000000504057223 */ /* 0x000fe2000001000d */
[----:B------:R-:W-:Y:S02]  /*0ec0*/  SHF.L.U32 R9, R6, 0x10, RZ ;  /* 0x0000001006097819 */ /* 0x000fe400000006ff */
[----:B------:R-:W-:Y:S01]  /*0ed0*/  SHF.L.U32 R10, R10, 0x10, RZ ;  /* 0x000000100a0a7819 */ /* 0x000fe200000006ff */
[----:B------:R-:W-:Y:S01]  /*0ee0*/  IMAD.U32 R8, R8, 0x10000, RZ ;  /* 0x0001000008087824 */ /* 0x000fe200078e00ff */
[----:B------:R-:W-:-:S03]  /*0ef0*/  SHF.L.U32 R3, R3, 0x10, RZ ;  /* 0x0000001003037819 */ /* 0x000fc600000006ff */
[--C-:B------:R-:W-:Y:S01]  /*0f00*/  FFMA.FTZ R10, R10, R9, R5.reuse ;  /* 0x000000090a0a7223 */ /* 0x100fe20000010005 */
[----:B------:R-:W-:Y:S01]  /*0f10*/  PRMT R4, R11, 0x7632, R4 ;  /* 0x000076320b047816 */ /* 0x000fe20000000004 */
[----:B------:R-:W-:Y:S01]  /*0f20*/  IMAD.U32 R6, R7, 0x10000, RZ ;  /* 0x0001000007067824 */ /* 0x000fe200078e00ff */
[----:B------:R-:W-:Y:S01]  /*0f30*/  SHF.L.U32 R11, R11, 0x10, RZ ;  /* 0x000000100b0b7819 */ /* 0x000fe200000006ff */
[----:B------:R-:W-:Y:S01]  /*0f40*/  FFMA.FTZ R8, R3, R8, R10 ;  /* 0x0000000803087223 */ /* 0x000fe2000001000a */
[----:B------:R-:W-:Y:S02]  /*0f50*/  PRMT R5, R7, 0x7632, R5 ;  /* 0x0000763207057816 */ /* 0x000fe40000000005 */
[----:B------:R-:W-:Y:S01]  /*0f60*/  SHF.L.U32 R4, R4, 0x10, RZ ;  /* 0x0000001004047819 */ /* 0x000fe200000006ff */
[----:B------:R-:W-:Y:S01]  /*0f70*/  FFMA.FTZ R11, R11, R6, R8 ;  /* 0x000000060b0b7223 */ /* 0x000fe20000010008 */
[----:B------:R-:W-:-:S05]  /*0f80*/  SHF.L.U32 R5, R5, 0x10, RZ ;  /* 0x0000001005057819 */ /* 0x000fca00000006ff */
[----:B------:R-:W-:-:S05]  /*0f90*/  FFMA.FTZ R4, R4, R5, R11 ;  /* 0x0000000504047223 */ /* 0x000fca000001000b */
[----:B------:R-:W0:Y:S02]  /*0fa0*/  SHFL.BFLY PT, R3, R4, 0x10, 0x1f ;  /* 0x0e001f0004037f89 */ /* 0x000e2400000e0000 */
[----:B0-----:R-:W-:-:S05]  /*0fb0*/  FADD.FTZ R3, R4, R3 ;  /* 0x0000000304037221 */ /* 0x001fca0000010000 */
[----:B------:R-:W0:Y:S02]  /*0fc0*/  SHFL.BFLY PT, R6, R3, 0x8, 0x1f ;  /* 0x0d001f0003067f89 */ /* 0x000e2400000e0000 */
[----:B0-----:R-:W-:-:S05]  /*0fd0*/  FADD.FTZ R6, R3, R6 ;  /* 0x0000000603067221 */ /* 0x001fca0000010000 */
[----:B------:R-:W0:Y:S01]  /*0fe0*/  SHFL.BFLY PT, R5, R6, 0x4, 0x1f ;  /* 0x0c801f0006057f89 */ /* 0x000e2200000e0000 */
[----:B------:R-:W-:Y:S01]  /*0ff0*/  LOP3.LUT P0, RZ, R2, 0x1f, RZ, 0xc0, !PT ;  /* 0x0000001f02ff7812 */ /* 0x000fe2000780c0ff */
[----:B0-----:R-:W-:-:S05]  /*1000*/  FADD.FTZ R5, R6, R5 ;  /* 0x0000000506057221 */ /* 0x001fca0000010000 */
[----:B------:R-:W0:Y:S07]  /*1010*/  SHFL.BFLY PT, R8, R5, 0x2, 0x1f ;  /* 0x0c401f0005087f89 */ /* 0x000e2e00000e0000 */
[----:B------:R-:W1:Y:S01]  /*1020*/  @!P0 S2R R9, SR_CgaCtaId ;  /* 0x0000000000098919 */ /* 0x000e620000008800 */
[----:B0-----:R-:W-:-:S05]  /*1030*/  FADD.FTZ R8, R5, R8 ;  /* 0x0000000805087221 */ /* 0x001fca0000010000 */
[----:B------:R-:W0:Y:S01]  /*1040*/  SHFL.BFLY PT, R7, R8, 0x1, 0x1f ;  /* 0x0c201f0008077f89 */ /* 0x000e2200000e0000 */
[----:B------:R-:W-:-:S04]  /*1050*/  @!P0 MOV R4, 0x400 ;  /* 0x0000040000048802 */ /* 0x000fc80000000f00 */
[----:B-1----:R-:W-:-:S04]  /*1060*/  @!P0 LEA R9, R9, R4, 0x18 ;  /* 0x0000000409098211 */ /* 0x002fc800078ec0ff */
[----:B------:R-:W-:Y:S01]  /*1070*/  @!P0 LEA.HI R4, R2, R9, RZ, 0x1d ;  /* 0x0000000902048211 */ /* 0x000fe200078fe8ff */
[----:B0-----:R-:W-:-:S05]  /*1080*/  FADD.FTZ R7, R8, R7 ;  /* 0x0000000708077221 */ /* 0x001fca0000010000 */
[----:B------:R0:W-:Y:S01]  /*1090*/  @!P0 STS [R4], R7 ;  /* 0x0000000704008388 */ /* 0x0001e20000000800 */
[----:B------:R-:W-:Y:S01]  /*10a0*/  BAR.SYNC.DEFER_BLOCKING 0x0 ;  /* 0x0000000000007b1d */ /* 0x000fe20000010000 */
[----:B------:R-:W-:-:S05]  /*10b0*/  ISETP.NE.AND P0, PT, R2, RZ, PT ;  /* 0x000000ff0200720c */ /* 0x000fca0003f05270 */
[----:B------:R-:W-:Y:S08]  /*10c0*/  BSSY.RECONVERGENT B0, `(.L_x_53) ;  /* 0x000000e000007945 */ /* 0x000ff00003800200 */
[----:B0-----:R-:W-:Y:S05]  /*10d0*/  @P0 BRA `(.L_x_54) ;  /* 0x0000000000300947 */ /* 0x001fea0003800000 */
[----:B------:R-:W0:Y:S01]  /*10e0*/  S2UR UR5, SR_CgaCtaId ;  /* 0x00000000000579c3 */ /* 0x000e220000008800 */
[----:B------:R-:W-:-:S07]  /*10f0*/  UMOV UR4, 0x400 ;  /* 0x0000040000047882 */ /* 0x000fce0000000000 */
[----:B------:R-:W1:Y:S01]  /*1100*/  LDC.64 R2, c[0x0][0x380] ;  /* 0x0000e000ff027b82 */ /* 0x000e620000000a00 */
[----:B0-----:R-:W-:Y:S01]  /*1110*/  ULEA UR4, UR5, UR4, 0x18 ;  /* 0x0000000405047291 */ /* 0x001fe2000f8ec0ff */
[----:B-1----:R-:W-:-:S08]  /*1120*/  IMAD.WIDE.U32 R2, R0, 0x2, R2 ;  /* 0x0000000200027825 */ /* 0x002fd000078e0002 */
[----:B------:R-:W0:Y:S02]  /*1130*/  LDS.128 R4, [UR4] ;  /* 0x00000004ff047984 */ /* 0x000e240008000c00 */
[----:B0-----:R-:W-:-:S04]  /*1140*/  FADD.FTZ R4, RZ, R4 ;  /* 0x00000004ff047221 */ /* 0x001fc80000010000 */
[----:B------:R-:W-:-:S04]  /*1150*/  FADD.FTZ R5, R4, R5 ;  /* 0x0000000504057221 */ /* 0x000fc80000010000 */
[----:B------:R-:W-:-:S04]  /*1160*/  FADD.FTZ R6, R5, R6 ;  /* 0x0000000605067221 */ /* 0x000fc80000010000 */
[----:B------:R-:W-:-:S05]  /*1170*/  FADD.FTZ R6, R6, R7 ;  /* 0x0000000706067221 */ /* 0x000fca0000010000 */
[----:B------:R-:W-:-:S05]  /*1180*/  F2FP.BF16.F32.PACK_AB R6, RZ, R6 ;  /* 0x00000006ff06723e */ /* 0x000fca00000010ff */
[----:B------:R0:W-:Y:S02]  /*1190*/  STG.E.U16 desc[UR6][R2.64], R6 ;  /* 0x0000000602007986 */ /* 0x0001e4000c101506 */
.L_x_54:
[----:B------:R-:W-:Y:S05]  /*11a0*/  BSYNC.RECONVERGENT B0 ;  /* 0x0000000000007941 */ /* 0x000fea0003800200 */
.L_x_53:
[----:B------:R-:W-:Y:S01]  /*11b0*/  PREEXIT ;  /* 0x000000000000782d */ /* 0x000fe20000000000 */
[----:B------:R-:W-:Y:S05]  /*11c0*/  EXIT ;  /* 0x000000000000794d */ /* 0x000fea0003800000 */
.L_x_55:
        /* <DEDUP_REMOVED lines=11> */
.L_x_127:


//--------------------- .text._Z30router_gemm_kernel_bf16_outputI13__nv_bfloat16Li128ELi8ELi16ELi256ELi7168EEvPS0_PKT_S4_ --------------------------
	.section	.text._Z30router_gemm_kernel_bf16_outputI13__nv_bfloat16Li128ELi8ELi16ELi256ELi7168EEvPS0_PKT_S4_,"ax",@progbits
	.align	128
        .global         _Z30router_gemm_kernel_bf16_outputI13__nv_bfloat16Li128ELi8ELi16ELi256ELi7168EEvPS0_PKT_S4_
        .type           _Z30router_gemm_kernel_bf16_outputI13__nv_bfloat16Li128ELi8ELi16ELi256ELi7168EEvPS0_PKT_S4_,@function
        .size           _Z30router_gemm_kernel_bf16_outputI13__nv_bfloat16Li128ELi8ELi16ELi256ELi7168EEvPS0_PKT_S4_,(.L_x_128 - _Z30router_gemm_kernel_bf16_outputI13__nv_bfloat16Li128ELi8ELi16ELi256ELi7168EEvPS0_PKT_S4_)
        .other          _Z30router_gemm_kernel_bf16_outputI13__nv_bfloat16Li128ELi8ELi16ELi256ELi7168EEvPS0_PKT_S4_,@"STO_CUDA_ENTRY STV_DEFAULT"
_Z30router_gemm_kernel_bf16_outputI13__nv_bfloat16Li128ELi8ELi16ELi256ELi7168EEvPS0_PKT_S4_:
.text._Z30router_gemm_kernel_bf16_outputI13__nv_bfloat16Li128ELi8ELi16ELi256ELi7168EEvPS0_PKT_S4_:
        /* <DEDUP_REMOVED lines=31> */
.L_x_56:
        /* <DEDUP_REMOVED lines=666> */
.L_x_58:
[----:B------:R-:W-:Y:S05]  /*2b90*/  BSYNC.RECONVERGENT B0 ;  /* 0x0000000000007941 */ /* 0x000fea0003800200 */
.L_x_57:
[----:B------:R-:W-:Y:S01]  /*2ba0*/  PREEXIT ;  /* 0x000000000000782d */ /* 0x000fe20000000000 */
[----:B------:R-:W-:Y:S05]  /*2bb0*/  EXIT ;  /* 0x000000000000794d */ /* 0x000fea0003800000 */
.L_x_59:
        /* <DEDUP_REMOVED lines=12> */
.L_x_128:


//--------------------- .text._Z30router_gemm_kernel_bf16_outputI13__nv_bfloat16Li128ELi8ELi15ELi256ELi7168EEvPS0_PKT_S4_ --------------------------
	.section	.text._Z30router_gemm_kernel_bf16_outputI13__nv_bfloat16Li128ELi8ELi15ELi256ELi7168EEvPS0_PKT_S4_,"ax",@progbits
	.align	128
        .global         _Z30router_gemm_kernel_bf16_outputI13__nv_bfloat16Li128ELi8ELi15ELi256ELi7168EEvPS0_PKT_S4_
        .type           _Z30router_gemm_kernel_bf16_outputI13__nv_bfloat16Li128ELi8ELi15ELi256ELi7168EEvPS0_PKT_S4_,@function
        .size           _Z30router_gemm_kernel_bf16_outputI13__nv_bfloat16Li128ELi8ELi15ELi256ELi7168EEvPS0_PKT_S4_,(.L_x_129 - _Z30router_gemm_kernel_bf16_outputI13__nv_bfloat16Li128ELi8ELi15ELi256ELi7168EEvPS0_PKT_S4_)
        .other          _Z30router_gemm_kernel_bf16_outputI13__nv_bfloat16Li128ELi8ELi15ELi256ELi7168EEvPS0_PKT_S4_,@"STO_CUDA_ENTRY STV_DEFAULT"
_Z30router_gemm_kernel_bf16_outputI13__nv_bfloat16Li128ELi8ELi15ELi256ELi7168EEvPS0_PKT_S4_:
.text._Z30router_gemm_kernel_bf16_outputI13__nv_bfloat16Li128ELi8ELi15ELi256ELi7168EEvPS0_PKT_S4_:
        /* <DEDUP_REMOVED lines=29> */
.L_x_60:
        /* <DEDUP_REMOVED lines=626> */
.L_x_62:
[----:B------:R-:W-:Y:S05]  /*28f0*/  BSYNC.RECONVERGENT B0 ;  /* 0x0000000000007941 */ /* 0x000fea0003800200 */
.L_x_61:
[----:B------:R-:W-:Y:S01]  /*2900*/  PREEXIT ;  /* 0x000000000000782d */ /* 0x000fe20000000000 */
[----:B------:R-:W-:Y:S05]  /*2910*/  EXIT ;  /* 0x000000000000794d */ /* 0x000fea0003800000 */
.L_x_63:
        /* <DEDUP_REMOVED lines=14> */
.L_x_129:


//--------------------- .text._Z30router_gemm_kernel_bf16_outputI13__nv_bfloat16Li128ELi8ELi14ELi256ELi7168EEvPS0_PKT_S4_ --------------------------
	.section	.text._Z30router_gemm_kernel_bf16_outputI13__nv_bfloat16Li128ELi8ELi14ELi256ELi7168EEvPS0_PKT_S4_,"ax",@progbits
	.align	128
        .global         _Z30router_gemm_kernel_bf16_outputI13__nv_bfloat16Li128ELi8ELi14ELi256ELi7168EEvPS0_PKT_S4_
        .type           _Z30router_gemm_kernel_bf16_outputI13__nv_bfloat16Li128ELi8ELi14ELi256ELi7168EEvPS0_PKT_S4_,@function
        .size           _Z30router_gemm_kernel_bf16_outputI13__nv_bfloat16Li128ELi8ELi14ELi256ELi7168EEvPS0_PKT_S4_,(.L_x_130 - _Z30router_gemm_kernel_bf16_outputI13__nv_bfloat16Li128ELi8ELi14ELi256ELi7168EEvPS0_PKT_S4_)
        .other          _Z30router_gemm_kernel_bf16_outputI13__nv_bfloat16Li128ELi8ELi14ELi256ELi7168EEvPS0_PKT_S4_,@"STO_CUDA_ENTRY STV_DEFAULT"
_Z30router_gemm_kernel_bf16_outputI13__nv_bfloat16Li128ELi8ELi14ELi256ELi7168EEvPS0_PKT_S4_:
.text._Z30router_gemm_kernel_bf16_outputI13__nv_bfloat16Li128ELi8ELi14ELi256ELi7168EEvPS0_PKT_S4_:
        /* <DEDUP_REMOVED lines=29> */
.L_x_64:
        /* <DEDUP_REMOVED lines=586> */
.L_x_66:
[----:B------:R-:W-:Y:S05]  /*2670*/  BSYNC.RECONVERGENT B0 ;  /* 0x0000000000007941 */ /* 0x000fea0003800200 */
.L_x_65:
[----:B------:R-:W-:Y:S01]  /*2680*/  PREEXIT ;  /* 0x000000000000782d */ /* 0x000fe20000000000 */
[----:B------:R-:W-:Y:S05]  /*2690*/  EXIT ;  /* 0x000000000000794d */ /* 0x000fea0003800000 */
.L_x_67:
        /* <DEDUP_REMOVED lines=14> */
.L_x_130:


//--------------------- .text._Z30router_gemm_kernel_bf16_outputI13__nv_bfloat16Li128ELi8ELi13ELi256ELi7168EEvPS0_PKT_S4_ --------------------------
	.section	.text._Z30router_gemm_kernel_bf16_outputI13__nv_bfloat16Li128ELi8ELi13ELi256ELi7168EEvPS0_PKT_S4_,"ax",@progbits
	.align	128
        .global         _Z30router_gemm_kernel_bf16_outputI13__nv_bfloat16Li128ELi8ELi13ELi256ELi7168EEvPS0_PKT_S4_
        .type           _Z30router_gemm_kernel_bf16_outputI13__nv_bfloat16Li128ELi8ELi13ELi256ELi7168EEvPS0_PKT_S4_,@function
        .size           _Z30router_gemm_kernel_bf16_outputI13__nv_bfloat16Li128ELi8ELi13ELi256ELi7168EEvPS0_PKT_S4_,(.L_x_131 - _Z30router_gemm_kernel_bf16_outputI13__nv_bfloat16Li128ELi8ELi13ELi256ELi7168EEvPS0_PKT_S4_)
        .other          _Z30router_gemm_kernel_bf16_outputI13__nv_bfloat16Li128ELi8ELi13ELi256ELi7168EEvPS0_PKT_S4_,@"STO_CUDA_ENTRY STV_DEFAULT"
_Z30router_gemm_kernel_bf16_outputI13__nv_bfloat16Li128ELi8ELi13ELi256ELi7168EEvPS0_PKT_S4_:
.text._Z30router_gemm_kernel_bf16_outputI13__nv_bfloat16Li128ELi8ELi13ELi256ELi7168EEvPS0_PKT_S4_:
        /* <DEDUP_REMOVED lines=30> */
.L_x_68:
        /* <DEDUP_REMOVED lines=546> */
.L_x_70:
[----:B------:R-:W-:Y:S05]  /*2400*/  BSYNC.RECONVERGENT B0 ;  /* 0x0000000000007941 */ /* 0x000fea0003800200 */
.L_x_69:
[----:B------:R-:W-:Y:S01]  /*2410*/  PREEXIT ;  /* 0x000000000000782d */ /* 0x000fe20000000000 */
[----:B------:R-:W-:Y:S05]  /*2420*/  EXIT ;  /* 0x000000000000794d */ /* 0x000fea0003800000 */
.L_x_71:
        /* <DEDUP_REMOVED lines=13> */
.L_x_131:


//--------------------- .text._Z30router_gemm_kernel_bf16_outputI13__nv_bfloat16Li128ELi8ELi12ELi256ELi7168EEvPS0_PKT_S4_ --------------------------
	.section	.text._Z30router_gemm_kernel_bf16_outputI13__nv_bfloat16Li128ELi8ELi12ELi256ELi7168EEvPS0_PKT_S4_,"ax",@progbits
	.align	128
        .global         _Z30router_gemm_kernel_bf16_outputI13__nv_bfloat16Li128ELi8ELi12ELi256ELi7168EEvPS0_PKT_S4_
        .type           _Z30router_gemm_kernel_bf16_outputI13__nv_bfloat16Li128ELi8ELi12ELi256ELi7168EEvPS0_PKT_S4_,@function
        .size           _Z30router_gemm_kernel_bf16_outputI13__nv_bfloat16Li128ELi8ELi12ELi256ELi7168EEvPS0_PKT_S4_,(.L_x_132 - _Z30router_gemm_kernel_bf16_outputI13__nv_bfloat16Li128ELi8ELi12ELi256ELi7168EEvPS0_PKT_S4_)
        .other          _Z30router_gemm_kernel_bf16_outputI13__nv_bfloat16Li128ELi8ELi12ELi256ELi7168EEvPS0_PKT_S4_,@"STO_CUDA_ENTRY STV_DEFAULT"
_Z30router_gemm_kernel_bf16_outputI13__nv_bfloat16Li128ELi8ELi12ELi256ELi7168EEvPS0_PKT_S4_:
.text._Z30router_gemm_kernel_bf16_outputI13__nv_bfloat16Li128ELi8ELi12ELi256ELi7168EEvPS0_PKT_S4_:
        /* <DEDUP_REMOVED lines=29> */
.L_x_72:
        /* <DEDUP_REMOVED lines=506> */
.L_x_74:
[----:B------:R-:W-:Y:S05]  /*2170*/  BSYNC.RECONVERGENT B0 ;  /* 0x0000000000007941 */ /* 0x000fea0003800200 */
.L_x_73:
[----:B------:R-:W-:Y:S01]  /*2180*/  PREEXIT ;  /* 0x000000000000782d */ /* 0x000fe20000000000 */
[----:B------:R-:W-:Y:S05]  /*2190*/  EXIT ;  /* 0x000000000000794d */ /* 0x000fea0003800000 */
.L_x_75:
        /* <DEDUP_REMOVED lines=14> */
.L_x_132:


//--------------------- .text._Z30router_gemm_kernel_bf16_outputI13__nv_bfloat16Li128ELi8ELi11ELi256ELi7168EEvPS0_PKT_S4_ --------------------------
	.section	.text._Z30router_gemm_kernel_bf16_outputI13__nv_bfloat16Li128ELi8ELi11ELi256ELi7168EEvPS0_PKT_S4_,"ax",@progbits
	.align	128
        .global         _Z30router_gemm_kernel_bf16_outputI13__nv_bfloat16Li128ELi8ELi11ELi256ELi7168EEvPS0_PKT_S4_
        .type           _Z30router_gemm_kernel_bf16_outputI13__nv_bfloat16Li128ELi8ELi11ELi256ELi7168EEvPS0_PKT_S4_,@function
        .size           _Z30router_gemm_kernel_bf16_outputI13__nv_bfloat16Li128ELi8ELi11ELi256ELi7168EEvPS0_PKT_S4_,(.L_x_133 - _Z30router_gemm_kernel_bf16_outputI13__nv_bfloat16Li128ELi8ELi11ELi256ELi7168EEvPS0_PKT_S4_)
        .other          _Z30router_gemm_kernel_bf16_outputI13__nv_bfloat16Li128ELi8ELi11ELi256ELi7168EEvPS0_PKT_S4_,@"STO_CUDA_ENTRY STV_DEFAULT"
_Z30router_gemm_kernel_bf16_outputI13__nv_bfloat16Li128ELi8ELi11ELi256ELi7168EEvPS0_PKT_S4_:
.text._Z30router_gemm_kernel_bf16_outputI13__nv_bfloat16Li128ELi8ELi11ELi256ELi7168EEvPS0_PKT_S4_:
        /* <DEDUP_REMOVED lines=29> */
.L_x_76:
        /* <DEDUP_REMOVED lines=466> */
.L_x_78:
[----:B------:R-:W-:Y:S05]  /*1ef0*/  BSYNC.RECONVERGENT B0 ;  /* 0x0000000000007941 */ /* 0x000fea0003800200 */
.L_x_77:
[----:B------:R-:W-:Y:S01]  /*1f00*/  PREEXIT ;  /* 0x000000000000782d */ /* 0x000fe20000000000 */
[----:B------:R-:W-:Y:S05]  /*1f10*/  EXIT ;  /* 0x000000000000794d */ /* 0x000fea0003800000 */
.L_x_79:
        /* <DEDUP_REMOVED lines=14> */
.L_x_133:


//--------------------- .text._Z30router_gemm_kernel_bf16_outputI13__nv_bfloat16Li128ELi8ELi10ELi256ELi7168EEvPS0_PKT_S4_ --------------------------
	.section	.text._Z30router_gemm_kernel_bf16_outputI13__nv_bfloat16Li128ELi8ELi10ELi256ELi7168EEvPS0_PKT_S4_,"ax",@progbits
	.align	128
        .global         _Z30router_gemm_kernel_bf16_outputI13__nv_bfloat16Li128ELi8ELi10ELi256ELi7168EEvPS0_PKT_S4_
        .type           _Z30router_gemm_kernel_bf16_outputI13__nv_bfloat16Li128ELi8ELi10ELi256ELi7168EEvPS0_PKT_S4_,@function
        .size           _Z30router_gemm_kernel_bf16_outputI13__nv_bfloat16Li128ELi8ELi10ELi256ELi7168EEvPS0_PKT_S4_,(.L_x_134 - _Z30router_gemm_kernel_bf16_outputI13__nv_bfloat16Li128ELi8ELi10ELi256ELi7168EEvPS0_PKT_S4_)
        .other          _Z30router_gemm_kernel_bf16_outputI13__nv_bfloat16Li128ELi8ELi10ELi256ELi7168EEvPS0_PKT_S4_,@"STO_CUDA_ENTRY STV_DEFAULT"
_Z30router_gemm_kernel_bf16_outputI13__nv_bfloat16Li128ELi8ELi10ELi256ELi7168EEvPS0_PKT_S4_:
.text._Z30router_gemm_kernel_bf16_outputI13__nv_bfloat16Li128ELi8ELi10ELi256ELi7168EEvPS0_PKT_S4_:
        /* <DEDUP_REMOVED lines=27> */
.L_x_80:
        /* <DEDUP_REMOVED lines=427> */
.L_x_82:
[----:B------:R-:W-:Y:S05]  /*1c60*/  BSYNC.RECONVERGENT B0 ;  /* 0x0000000000007941 */ /* 0x000fea0003800200 */
.L_x_81:
[----:B------:R-:W-:Y:S01]  /*1c70*/  PREEXIT ;  /* 0x000000000000782d */ /* 0x000fe20000000000 */
[----:B------:R-:W-:Y:S05]  /*1c80*/  EXIT ;  /* 0x000000000000794d */ /* 0x000fea0003800000 */
.L_x_83:
        /* <DEDUP_REMOVED lines=15> */
.L_x_134:


//--------------------- .text._Z30router_gemm_kernel_bf16_outputI13__nv_bfloat16Li128ELi8ELi9ELi256ELi7168EEvPS0_PKT_S4_ --------------------------
	.section	.text._Z30router_gemm_kernel_bf16_outputI13__nv_bfloat16Li128ELi8ELi9ELi256ELi7168EEvPS0_PKT_S4_,"ax",@progbits
	.align	128
        .global         _Z30router_gemm_kernel_bf16_outputI13__nv_bfloat16Li128ELi8ELi9ELi256ELi7168EEvPS0_PKT_S4_
        .type           _Z30router_gemm_kernel_bf16_outputI13__nv_bfloat16Li128ELi8ELi9ELi256ELi7168EEvPS0_PKT_S4_,@function
        .size           _Z30router_gemm_kernel_bf16_outputI13__nv_bfloat16Li128ELi8ELi9ELi256ELi7168EEvPS0_PKT_S4_,(.L_x_135 - _Z30router_gemm_kernel_bf16_outputI13__nv_bfloat16Li128ELi8ELi9ELi256ELi7168EEvPS0_PKT_S4_)
        .other          _Z30router_gemm_kernel_bf16_outputI13__nv_bfloat16Li128ELi8ELi9ELi256ELi7168EEvPS0_PKT_S4_,@"STO_CUDA_ENTRY STV_DEFAULT"
_Z30router_gemm_kernel_bf16_outputI13__nv_bfloat16Li128ELi8ELi9ELi256ELi7168EEvPS0_PKT_S4_:
.text._Z30router_gemm_kernel_bf16_outputI13__nv_bfloat16Li128ELi8ELi9ELi256ELi7168EEvPS0_PKT_S4_:
        /* <DEDUP_REMOVED lines=28> */
.L_x_84:
        /* <DEDUP_REMOVED lines=388> */
.L_x_86:
[----:B------:R-:W-:Y:S05]  /*1a00*/  BSYNC.RECONVERGENT B0 ;  /* 0x0000000000007941 */ /* 0x000fea0003800200 */
.L_x_85:
[----:B------:R-:W-:Y:S01]  /*1a10*/  PREEXIT ;  /* 0x000000000000782d */ /* 0x000fe20000000000 */
[----:B------:R-:W-:Y:S05]  /*1a20*/  EXIT ;  /* 0x000000000000794d */ /* 0x000fea0003800000 */
.L_x_87:
        /* <DEDUP_REMOVED lines=13> */
.L_x_135:


//--------------------- .text._Z30router_gemm_kernel_bf16_outputI13__nv_bfloat16Li128ELi8ELi8ELi256ELi7168EEvPS0_PKT_S4_ --------------------------
	.section	.text._Z30router_gemm_kernel_bf16_outputI13__nv_bfloat16Li128ELi8ELi8ELi256ELi7168EEvPS0_PKT_S4_,"ax",@progbits
	.align	128
        .global         _Z30router_gemm_kernel_bf16_outputI13__nv_bfloat16Li128ELi8ELi8ELi256ELi7168EEvPS0_PKT_S4_
        .type           _Z30router_gemm_kernel_bf16_outputI13__nv_bfloat16Li128ELi8ELi8ELi256ELi7168EEvPS0_PKT_S4_,@function
        .size           _Z30router_gemm_kernel_bf16_outputI13__nv_bfloat16Li128ELi8ELi8ELi256ELi7168EEvPS0_PKT_S4_,(.L_x_136 - _Z30router_gemm_kernel_bf16_outputI13__nv_bfloat16Li128ELi8ELi8ELi256ELi7168EEvPS0_PKT_S4_)
        .other          _Z30router_gemm_kernel_bf16_outputI13__nv_bfloat16Li128ELi8ELi8ELi256ELi7168EEvPS0_PKT_S4_,@"STO_CUDA_ENTRY STV_DEFAULT"
_Z30router_gemm_kernel_bf16_outputI13__nv_bfloat16Li128ELi8ELi8ELi256ELi7168EEvPS0_PKT_S4_:
.text._Z30router_gemm_kernel_bf16_outputI13__nv_bfloat16Li128ELi8ELi8ELi256ELi7168EEvPS0_PKT_S4_:
        /* <DEDUP_REMOVED lines=1436> */
.L_x_89:
[----:B------:R-:W-:Y:S05]  /*59c0*/  BSYNC.RECONVERGENT B0 ;  /* 0x0000000000007941 */ /* 0x000fea0003800200 */
.L_x_88:
[----:B------:R-:W-:Y:S01]  /*59d0*/  PREEXIT ;  /* 0x000000000000782d */ /* 0x000fe20000000000 */
[----:B------:R-:W-:Y:S05]  /*59e0*/  EXIT ;  /* 0x000000000000794d */ /* 0x000fea0003800000 */
.L_x_90:
        /* <DEDUP_REMOVED lines=9> */
.L_x_136:


//--------------------- .text._Z30router_gemm_kernel_bf16_outputI13__nv_bfloat16Li128ELi8ELi7ELi256ELi7168EEvPS0_PKT_S4_ --------------------------
	.section	.text._Z30router_gemm_kernel_bf16_outputI13__nv_bfloat16Li128ELi8ELi7ELi256ELi7168EEvPS0_PKT_S4_,"ax",@progbits
	.align	128
        .global         _Z30router_gemm_kernel_bf16_outputI13__nv_bfloat16Li128ELi8ELi7ELi256ELi7168EEvPS0_PKT_S4_
        .type           _Z30router_gemm_kernel_bf16_outputI13__nv_bfloat16Li128ELi8ELi7ELi256ELi7168EEvPS0_PKT_S4_,@function
        .size           _Z30router_gemm_kernel_bf16_outputI13__nv_bfloat16Li128ELi8ELi7ELi256ELi7168EEvPS0_PKT_S4_,(.L_x_137 - _Z30router_gemm_kernel_bf16_outputI13__nv_bfloat16Li128ELi8ELi7ELi256ELi7168EEvPS0_PKT_S4_)
        .other          _Z30router_gemm_kernel_bf16_outputI13__nv_bfloat16Li128ELi8ELi7ELi256ELi7168EEvPS0_PKT_S4_,@"STO_CUDA_ENTRY STV_DEFAULT"
_Z30router_gemm_kernel_bf16_outputI13__nv_bfloat16Li128ELi8ELi7ELi256ELi7168EEvPS0_PKT_S4_:
.text._Z30router_gemm_kernel_bf16_outputI13__nv_bfloat16Li128ELi8ELi7ELi256ELi7168EEvPS0_PKT_S4_:
        /* <DEDUP_REMOVED lines=1271> */
.L_x_92:
[----:B------:R-:W-:Y:S05]  /*4f70*/  BSYNC.RECONVERGENT B0 ;  /* 0x0000000000007941 */ /* 0x000fea0003800200 */
.L_x_91:
[----:B------:R-:W-:Y:S01]  /*4f80*/  PREEXIT ;  /* 0x000000000000782d */ /* 0x000fe20000000000 */
[----:B------:R-:W-:Y:S05]  /*4f90*/  EXIT ;  /* 0x000000000000794d */ /* 0x000fea0003800000 */
.L_x_93:
        /* <DEDUP_REMOVED lines=14> */
.L_x_137:


//--------------------- .text._Z30router_gemm_kernel_bf16_outputI13__nv_bfloat16Li128ELi8ELi6ELi256ELi7168EEvPS0_PKT_S4_ --------------------------
	.section	.text._Z30router_gemm_kernel_bf16_outputI13__nv_bfloat16Li128ELi8ELi6ELi256ELi7168EEvPS0_PKT_S4_,"ax",@progbits
	.align	128
        .global         _Z30router_gemm_kernel_bf16_outputI13__nv_bfloat16Li128ELi8ELi6ELi256ELi7168EEvPS0_PKT_S4_
        .type           _Z30router_gemm_kernel_bf16_outputI13__nv_bfloat16Li128ELi8ELi6ELi256ELi7168EEvPS0_PKT_S4_,@function
        .size           _Z30router_gemm_kernel_bf16_outputI13__nv_bfloat16Li128ELi8ELi6ELi256ELi7168EEvPS0_PKT_S4_,(.L_x_138 - _Z30router_gemm_kernel_bf16_outputI13__nv_bfloat16Li128ELi8ELi6ELi256ELi7168EEvPS0_PKT_S4_)
        .other          _Z30router_gemm_kernel_bf16_outputI13__nv_bfloat16Li128ELi8ELi6ELi256ELi7168EEvPS0_PKT_S4_,@"STO_CUDA_ENTRY STV_DEFAULT"
_Z30router_gemm_kernel_bf16_outputI13__nv_bfloat16Li128ELi8ELi6ELi256ELi7168EEvPS0_PKT_S4_:
.text._Z30router_gemm_kernel_bf16_outputI13__nv_bfloat16Li128ELi8ELi6ELi256ELi7168EEvPS0_PKT_S4_:
        /* <DEDUP_REMOVED lines=1106> */
.L_x_95:
[----:B------:R-:W-:Y:S05]  /*4520*/  BSYNC.RECONVERGENT B0 ;  /* 0x0000000000007941 */ /* 0x000fea0003800200 */
.L_x_94:
[----:B------:R-:W-:Y:S01]  /*4530*/  PREEXIT ;  /* 0x000000000000782d */ /* 0x000fe20000000000 */
[----:B------:R-:W-:Y:S05]  /*4540*/  EXIT ;  /* 0x000000000000794d */ /* 0x000fea0003800000 */
.L_x_96:
        /* <DEDUP_REMOVED lines=11> */
.L_x_138:


//--------------------- .text._Z30router_gemm_kernel_bf16_outputI13__nv_bfloat16Li128ELi8ELi5ELi256ELi7168EEvPS0_PKT_S4_ --------------------------
	.section	.text._Z30router_gemm_kernel_bf16_outputI13__nv_bfloat16Li128ELi8ELi5ELi256ELi7168EEvPS0_PKT_S4_,"ax",@progbits
	.align	128
        .global         _Z30router_gemm_kernel_bf16_outputI13__nv_bfloat16Li128ELi8ELi5ELi256ELi7168EEvPS0_PKT_S4_
        .type           _Z30router_gemm_kernel_bf16_outputI13__nv_bfloat16Li128ELi8ELi5ELi256ELi7168EEvPS0_PKT_S4_,@function
        .size           _Z30router_gemm_kernel_bf16_outputI13__nv_bfloat16Li128ELi8ELi5ELi256ELi7168EEvPS0_PKT_S4_,(.L_x_139 - _Z30router_gemm_kernel_bf16_outputI13__nv_bfloat16Li128ELi8ELi5ELi256ELi7168EEvPS0_PKT_S4_)
        .other          _Z30router_gemm_kernel_bf16_outputI13__nv_bfloat16Li128ELi8ELi5ELi256ELi7168EEvPS0_PKT_S4_,@"STO_CUDA_ENTRY STV_DEFAULT"
_Z30router_gemm_kernel_bf16_outputI13__nv_bfloat16Li128ELi8ELi5ELi256ELi7168EEvPS0_PKT_S4_:
.text._Z30router_gemm_kernel_bf16_outputI13__nv_bfloat16Li128ELi8ELi5ELi256ELi7168EEvPS0_PKT_S4_:
        /* <DEDUP_REMOVED lines=941> */
.L_x_98:
[----:B------:R-:W-:Y:S05]  /*3ad0*/  BSYNC.RECONVERGENT B0 ;  /* 0x0000000000007941 */ /* 0x000fea0003800200 */
.L_x_97:
[----:B------:R-:W-:Y:S01]  /*3ae0*/  PREEXIT ;  /* 0x000000000000782d */ /* 0x000fe20000000000 */
[----:B------:R-:W-:Y:S05]  /*3af0*/  EXIT ;  /* 0x000000000000794d */ /* 0x000fea0003800000 */
.L_x_99:
        /* <DEDUP_REMOVED lines=16> */
.L_x_139:


//--------------------- .text._Z30router_gemm_kernel_bf16_outputI13__nv_bfloat16Li128ELi8ELi4ELi256ELi7168EEvPS0_PKT_S4_ --------------------------
	.section	.text._Z30router_gemm_kernel_bf16_outputI13__nv_bfloat16Li128ELi8ELi4ELi256ELi7168EEvPS0_PKT_S4_,"ax",@progbits
	.align	128
        .global         _Z30router_gemm_kernel_bf16_outputI13__nv_bfloat16Li128ELi8ELi4ELi256ELi7168EEvPS0_PKT_S4_
        .type           _Z30router_gemm_kernel_bf16_outputI13__nv_bfloat16Li128ELi8ELi4ELi256ELi7168EEvPS0_PKT_S4_,@function
        .size           _Z30router_gemm_kernel_bf16_outputI13__nv_bfloat16Li128ELi8ELi4ELi256ELi7168EEvPS0_PKT_S4_,(.L_x_140 - _Z30router_gemm_kernel_bf16_outputI13__nv_bfloat16Li128ELi8ELi4ELi256ELi7168EEvPS0_PKT_S4_)
        .other          _Z30router_gemm_kernel_bf16_outputI13__nv_bfloat16Li128ELi8ELi4ELi256ELi7168EEvPS0_PKT_S4_,@"STO_CUDA_ENTRY STV_DEFAULT"
_Z30router_gemm_kernel_bf16_outputI13__nv_bfloat16Li128ELi8ELi4ELi256ELi7168EEvPS0_PKT_S4_:
.text._Z30router_gemm_kernel_bf16_outputI13__nv_bfloat16Li128ELi8ELi4ELi256ELi7168EEvPS0_PKT_S4_:
        /* <DEDUP_REMOVED lines=776> */
.L_x_101:
[----:B------:R-:W-:Y:S05]  /*3080*/  BSYNC.RECONVERGENT B0 ;  /* 0x0000000000007941 */ /* 0x000fea0003800200 */
.L_x_100:
[----:B------:R-:W-:Y:S01]  /*3090*/  PREEXIT ;  /* 0x000000000000782d */ /* 0x000fe20000000000 */
[----:B------:R-:W-:Y:S05]  /*30a0*/  EXIT ;  /* 0x000000000000794d */ /* 0x000fea0003800000 */
.L_x_102:
        /* <DEDUP_REMOVED lines=13> */
.L_x_140:


//--------------------- .text._Z30router_gemm_kernel_bf16_outputI13__nv_bfloat16Li128ELi8ELi3ELi256ELi7168EEvPS0_PKT_S4_ --------------------------
	.section	.text._Z30router_gemm_kernel_bf16_outputI13__nv_bfloat16Li128ELi8ELi3ELi256ELi7168EEvPS0_PKT_S4_,"ax",@progbits
	.align	128
        .global         _Z30router_gemm_kernel_bf16_outputI13__nv_bfloat16Li128ELi8ELi3ELi256ELi7168EEvPS0_PKT_S4_
        .type           _Z30router_gemm_kernel_bf16_outputI13__nv_bfloat16Li128ELi8ELi3ELi256ELi7168EEvPS0_PKT_S4_,@function
        .size           _Z30router_gemm_kernel_bf16_outputI13__nv_bfloat16Li128ELi8ELi3ELi256ELi7168EEvPS0_PKT_S4_,(.L_x_141 - _Z30router_gemm_kernel_bf16_outputI13__nv_bfloat16Li128ELi8ELi3ELi256ELi7168EEvPS0_PKT_S4_)
        .other          _Z30router_gemm_kernel_bf16_outputI13__nv_bfloat16Li128ELi8ELi3ELi256ELi7168EEvPS0_PKT_S4_,@"STO_CUDA_ENTRY STV_DEFAULT"
_Z30router_gemm_kernel_bf16_outputI13__nv_bfloat16Li128ELi8ELi3ELi256ELi7168EEvPS0_PKT_S4_:
.text._Z30router_gemm_kernel_bf16_outputI13__nv_bfloat16Li128ELi8ELi3ELi256ELi7168EEvPS0_PKT_S4_:
        /* <DEDUP_REMOVED lines=611> */
.L_x_104:
[----:B------:R-:W-:Y:S05]  /*2630*/  BSYNC.RECONVERGENT B0 ;  /* 0x0000000000007941 */ /* 0x000fea0003800200 */
.L_x_103:
[----:B------:R-:W-:Y:S01]  /*2640*/  PREEXIT ;  /* 0x000000000000782d */ /* 0x000fe20000000000 */
[----:B------:R-:W-:Y:S05]  /*2650*/  EXIT ;  /* 0x000000000000794d */ /* 0x000fea0003800000 */
.L_x_105:
        /* <DEDUP_REMOVED lines=10> */
.L_x_141:


//--------------------- .text._Z30router_gemm_kernel_bf16_outputI13__nv_bfloat16Li128ELi8ELi2ELi256ELi7168EEvPS0_PKT_S4_ --------------------------
	.section	.text._Z30router_gemm_kernel_bf16_outputI13__nv_bfloat16Li128ELi8ELi2ELi256ELi7168EEvPS0_PKT_S4_,"ax",@progbits
	.align	128
        .global         _Z30router_gemm_kernel_bf16_outputI13__nv_bfloat16Li128ELi8ELi2ELi256ELi7168EEvPS0_PKT_S4_
        .type           _Z30router_gemm_kernel_bf16_outputI13__nv_bfloat16Li128ELi8ELi2ELi256ELi7168EEvPS0_PKT_S4_,@function
        .size           _Z30router_gemm_kernel_bf16_outputI13__nv_bfloat16Li128ELi8ELi2ELi256ELi7168EEvPS0_PKT_S4_,(.L_x_142 - _Z30router_gemm_kernel_bf16_outputI13__nv_bfloat16Li128ELi8ELi2ELi256ELi7168EEvPS0_PKT_S4_)
        .other          _Z30router_gemm_kernel_bf16_outputI13__nv_bfloat16Li128ELi8ELi2ELi256ELi7168EEvPS0_PKT_S4_,@"STO_CUDA_ENTRY STV_DEFAULT"
_Z30router_gemm_kernel_bf16_outputI13__nv_bfloat16Li128ELi8ELi2ELi256ELi7168EEvPS0_PKT_S4_:
.text._Z30router_gemm_kernel_bf16_outputI13__nv_bfloat16Li128ELi8ELi2ELi256ELi7168EEvPS0_PKT_S4_:
        /* <DEDUP_REMOVED lines=446> */
.L_x_107:
[----:B------:R-:W-:Y:S05]  /*1be0*/  BSYNC.RECONVERGENT B0 ;  /* 0x0000000000007941 */ /* 0x000fea0003800200 */
.L_x_106:
[----:B------:R-:W-:Y:S01]  /*1bf0*/  PREEXIT ;  /* 0x000000000000782d */ /* 0x000fe20000000000 */
[----:B------:R-:W-:Y:S05]  /*1c00*/  EXIT ;  /* 0x000000000000794d */ /* 0x000fea0003800000 */
.L_x_108:
        /* <DEDUP_REMOVED lines=15> */
.L_x_142:


//--------------------- .text._Z30router_gemm_kernel_bf16_outputI13__nv_bfloat16Li128ELi8ELi1ELi256ELi7168EEvPS0_PKT_S4_ --------------------------
	.section	.text._Z30router_gemm_kernel_bf16_outputI13__nv_bfloat16Li128ELi8ELi1ELi256ELi7168EEvPS0_PKT_S4_,"ax",@progbits
	.align	128
        .global         _Z30router_gemm_kernel_bf16_outputI13__nv_bfloat16Li128ELi8ELi1ELi256ELi7168EEvPS0_PKT_S4_
        .type           _Z30router_gemm_kernel_bf16_outputI13__nv_bfloat16Li128ELi8ELi1ELi256ELi7168EEvPS0_PKT_S4_,@function
        .size           _Z30router_gemm_kernel_bf16_outputI13__nv_bfloat16Li128ELi8ELi1ELi256ELi7168EEvPS0_PKT_S4_,(.L_x_143 - _Z30router_gemm_kernel_bf16_outputI13__nv_bfloat16Li128ELi8ELi1ELi256ELi7168EEvPS0_PKT_S4_)
        .other          _Z30router_gemm_kernel_bf16_outputI13__nv_bfloat16Li128ELi8ELi1ELi256ELi7168EEvPS0_PKT_S4_,@"STO_CUDA_ENTRY STV_DEFAULT"
_Z30router_gemm_kernel_bf16_outputI13__nv_bfloat16Li128ELi8ELi1ELi256ELi7168EEvPS0_PKT_S4_:
.text._Z30router_gemm_kernel_bf16_outputI13__nv_bfloat16Li128ELi8ELi1ELi256ELi7168EEvPS0_PKT_S4_:
        /* <DEDUP_REMOVED lines=282> */
.L_x_110:
[----:B------:R-:W-:Y:S05]  /*11a0*/  BSYNC.RECONVERGENT B0 ;  /* 0x0000000000007941 */ /* 0x000fea0003800200 */
.L_x_109:
[----:B------:R-:W-:Y:S01]  /*11b0*/  PREEXIT ;  /* 0x000000000000782d */ /* 0x000fe20000000000 */
[----:B------:R-:W-:Y:S05]  /*11c0*/  EXIT ;  /* 0x000000000000794d */ /* 0x000fea0003800000 */
.L_x_111:
        /* <DEDUP_REMOVED lines=11> */
.L_x_143:


//--------------------- .nv.shared._Z30router_gemm_kernel_bf16_outputI13__nv_bfloat16Li128ELi8ELi16ELi384ELi7168EEvPS0_PKT_S4_ --------------------------
	.section	.nv.shared._Z30router_gemm_kernel_bf16_outputI13__nv_bfloat16Li128ELi8ELi16ELi384ELi7168EEvPS0_PKT_S4_,"aw",@nobits
	.sectionflags	@""
	.align	4
.nv.shared._Z30router_gemm_kernel_bf16_outputI13__nv_bfloat16Li128ELi8ELi16ELi384ELi7168EEvPS0_PKT_S4_:
	.zero		1280


//--------------------- .nv.shared.reserved.0     --------------------------
	.section	.nv.shared.reserved.0,"aw",@nobits
	.weak		__nv_reservedSMEM_offset_0_alias
	.size		__nv_reservedSMEM_offset_0_alias, 0, 64
	.other		__nv_reservedSMEM_offset_0_alias,@"STO_CUDA_RESERVED_SHARED STV_DEFAULT"
__nv_reservedSMEM_offset_0_alias:
	.zero		0
	.zero		64


//--------------------- .nv.global                --------------------------
	.section	.nv.global,"aw",@nobits
.nv.global:
	.type		_ZN64_INTERNAL_f6dee865_28_dsv3_router_gemm_bf16_out_cu_80ed9e0e_34674cuda3std3__48in_placeE,@object
	.size		_ZN64_INTERNAL_f6dee865_28_dsv3_router_gemm_bf16_out_cu_80ed9e0e_34674cuda3std3__48in_placeE,(_ZN64_INTERNAL_f6dee865_28_dsv3_router_gemm_bf16_out_cu_80ed9e0e_34674cuda3std6ranges3__45__cpo8distanceE - _ZN64_INTERNAL_f6dee865_28_dsv3_router_gemm_bf16_out_cu_80ed9e0e_34674cuda3std3__48in_placeE)
_ZN64_INTERNAL_f6dee865_28_dsv3_router_gemm_bf16_out_cu_80ed9e0e_34674cuda3std3__48in_placeE:
	.zero		1
	.type		_ZN64_INTERNAL_f6dee865_28_dsv3_router_gemm_bf16_out_cu_80ed9e0e_34674cuda3std6ranges3__45__cpo8distanceE,@object
	.size		_ZN64_INTERNAL_f6dee865_28_dsv3_router_gemm_bf16_out_cu_80ed9e0e_34674cuda3std6ranges3__45__cpo8distanceE,(_ZN64_INTERNAL_f6dee865_28_dsv3_router_gemm_bf16_out_cu_80ed9e0e_34674cuda3std3__45__cpo6cbeginE - _ZN64_INTERNAL_f6dee865_28_dsv3_router_gemm_bf16_out_cu_80ed9e0e_34674cuda3std6ranges3__45__cpo8distanceE)
_ZN64_INTERNAL_f6dee865_28_dsv3_router_gemm_bf16_out_cu_80ed9e0e_34674cuda3std6ranges3__45__cpo8distanceE:
	.zero		1
	.type		_ZN64_INTERNAL_f6dee865_28_dsv3_router_gemm_bf16_out_cu_80ed9e0e_34674cuda3std3__45__cpo6cbeginE,@object
	.size		_ZN64_INTERNAL_f6dee865_28_dsv3_router_gemm_bf16_out_cu_80ed9e0e_34674cuda3std3__45__cpo6cbeginE,(_ZN64_INTERNAL_f6dee865_28_dsv3_router_gemm_bf16_out_cu_80ed9e0e_34674cuda3std6ranges3__45__cpo7advanceE - _ZN64_INTERNAL_f6dee865_28_dsv3_router_gemm_bf16_out_cu_80ed9e0e_34674cuda3std3__45__cpo6cbeginE)
_ZN64_INTERNAL_f6dee865_28_dsv3_router_gemm_bf16_out_cu_80ed9e0e_34674cuda3std3__45__cpo6cbeginE:
	.zero		1
	.type		_ZN64_INTERNAL_f6dee865_28_dsv3_router_gemm_bf16_out_cu_80ed9e0e_34674cuda3std6ranges3__45__cpo7advanceE,@object
	.size		_ZN64_INTERNAL_f6dee865_28_dsv3_router_gemm_bf16_out_cu_80ed9e0e_34674cuda3std6ranges3__45__cpo7advanceE,(_ZN64_INTERNAL_f6dee865_28_dsv3_router_gemm_bf16_out_cu_80ed9e0e_34674cuda3std3__45__cpo7crbeginE - _ZN64_INTERNAL_f6dee865_28_dsv3_router_gemm_bf16_out_cu_80ed9e0e_34674cuda3std6ranges3__45__cpo7advanceE)
_ZN64_INTERNAL_f6dee865_28_dsv3_router_gemm_bf16_out_cu_80ed9e0e_34674cuda3std6ranges3__45__cpo7advanceE:
	.zero		1
	.type		_ZN64_INTERNAL_f6dee865_28_dsv3_router_gemm_bf16_out_cu_80ed9e0e_34674cuda3std3__45__cpo7crbeginE,@object
	.size		_ZN64_INTERNAL_f6dee865_28_dsv3_router_gemm_bf16_out_cu_80ed9e0e_34674cuda3std3__45__cpo7crbeginE,(_ZN64_INTERNAL_f6dee865_28_dsv3_router_gemm_bf16_out_cu_80ed9e0e_34674cuda3std6ranges3__45__cpo4dataE - _ZN64_INTERNAL_f6dee865_28_dsv3_router_gemm_bf16_out_cu_80ed9e0e_34674cuda3std3__45__cpo7crbeginE)
_ZN64_INTERNAL_f6dee865_28_dsv3_router_gemm_bf16_out_cu_80ed9e0e_34674cuda3std3__45__cpo7crbeginE:
	.zero		1
	.type		_ZN64_INTERNAL_f6dee865_28_dsv3_router_gemm_bf16_out_cu_80ed9e0e_34674cuda3std6ranges3__45__cpo4dataE,@object
	.size		_ZN64_INTERNAL_f6dee865_28_dsv3_router_gemm_bf16_out_cu_80ed9e0e_34674cuda3std6ranges3__45__cpo4dataE,(_ZN64_INTERNAL_f6dee865_28_dsv3_router_gemm_bf16_out_cu_80ed9e0e_34674cuda3std6ranges3__45__cpo5beginE - _ZN64_INTERNAL_f6dee865_28_dsv3_router_gemm_bf16_out_cu_80ed9e0e_34674cuda3std6ranges3__45__cpo4dataE)
_ZN64_INTERNAL_f6dee865_28_dsv3_router_gemm_bf16_out_cu_80ed9e0e_34674cuda3std6ranges3__45__cpo4dataE:
	.zero		1
	.type		_ZN64_INTERNAL_f6dee865_28_dsv3_router_gemm_bf16_out_cu_80ed9e0e_34674cuda3std6ranges3__45__cpo5beginE,@object
	.size		_ZN64_INTERNAL_f6dee865_28_dsv3_router_gemm_bf16_out_cu_80ed9e0e_34674cuda3std6ranges3__45__cpo5beginE,(_ZN64_INTERNAL_f6dee865_28_dsv3_router_gemm_bf16_out_cu_80ed9e0e_34674cuda3std3__466_GLOBAL__N__f6dee865_28_dsv3_router_gemm_bf16_out_cu_80ed9e0e_34676ignoreE - _ZN64_INTERNAL_f6dee865_28_dsv3_router_gemm_bf16_out_cu_80ed9e0e_34674cuda3std6ranges3__45__cpo5beginE)
_ZN64_INTERNAL_f6dee865_28_dsv3_router_gemm_bf16_out_cu_80ed9e0e_34674cuda3std6ranges3__45__cpo5beginE:
	.zero		1
	.type		_ZN64_INTERNAL_f6dee865_28_dsv3_router_gemm_bf16_out_cu_80ed9e0e_34674cuda3std3__466_GLOBAL__N__f6dee865_28_dsv3_router_gemm_bf16_out_cu_80ed9e0e_34676ignoreE,@object
	.size		_ZN64_INTERNAL_f6dee865_28_dsv3_router_gemm_bf16_out_cu_80ed9e0e_34674cuda3std3__466_GLOBAL__N__f6dee865_28_dsv3_router_gemm_bf16_out_cu_80ed9e0e_34676ignoreE,(_ZN64_INTERNAL_f6dee865_28_dsv3_router_gemm_bf16_out_cu_80ed9e0e_34674cuda3std6ranges3__45__cpo4sizeE - _ZN64_INTERNAL_f6dee865_28_dsv3_router_gemm_bf16_out_cu_80ed9e0e_34674cuda3std3__466_GLOBAL__N__f6dee865_28_dsv3_router_gemm_bf16_out_cu_80ed9e0e_34676ignoreE)
_ZN64_INTERNAL_f6dee865_28_dsv3_router_gemm_bf16_out_cu_80ed9e0e_34674cuda3std3__466_GLOBAL__N__f6dee865_28_dsv3_router_gemm_bf16_out_cu_80ed9e0e_34676ignoreE:
	.zero		1
	.type		_ZN64_INTERNAL_f6dee865_28_dsv3_router_gemm_bf16_out_cu_80ed9e0e_34674cuda3std6ranges3__45__cpo4sizeE,@object
	.size		_ZN64_INTERNAL_f6dee865_28_dsv3_router_gemm_bf16_out_cu_80ed9e0e_34674cuda3std6ranges3__45__cpo4sizeE,(_ZN64_INTERNAL_f6dee865_28_dsv3_router_gemm_bf16_out_cu_80ed9e0e_34674cuda3std3__45__cpo5beginE - _ZN64_INTERNAL_f6dee865_28_dsv3_router_gemm_bf16_out_cu_80ed9e0e_34674cuda3std6ranges3__45__cpo4sizeE)
_ZN64_INTERNAL_f6dee865_28_dsv3_router_gemm_bf16_out_cu_80ed9e0e_34674cuda3std6ranges3__45__cpo4sizeE:
	.zero		1
	.type		_ZN64_INTERNAL_f6dee865_28_dsv3_router_gemm_bf16_out_cu_80ed9e0e_34674cuda3std3__45__cpo5beginE,@object
	.size		_ZN64_INTERNAL_f6dee865_28_dsv3_router_gemm_bf16_out_cu_80ed9e0e_34674cuda3std3__45__cpo5beginE,(_ZN64_INTERNAL_f6dee865_28_dsv3_router_gemm_bf16_out_cu_80ed9e0e_34674cuda3std6ranges3__45__cpo6cbeginE - _ZN64_INTERNAL_f6dee865_28_dsv3_router_gemm_bf16_out_cu_80ed9e0e_34674cuda3std3__45__cpo5beginE)
_ZN64_INTERNAL_f6dee865_28_dsv3_router_gemm_bf16_out_cu_80ed9e0e_34674cuda3std3__45__cpo5beginE:
	.zero		1
	.type		_ZN64_INTERNAL_f6dee865_28_dsv3_router_gemm_bf16_out_cu_80ed9e0e_34674cuda3std6ranges3__45__cpo6cbeginE,@object
	.size		_ZN64_INTERNAL_f6dee865_28_dsv3_router_gemm_bf16_out_cu_80ed9e0e_34674cuda3std6ranges3__45__cpo6cbeginE,(_ZN64_INTERNAL_f6dee865_28_dsv3_router_gemm_bf16_out_cu_80ed9e0e_34674cuda3std3__45__cpo6rbeginE - _ZN64_INTERNAL_f6dee865_28_dsv3_router_gemm_bf16_out_cu_80ed9e0e_34674cuda3std6ranges3__45__cpo6cbeginE)
_ZN64_INTERNAL_f6dee865_28_dsv3_router_gemm_bf16_out_cu_80ed9e0e_34674cuda3std6ranges3__45__cpo6cbeginE:
	.zero		1
	.type		_ZN64_INTERNAL_f6dee865_28_dsv3_router_gemm_bf16_out_cu_80ed9e0e_34674cuda3std3__45__cpo6rbeginE,@object
	.size		_ZN64_INTERNAL_f6dee865_28_dsv3_router_gemm_bf16_out_cu_80ed9e0e_34674cuda3std3__45__cpo6rbeginE,(_ZN64_INTERNAL_f6dee865_28_dsv3_router_gemm_bf16_out_cu_80ed9e0e_34674cuda3std6ranges3__45__cpo4nextE - _ZN64_INTERNAL_f6dee865_28_dsv3_router_gemm_bf16_out_cu_80ed9e0e_34674cuda3std3__45__cpo6rbeginE)
_ZN64_INTERNAL_f6dee865_28_dsv3_router_gemm_bf16_out_cu_80ed9e0e_34674cuda3std3__45__cpo6rbeginE:
	.zero		1
	.type		_ZN64_INTERNAL_f6dee865_28_dsv3_router_gemm_bf16_out_cu_80ed9e0e_34674cuda3std6ranges3__45__cpo4nextE,@object
	.size		_ZN64_INTERNAL_f6dee865_28_dsv3_router_gemm_bf16_out_cu_80ed9e0e_34674cuda3std6ranges3__45__cpo4nextE,(_ZN64_INTERNAL_f6dee865_28_dsv3_router_gemm_bf16_out_cu_80ed9e0e_34674cuda3std6ranges3__45__cpo4swapE - _ZN64_INTERNAL_f6dee865_28_dsv3_router_gemm_bf16_out_cu_80ed9e0e_34674cuda3std6ranges3__45__cpo4nextE)
_ZN64_INTERNAL_f6dee865_28_dsv3_router_gemm_bf16_out_cu_80ed9e0e_34674cuda3std6ranges3__45__cpo4nextE:
	.zero		1
	.type		_ZN64_INTERNAL_f6dee865_28_dsv3_router_gemm_bf16_out_cu_80ed9e0e_34674cuda3std6ranges3__45__cpo4swapE,@object
	.size		_ZN64_INTERNAL_f6dee865_28_dsv3_router_gemm_bf16_out_cu_80ed9e0e_34674cuda3std6ranges3__45__cpo4swapE,(_ZN64_INTERNAL_f6dee865_28_dsv3_router_gemm_bf16_out_cu_80ed9e0e_34674cuda3std3__420unreachable_sentinelE - _ZN64_INTERNAL_f6dee865_28_dsv3_router_gemm_bf16_out_cu_80ed9e0e_34674cuda3std6ranges3__45__cpo4swapE)
_ZN64_INTERNAL_f6dee865_28_dsv3_router_gemm_bf16_out_cu_80ed9e0e_34674cuda3std6ranges3__45__cpo4swapE:
	.zero		1
	.type		_ZN64_INTERNAL_f6dee865_28_dsv3_router_gemm_bf16_out_cu_80ed9e0e_34674cuda3std3__420unreachable_sentinelE,@object
	.size		_ZN64_INTERNAL_f6dee865_28_dsv3_router_gemm_bf16_out_cu_80ed9e0e_34674cuda3std3__420unreachable_sentinelE,(_ZN64_INTERNAL_f6dee865_28_dsv3_router_gemm_bf16_out_cu_80ed9e0e_34676thrust24THRUST_300001_SM_1000_NS6system6detail10sequential3seqE - _ZN64_INTERNAL_f6dee865_28_dsv3_router_gemm_bf16_out_cu_80ed9e0e_34674cuda3std3__420unreachable_sentinelE)
_ZN64_INTERNAL_f6dee865_28_dsv3_router_gemm_bf16_out_cu_80ed9e0e_34674cuda3std3__420unreachable_sentinelE:
	.zero		1
	.type		_ZN64_INTERNAL_f6dee865_28_dsv3_router_gemm_bf16_out_cu_80ed9e0e_34676thrust24THRUST_300001_SM_1000_NS6system6detail10sequential3seqE,@object
	.size		_ZN64_INTERNAL_f6dee865_28_dsv3_router_gemm_bf16_out_cu_80ed9e0e_34676thrust24THRUST_300001_SM_1000_NS6system6detail10sequential3seqE,(_ZN64_INTERNAL_f6dee865_28_dsv3_router_gemm_bf16_out_cu_80ed9e0e_34674cuda3std3__45__cpo4cendE - _ZN64_INTERNAL_f6dee865_28_dsv3_router_gemm_bf16_out_cu_80ed9e0e_34676thrust24THRUST_300001_SM_1000_NS6system6detail10sequential3seqE)
_ZN64_INTERNAL_f6dee865_28_dsv3_router_gemm_bf16_out_cu_80ed9e0e_34676thrust24THRUST_300001_SM_1000_NS6system6detail10sequential3seqE:
	.zero		1
	.type		_ZN64_INTERNAL_f6dee865_28_dsv3_router_gemm_bf16_out_cu_80ed9e0e_34674cuda3std3__45__cpo4cendE,@object
	.size		_ZN64_INTERNAL_f6dee865_28_dsv3_router_gemm_bf16_out_cu_80ed9e0e_34674cuda3std3__45__cpo4cendE,(_ZN64_INTERNAL_f6dee865_28_dsv3_router_gemm_bf16_out_cu_80ed9e0e_34674cuda3std6ranges3__45__cpo9iter_swapE - _ZN64_INTERNAL_f6dee865_28_dsv3_router_gemm_bf16_out_cu_80ed9e0e_34674cuda3std3__45__cpo4cendE)
_ZN64_INTERNAL_f6dee865_28_dsv3_router_gemm_bf16_out_cu_80ed9e0e_34674cuda3std3__45__cpo4cendE:
	.zero		1
	.type		_ZN64_INTERNAL_f6dee865_28_dsv3_router_gemm_bf16_out_cu_80ed9e0e_34674cuda3std6ranges3__45__cpo9iter_swapE,@object
	.size		_ZN64_INTERNAL_f6dee865_28_dsv3_router_gemm_bf16_out_cu_80ed9e0e_34674cuda3std6ranges3__45__cpo9iter_swapE,(_ZN64_INTERNAL_f6dee865_28_dsv3_router_gemm_bf16_out_cu_80ed9e0e_34674cuda3std3__45__cpo5crendE - _ZN64_INTERNAL_f6dee865_28_dsv3_router_gemm_bf16_out_cu_80ed9e0e_34674cuda3std6ranges3__45__cpo9iter_swapE)
_ZN64_INTERNAL_f6dee865_28_dsv3_router_gemm_bf16_out_cu_80ed9e0e_34674cuda3std6ranges3__45__cpo9iter_swapE:
	.zero		1
	.type		_ZN64_INTERNAL_f6dee865_28_dsv3_router_gemm_bf16_out_cu_80ed9e0e_34674cuda3std3__45__cpo5crendE,@object
	.size		_ZN64_INTERNAL_f6dee865_28_dsv3_router_gemm_bf16_out_cu_80ed9e0e_34674cuda3std3__45__cpo5crendE,(_ZN64_INTERNAL_f6dee865_28_dsv3_router_gemm_bf16_out_cu_80ed9e0e_34674cuda3std6ranges3__45__cpo5cdataE - _ZN64_INTERNAL_f6dee865_28_dsv3_router_gemm_bf16_out_cu_80ed9e0e_34674cuda3std3__45__cpo5crendE)
_ZN64_INTERNAL_f6dee865_28_dsv3_router_gemm_bf16_out_cu_80ed9e0e_34674cuda3std3__45__cpo5crendE:
	.zero		1
	.type		_ZN64_INTERNAL_f6dee865_28_dsv3_router_gemm_bf16_out_cu_80ed9e0e_34674cuda3std6ranges3__45__cpo5cdataE,@object
	.size		_ZN64_INTERNAL_f6dee865_28_dsv3_router_gemm_bf16_out_cu_80ed9e0e_34674cuda3std6ranges3__45__cpo5cdataE,(_ZN64_INTERNAL_f6dee865_28_dsv3_router_gemm_bf16_out_cu_80ed9e0e_34674cuda3std6ranges3__45__cpo3endE - _ZN64_INTERNAL_f6dee865_28_dsv3_router_gemm_bf16_out_cu_80ed9e0e_34674cuda3std6ranges3__45__cpo5cdataE)
_ZN64_INTERNAL_f6dee865_28_dsv3_router_gemm_bf16_out_cu_80ed9e0e_34674cuda3std6ranges3__45__cpo5cdataE:
	.zero		1
	.type		_ZN64_INTERNAL_f6dee865_28_dsv3_router_gemm_bf16_out_cu_80ed9e0e_34674cuda3std6ranges3__45__cpo3endE,@object
	.size		_ZN64_INTERNAL_f6dee865_28_dsv3_router_gemm_bf16_out_cu_80ed9e0e_34674cuda3std6ranges3__45__cpo3endE,(_ZN64_INTERNAL_f6dee865_28_dsv3_router_gemm_bf16_out_cu_80ed9e0e_34674cuda3std3__419piecewise_constructE - _ZN64_INTERNAL_f6dee865_28_dsv3_router_gemm_bf16_out_cu_80ed9e0e_34674cuda3std6ranges3__45__cpo3endE)
_ZN64_INTERNAL_f6dee865_28_dsv3_router_gemm_bf16_out_cu_80ed9e0e_34674cuda3std6ranges3__45__cpo3endE:
	.zero		1
	.type		_ZN64_INTERNAL_f6dee865_28_dsv3_router_gemm_bf16_out_cu_80ed9e0e_34674cuda3std3__419piecewise_constructE,@object
	.size		_ZN64_INTERNAL_f6dee865_28_dsv3_router_gemm_bf16_out_cu_80ed9e0e_34674cuda3std3__419piecewise_constructE,(_ZN64_INTERNAL_f6dee865_28_dsv3_router_gemm_bf16_out_cu_80ed9e0e_34674cuda3std6ranges3__45__cpo5ssizeE - _ZN64_INTERNAL_f6dee865_28_dsv3_router_gemm_bf16_out_cu_80ed9e0e_34674cuda3std3__419piecewise_constructE)
_ZN64_INTERNAL_f6dee865_28_dsv3_router_gemm_bf16_out_cu_80ed9e0e_34674cuda3std3__419piecewise_constructE:
	.zero		1
	.type		_ZN64_INTERNAL_f6dee865_28_dsv3_router_gemm_bf16_out_cu_80ed9e0e_34674cuda3std6ranges3__45__cpo5ssizeE,@object
	.size		_ZN64_INTERNAL_f6dee865_28_dsv3_router_gemm_bf16_out_cu_80ed9e0e_34674cuda3std6ranges3__45__cpo5ssizeE,(_ZN64_INTERNAL_f6dee865_28_dsv3_router_gemm_bf16_out_cu_80ed9e0e_34674cuda3std3__45__cpo3endE - _ZN64_INTERNAL_f6dee865_28_dsv3_router_gemm_bf16_out_cu_80ed9e0e_34674cuda3std6ranges3__45__cpo5ssizeE)
_ZN64_INTERNAL_f6dee865_28_dsv3_router_gemm_bf16_out_cu_80ed9e0e_34674cuda3std6ranges3__45__cpo5ssizeE:
	.zero		1
	.type		_ZN64_INTERNAL_f6dee865_28_dsv3_router_gemm_bf16_out_cu_80ed9e0e_34674cuda3std3__45__cpo3endE,@object
	.size		_ZN64_INTERNAL_f6dee865_28_dsv3_router_gemm_bf16_out_cu_80ed9e0e_34674cuda3std3__45__cpo3endE,(_ZN64_INTERNAL_f6dee865_28_dsv3_router_gemm_bf16_out_cu_80ed9e0e_34674cuda3std6ranges3__45__cpo4cendE - _ZN64_INTERNAL_f6dee865_28_dsv3_router_gemm_bf16_out_cu_80ed9e0e_34674cuda3std3__45__cpo3endE)
_ZN64_INTERNAL_f6dee865_28_dsv3_router_gemm_bf16_out_cu_80ed9e0e_34674cuda3std3__45__cpo3endE:
	.zero		1
	.type		_ZN64_INTERNAL_f6dee865_28_dsv3_router_gemm_bf16_out_cu_80ed9e0e_34674cuda3std6ranges3__45__cpo4cendE,@object
	.size		_ZN64_INTERNAL_f6dee865_28_dsv3_router_gemm_bf16_out_cu_80ed9e0e_34674cuda3std6ranges3__45__cpo4cendE,(_ZN64_INTERNAL_f6dee865_28_dsv3_router_gemm_bf16_out_cu_80ed9e0e_34674cuda3std3__45__cpo4rendE - _ZN64_INTERNAL_f6dee865_28_dsv3_router_gemm_bf16_out_cu_80ed9e0e_34674cuda3std6ranges3__45__cpo4cendE)
_ZN64_INTERNAL_f6dee865_28_dsv3_router_gemm_bf16_out_cu_80ed9e0e_34674cuda3std6ranges3__45__cpo4cendE:
	.zero		1
	.type		_ZN64_INTERNAL_f6dee865_28_dsv3_router_gemm_bf16_out_cu_80ed9e0e_34674cuda3std3__45__cpo4rendE,@object
	.size		_ZN64_INTERNAL_f6dee865_28_dsv3_router_gemm_bf16_out_cu_80ed9e0e_34674cuda3std3__45__cpo4rendE,(_ZN64_INTERNAL_f6dee865_28_dsv3_router_gemm_bf16_out_cu_80ed9e0e_34674cuda3std6ranges3__45__cpo4prevE - _ZN64_INTERNAL_f6dee865_28_dsv3_router_gemm_bf16_out_cu_80ed9e0e_34674cuda3std3__45__cpo4rendE)
_ZN64_INTERNAL_f6dee865_28_dsv3_router_gemm_bf16_out_cu_80ed9e0e_34674cuda3std3__45__cpo4rendE:
	.zero		1
	.type		_ZN64_INTERNAL_f6dee865_28_dsv3_router_gemm_bf16_out_cu_80ed9e0e_34674cuda3std6ranges3__45__cpo4prevE,@object
	.size		_ZN64_INTERNAL_f6dee865_28_dsv3_router_gemm_bf16_out_cu_80ed9e0e_34674cuda3std6ranges3__45__cpo4prevE,(_ZN64_INTERNAL_f6dee865_28_dsv3_router_gemm_bf16_out_cu_80ed9e0e_34674cuda3std6ranges3__45__cpo9iter_moveE - _ZN64_INTERNAL_f6dee865_28_dsv3_router_gemm_bf16_out_cu_80ed9e0e_34674cuda3std6ranges3__45__cpo4prevE)
_ZN64_INTERNAL_f6dee865_28_dsv3_router_gemm_bf16_out_cu_80ed9e0e_34674cuda3std6ranges3__45__cpo4prevE:
	.zero		1
	.type		_ZN64_INTERNAL_f6dee865_28_dsv3_router_gemm_bf16_out_cu_80ed9e0e_34674cuda3std6ranges3__45__cpo9iter_moveE,@object
	.size		_ZN64_INTERNAL_f6dee865_28_dsv3_router_gemm_bf16_out_cu_80ed9e0e_34674cuda3std6ranges3__45__cpo9iter_moveE,(.L_13 - _ZN64_INTERNAL_f6dee865_28_dsv3_router_gemm_bf16_out_cu_80ed9e0e_34674cuda3std6ranges3__45__cpo9iter_moveE)
_ZN64_INTERNAL_f6dee865_28_dsv3_router_gemm_bf16_out_cu_80ed9e0e_34674cuda3std6ranges3__45__cpo9iter_moveE:
	.zero		1
.L_13:


//--------------------- .nv.shared._Z30router_gemm_kernel_bf16_outputI13__nv_bfloat16Li128ELi8ELi15ELi384ELi7168EEvPS0_PKT_S4_ --------------------------
	.section	.nv.shared._Z30router_gemm_kernel_bf16_outputI13__nv_bfloat16Li128ELi8ELi15ELi384ELi7168EEvPS0_PKT_S4_,"aw",@nobits
	.sectionflags	@""
	.align	4
.nv.shared._Z30router_gemm_kernel_bf16_outputI13__nv_bfloat16Li128ELi8ELi15ELi384ELi7168EEvPS0_PKT_S4_:
	.zero		1264


//--------------------- .nv.shared._Z30router_gemm_kernel_bf16_outputI13__nv_bfloat16Li128ELi8ELi14ELi384ELi7168EEvPS0_PKT_S4_ --------------------------
	.section	.nv.shared._Z30router_gemm_kernel_bf16_outputI13__nv_bfloat16Li128ELi8ELi14ELi384ELi7168EEvPS0_PKT_S4_,"aw",@nobits
	.sectionflags	@""
	.align	4
.nv.shared._Z30router_gemm_kernel_bf16_outputI13__nv_bfloat16Li128ELi8ELi14ELi384ELi7168EEvPS0_PKT_S4_:
	.zero		1248


//--------------------- .nv.shared._Z30router_gemm_kernel_bf16_outputI13__nv_bfloat16Li128ELi8ELi13ELi384ELi7168EEvPS0_PKT_S4_ --------------------------
	.section	.nv.shared._Z30router_gemm_kernel_bf16_outputI13__nv_bfloat16Li128ELi8ELi13ELi384ELi7168EEvPS0_PKT_S4_,"aw",@nobits
	.sectionflags	@""
	.align	4
.nv.shared._Z30router_gemm_kernel_bf16_outputI13__nv_bfloat16Li128ELi8ELi13ELi384ELi7168EEvPS0_PKT_S4_:
	.zero		1232


//--------------------- .nv.shared._Z30router_gemm_kernel_bf16_outputI13__nv_bfloat16Li128ELi8ELi12ELi384ELi7168EEvPS0_PKT_S4_ --------------------------
	.section	.nv.shared._Z30router_gemm_kernel_bf16_outputI13__nv_bfloat16Li128ELi8ELi12ELi384ELi7168EEvPS0_PKT_S4_,"aw",@nobits
	.sectionflags	@""
	.align	4
.nv.shared._Z30router_gemm_kernel_bf16_outputI13__nv_bfloat16Li128ELi8ELi12ELi384ELi7168EEvPS0_PKT_S4_:
	.zero		1216


//--------------------- .nv.shared._Z30router_gemm_kernel_bf16_outputI13__nv_bfloat16Li128ELi8ELi11ELi384ELi7168EEvPS0_PKT_S4_ --------------------------
	.section	.nv.shared._Z30router_gemm_kernel_bf16_outputI13__nv_bfloat16Li128ELi8ELi11ELi384ELi7168EEvPS0_PKT_S4_,"aw",@nobits
	.sectionflags	@""
	.align	4
.nv.shared._Z30router_gemm_kernel_bf16_outputI13__nv_bfloat16Li128ELi8ELi11ELi384ELi7168EEvPS0_PKT_S4_:
	.zero		1200


//--------------------- .nv.shared._Z30router_gemm_kernel_bf16_outputI13__nv_bfloat16Li128ELi8ELi10ELi384ELi7168EEvPS0_PKT_S4_ --------------------------
	.section	.nv.shared._Z30router_gemm_kernel_bf16_outputI13__nv_bfloat16Li128ELi8ELi10ELi384ELi7168EEvPS0_PKT_S4_,"aw",@nobits
	.sectionflags	@""
	.align	4
.nv.shared._Z30router_gemm_kernel_bf16_outputI13__nv_bfloat16Li128ELi8ELi10ELi384ELi7168EEvPS0_PKT_S4_:
	.zero		1184


//--------------------- .nv.shared._Z30router_gemm_kernel_bf16_outputI13__nv_bfloat16Li128ELi8ELi9ELi384ELi7168EEvPS0_PKT_S4_ --------------------------
	.section	.nv.shared._Z30router_gemm_kernel_bf16_outputI13__nv_bfloat16Li128ELi8ELi9ELi384ELi7168EEvPS0_PKT_S4_,"aw",@nobits
	.sectionflags	@""
	.align	4
.nv.shared._Z30router_gemm_kernel_bf16_outputI13__nv_bfloat16Li128ELi8ELi9ELi384ELi7168EEvPS0_PKT_S4_:
	.zero		1168


//--------------------- .nv.shared._Z30router_gemm_kernel_bf16_outputI13__nv_bfloat16Li128ELi8ELi8ELi384ELi7168EEvPS0_PKT_S4_ --------------------------
	.section	.nv.shared._Z30router_gemm_kernel_bf16_outputI13__nv_bfloat16Li128ELi8ELi8ELi384ELi7168EEvPS0_PKT_S4_,"aw",@nobits
	.sectionflags	@""
	.align	4
.nv.shared._Z30router_gemm_kernel_bf16_outputI13__nv_bfloat16Li128ELi8ELi8ELi384ELi7168EEvPS0_PKT_S4_:
	.zero		1152


//--------------------- .nv.shared._Z30router_gemm_kernel_bf16_outputI13__nv_bfloat16Li128ELi8ELi7ELi384ELi7168EEvPS0_PKT_S4_ --------------------------
	.section	.nv.shared._Z30router_gemm_kernel_bf16_outputI13__nv_bfloat16Li128ELi8ELi7ELi384ELi7168EEvPS0_PKT_S4_,"aw",@nobits
	.sectionflags	@""
	.align	4
.nv.shared._Z30router_gemm_kernel_bf16_outputI13__nv_bfloat16Li128ELi8ELi7ELi384ELi7168EEvPS0_PKT_S4_:
	.zero		1136


//--------------------- .nv.shared._Z30router_gemm_kernel_bf16_outputI13__nv_bfloat16Li128ELi8ELi6ELi384ELi7168EEvPS0_PKT_S4_ --------------------------
	.section	.nv.shared._Z30router_gemm_kernel_bf16_outputI13__nv_bfloat16Li128ELi8ELi6ELi384ELi7168EEvPS0_PKT_S4_,"aw",@nobits
	.sectionflags	@""
	.align	4
.nv.shared._Z30router_gemm_kernel_bf16_outputI13__nv_bfloat16Li128ELi8ELi6ELi384ELi7168EEvPS0_PKT_S4_:
	.zero		1120


//--------------------- .nv.shared._Z30router_gemm_kernel_bf16_outputI13__nv_bfloat16Li128ELi8ELi5ELi384ELi7168EEvPS0_PKT_S4_ --------------------------
	.section	.nv.shared._Z30router_gemm_kernel_bf16_outputI13__nv_bfloat16Li128ELi8ELi5ELi384ELi7168EEvPS0_PKT_S4_,"aw",@nobits
	.sectionflags	@""
	.align	4
.nv.shared._Z30router_gemm_kernel_bf16_outputI13__nv_bfloat16Li128ELi8ELi5ELi384ELi7168EEvPS0_PKT_S4_:
	.zero		1104


//--------------------- .nv.shared._Z30router_gemm_kernel_bf16_outputI13__nv_bfloat16Li128ELi8ELi4ELi384ELi7168EEvPS0_PKT_S4_ --------------------------
	.section	.nv.shared._Z30router_gemm_kernel_bf16_outputI13__nv_bfloat16Li128ELi8ELi4ELi384ELi7168EEvPS0_PKT_S4_,"aw",@nobits
	.sectionflags	@""
	.align	4
.nv.shared._Z30router_gemm_kernel_bf16_outputI13__nv_bfloat16Li128ELi8ELi4ELi384ELi7168EEvPS0_PKT_S4_:
	.zero		1088


//--------------------- .nv.shared._Z30router_gemm_kernel_bf16_outputI13__nv_bfloat16Li128ELi8ELi3ELi384ELi7168EEvPS0_PKT_S4_ --------------------------
	.section	.nv.shared._Z30router_gemm_kernel_bf16_outputI13__nv_bfloat16Li128ELi8ELi3ELi384ELi7168EEvPS0_PKT_S4_,"aw",@nobits
	.sectionflags	@""
	.align	4
.nv.shared._Z30router_gemm_kernel_bf16_outputI13__nv_bfloat16Li128ELi8ELi3ELi384ELi7168EEvPS0_PKT_S4_:
	.zero		1072


//--------------------- .nv.shared._Z30router_gemm_kernel_bf16_outputI13__nv_bfloat16Li128ELi8ELi2ELi384ELi7168EEvPS0_PKT_S4_ --------------------------
	.section	.nv.shared._Z30router_gemm_kernel_bf16_outputI13__nv_bfloat16Li128ELi8ELi2ELi384ELi7168EEvPS0_PKT_S4_,"aw",@nobits
	.sectionflags	@""
	.align	4
.nv.shared._Z30router_gemm_kernel_bf16_outputI13__nv_bfloat16Li128ELi8ELi2ELi384ELi7168EEvPS0_PKT_S4_:
	.zero		1056


//--------------------- .nv.shared._Z30router_gemm_kernel_bf16_outputI13__nv_bfloat16Li128ELi8ELi1ELi384ELi7168EEvPS0_PKT_S4_ --------------------------
	.section	.nv.shared._Z30router_gemm_kernel_bf16_outputI13__nv_bfloat16Li128ELi8ELi1ELi384ELi7168EEvPS0_PKT_S4_,"aw",@nobits
	.sectionflags	@""
	.align	4
.nv.shared._Z30router_gemm_kernel_bf16_outputI13__nv_bfloat16Li128ELi8ELi1ELi384ELi7168EEvPS0_PKT_S4_:
	.zero		1040


//--------------------- .nv.shared._Z30router_gemm_kernel_bf16_outputI13__nv_bfloat16Li128ELi8ELi16ELi256ELi7168EEvPS0_PKT_S4_ --------------------------
	.section	.nv.shared._Z30router_gemm_kernel_bf16_outputI13__nv_bfloat16Li128ELi8ELi16ELi256ELi7168EEvPS0_PKT_S4_,"aw",@nobits
	.sectionflags	@""
	.align	4
.nv.shared._Z30router_gemm_kernel_bf16_outputI13__nv_bfloat16Li128ELi8ELi16ELi256ELi7168EEvPS0_PKT_S4_:
	.zero		1280


//--------------------- .nv.shared._Z30router_gemm_kernel_bf16_outputI13__nv_bfloat16Li128ELi8ELi15ELi256ELi7168EEvPS0_PKT_S4_ --------------------------
	.section	.nv.shared._Z30router_gemm_kernel_bf16_outputI13__nv_bfloat16Li128ELi8ELi15ELi256ELi7168EEvPS0_PKT_S4_,"aw",@nobits
	.sectionflags	@""
	.align	4
.nv.shared._Z30router_gemm_kernel_bf16_outputI13__nv_bfloat16Li128ELi8ELi15ELi256ELi7168EEvPS0_PKT_S4_:
	.zero		1264


//--------------------- .nv.shared._Z30router_gemm_kernel_bf16_outputI13__nv_bfloat16Li128ELi8ELi14ELi256ELi7168EEvPS0_PKT_S4_ --------------------------
	.section	.nv.shared._Z30router_gemm_kernel_bf16_outputI13__nv_bfloat16Li128ELi8ELi14ELi256ELi7168EEvPS0_PKT_S4_,"aw",@nobits
	.sectionflags	@""
	.align	4
.nv.shared._Z30router_gemm_kernel_bf16_outputI13__nv_bfloat16Li128ELi8ELi14ELi256ELi7168EEvPS0_PKT_S4_:
	.zero		1248


//--------------------- .nv.shared._Z30router_gemm_kernel_bf16_outputI13__nv_bfloat16Li128ELi8ELi13ELi256ELi7168EEvPS0_PKT_S4_ --------------------------
	.section	.nv.shared._Z30router_gemm_kernel_bf16_outputI13__nv_bfloat16Li128ELi8ELi13ELi256ELi7168EEvPS0_PKT_S4_,"aw",@nobits
	.sectionflags	@""
	.align	4
.nv.shared._Z30router_gemm_kernel_bf16_outputI13__nv_bfloat16Li128ELi8ELi13ELi256ELi7168EEvPS0_PKT_S4_:
	.zero		1232


//--------------------- .nv.shared._Z30router_gemm_kernel_bf16_outputI13__nv_bfloat16Li128ELi8ELi12ELi256ELi7168EEvPS0_PKT_S4_ --------------------------
	.section	.nv.shared._Z30router_gemm_kernel_bf16_outputI13__nv_bfloat16Li128ELi8ELi12ELi256ELi7168EEvPS0_PKT_S4_,"aw",@nobits
	.sectionflags	@""
	.align	4
.nv.shared._Z30router_gemm_kernel_bf16_outputI13__nv_bfloat16Li128ELi8ELi12ELi256ELi7168EEvPS0_PKT_S4_:
	.zero		1216


//--------------------- .nv.shared._Z30router_gemm_kernel_bf16_outputI13__nv_bfloat16Li128ELi8ELi11ELi256ELi7168EEvPS0_PKT_S4_ --------------------------
	.section	.nv.shared._Z30router_gemm_kernel_bf16_outputI13__nv_bfloat16Li128ELi8ELi11ELi256ELi7168EEvPS0_PKT_S4_,"aw",@nobits
	.sectionflags	@""
	.align	4
.nv.shared._Z30router_gemm_kernel_bf16_outputI13__nv_bfloat16Li128ELi8ELi11ELi256ELi7168EEvPS0_PKT_S4_:
	.zero		1200


//--------------------- .nv.shared._Z30router_gemm_kernel_bf16_outputI13__nv_bfloat16Li128ELi8ELi10ELi256ELi7168EEvPS0_PKT_S4_ --------------------------
	.section	.nv.shared._Z30router_gemm_kernel_bf16_outputI13__nv_bfloat16Li128ELi8ELi10ELi256ELi7168EEvPS0_PKT_S4_,"aw",@nobits
	.sectionflags	@""
	.align	4
.nv.shared._Z30router_gemm_kernel_bf16_outputI13__nv_bfloat16Li128ELi8ELi10ELi256ELi7168EEvPS0_PKT_S4_:
	.zero		1184


//--------------------- .nv.shared._Z30router_gemm_kernel_bf16_outputI13__nv_bfloat16Li128ELi8ELi9ELi256ELi7168EEvPS0_PKT_S4_ --------------------------
	.section	.nv.shared._Z30router_gemm_kernel_bf16_outputI13__nv_bfloat16Li128ELi8ELi9ELi256ELi7168EEvPS0_PKT_S4_,"aw",@nobits
	.sectionflags	@""
	.align	4
.nv.shared._Z30router_gemm_kernel_bf16_outputI13__nv_bfloat16Li128ELi8ELi9ELi256ELi7168EEvPS0_PKT_S4_:
	.zero		1168


//--------------------- .nv.shared._Z30router_gemm_kernel_bf16_outputI13__nv_bfloat16Li128ELi8ELi8ELi256ELi7168EEvPS0_PKT_S4_ --------------------------
	.section	.nv.shared._Z30router_gemm_kernel_bf16_outputI13__nv_bfloat16Li128ELi8ELi8ELi256ELi7168EEvPS0_PKT_S4_,"aw",@nobits
	.sectionflags	@""
	.align	4
.nv.shared._Z30router_gemm_kernel_bf16_outputI13__nv_bfloat16Li128ELi8ELi8ELi256ELi7168EEvPS0_PKT_S4_:
	.zero		1152


//--------------------- .nv.shared._Z30router_gemm_kernel_bf16_outputI13__nv_bfloat16Li128ELi8ELi7ELi256ELi7168EEvPS0_PKT_S4_ --------------------------
	.section	.nv.shared._Z30router_gemm_kernel_bf16_outputI13__nv_bfloat16Li128ELi8ELi7ELi256ELi7168EEvPS0_PKT_S4_,"aw",@nobits
	.sectionflags	@""
	.align	4
.nv.shared._Z30router_gemm_kernel_bf16_outputI13__nv_bfloat16Li128ELi8ELi7ELi256ELi7168EEvPS0_PKT_S4_:
	.zero		1136


//--------------------- .nv.shared._Z30router_gemm_kernel_bf16_outputI13__nv_bfloat16Li128ELi8ELi6ELi256ELi7168EEvPS0_PKT_S4_ --------------------------
	.section	.nv.shared._Z30router_gemm_kernel_bf16_outputI13__nv_bfloat16Li128ELi8ELi6ELi256ELi7168EEvPS0_PKT_S4_,"aw",@nobits
	.sectionflags	@""
	.align	4
.nv.shared._Z30router_gemm_kernel_bf16_outputI13__nv_bfloat16Li128ELi8ELi6ELi256ELi7168EEvPS0_PKT_S4_:
	.zero		1120


//--------------------- .nv.shared._Z30router_gemm_kernel_bf16_outputI13__nv_bfloat16Li128ELi8ELi5ELi256ELi7168EEvPS0_PKT_S4_ --------------------------
	.section	.nv.shared._Z30router_gemm_kernel_bf16_outputI13__nv_bfloat16Li128ELi8ELi5ELi256ELi7168EEvPS0_PKT_S4_,"aw",@nobits
	.sectionflags	@""
	.align	4
.nv.shared._Z30router_gemm_kernel_bf16_outputI13__nv_bfloat16Li128ELi8ELi5ELi256ELi7168EEvPS0_PKT_S4_:
	.zero		1104


//--------------------- .nv.shared._Z30router_gemm_kernel_bf16_outputI13__nv_bfloat16Li128ELi8ELi4ELi256ELi7168EEvPS0_PKT_S4_ --------------------------
	.section	.nv.shared._Z30router_gemm_kernel_bf16_outputI13__nv_bfloat16Li128ELi8ELi4ELi256ELi7168EEvPS0_PKT_S4_,"aw",@nobits
	.sectionflags	@""
	.align	4
.nv.shared._Z30router_gemm_kernel_bf16_outputI13__nv_bfloat16Li128ELi8ELi4ELi256ELi7168EEvPS0_PKT_S4_:
	.zero		1088


//--------------------- .nv.shared._Z30router_gemm_kernel_bf16_outputI13__nv_bfloat16Li128ELi8ELi3ELi256ELi7168EEvPS0_PKT_S4_ --------------------------
	.section	.nv.shared._Z30router_gemm_kernel_bf16_outputI13__nv_bfloat16Li128ELi8ELi3ELi256ELi7168EEvPS0_PKT_S4_,"aw",@nobits
	.sectionflags	@""
	.align	4
.nv.shared._Z30router_gemm_kernel_bf16_outputI13__nv_bfloat16Li128ELi8ELi3ELi256ELi7168EEvPS0_PKT_S4_:
	.zero		1072


//--------------------- .nv.shared._Z30router_gemm_kernel_bf16_outputI13__nv_bfloat16Li128ELi8ELi2ELi256ELi7168EEvPS0_PKT_S4_ --------------------------
	.section	.nv.shared._Z30router_gemm_kernel_bf16_outputI13__nv_bfloat16Li128ELi8ELi2ELi256ELi7168EEvPS0_PKT_S4_,"aw",@nobits
	.sectionflags	@""
	.align	4
.nv.shared._Z30router_gemm_kernel_bf16_outputI13__nv_bfloat16Li128ELi8ELi2ELi256ELi7168EEvPS0_PKT_S4_:
	.zero		1056


//--------------------- .nv.shared._Z30router_gemm_kernel_bf16_outputI13__nv_bfloat16Li128ELi8ELi1ELi256ELi7168EEvPS0_PKT_S4_ --------------------------
	.section	.nv.shared._Z30router_gemm_kernel_bf16_outputI13__nv_bfloat16Li128ELi8ELi1ELi256ELi7168EEvPS0_PKT_S4_,"aw",@nobits
	.sectionflags	@""
	.align	4
.nv.shared._Z30router_gemm_kernel_bf16_outputI13__nv_bfloat16Li128ELi8ELi1ELi256ELi7168EEvPS0_PKT_S4_:
	.zero		1040


//--------------------- .nv.constant0._Z30router_gemm_kernel_bf16_outputI13__nv_bfloat16Li128ELi8ELi16ELi384ELi7168EEvPS0_PKT_S4_ --------------------------
	.section	.nv.constant0._Z30router_gemm_kernel_bf16_outputI13__nv_bfloat16Li128ELi8ELi16ELi384ELi7168EEvPS0_PKT_S4_,"a",@progbits
	.sectionflags	@""
	.align	4
.nv.constant0._Z30router_gemm_kernel_bf16_outputI13__nv_bfloat16Li128ELi8ELi16ELi384ELi7168EEvPS0_PKT_S4_:
	.zero		920


//--------------------- .nv.constant0._Z30router_gemm_kernel_bf16_outputI13__nv_bfloat16Li128ELi8ELi15ELi384ELi7168EEvPS0_PKT_S4_ --------------------------
	.section	.nv.constant0._Z30router_gemm_kernel_bf16_outputI13__nv_bfloat16Li128ELi8ELi15ELi384ELi7168EEvPS0_PKT_S4_,"a",@progbits
	.sectionflags	@""
	.align	4
.nv.constant0._Z30router_gemm_kernel_bf16_outputI13__nv_bfloat16Li128ELi8ELi15ELi384ELi7168EEvPS0_PKT_S4_:
	.zero		920


//--------------------- .nv.constant0._Z30router_gemm_kernel_bf16_outputI13__nv_bfloat16Li128ELi8ELi14ELi384ELi7168EEvPS0_PKT_S4_ --------------------------
	.section	.nv.constant0._Z30router_gemm_kernel_bf16_outputI13__nv_bfloat16Li128ELi8ELi14ELi384ELi7168EEvPS0_PKT_S4_,"a",@progbits
	.sectionflags	@""
	.align	4
.nv.constant0._Z30router_gemm_kernel_bf16_outputI13__nv_bfloat16Li128ELi8ELi14ELi384ELi7168EEvPS0_PKT_S4_:
	.zero		920


//--------------------- .nv.constant0._Z30router_gemm_kernel_bf16_outputI13__nv_bfloat16Li128ELi8ELi13ELi384ELi7168EEvPS0_PKT_S4_ --------------------------
	.section	.nv.constant0._Z30router_gemm_kernel_bf16_outputI13__nv_bfloat16Li128ELi8ELi13ELi384ELi7168EEvPS0_PKT_S4_,"a",@progbits
	.sectionflags	@""
	.align	4
.nv.constant0._Z30router_gemm_kernel_bf16_outputI13__nv_bfloat16Li128ELi8ELi13ELi384ELi7168EEvPS0_PKT_S4_:
	.zero		920


//--------------------- .nv.constant0._Z30router_gemm_kernel_bf16_outputI13__nv_bfloat16Li128ELi8ELi12ELi384ELi7168EEvPS0_PKT_S4_ --------------------------
	.section	.nv.constant0._Z30router_gemm_kernel_bf16_outputI13__nv_bfloat16Li128ELi8ELi12ELi384ELi7168EEvPS0_PKT_S4_,"a",@progbits
	.sectionflags	@""
	.align	4
.nv.constant0._Z30router_gemm_kernel_bf16_outputI13__nv_bfloat16Li128ELi8ELi12ELi384ELi7168EEvPS0_PKT_S4_:
	.zero		920


//--------------------- .nv.constant0._Z30router_gemm_kernel_bf16_outputI13__nv_bfloat16Li128ELi8ELi11ELi384ELi7168EEvPS0_PKT_S4_ --------------------------
	.section	.nv.constant0._Z30router_gemm_kernel_bf16_outputI13__nv_bfloat16Li128ELi8ELi11ELi384ELi7168EEvPS0_PKT_S4_,"a",@progbits
	.sectionflags	@""
	.align	4
.nv.constant0._Z30router_gemm_kernel_bf16_outputI13__nv_bfloat16Li128ELi8ELi11ELi384ELi7168EEvPS0_PKT_S4_:
	.zero		920


//--------------------- .nv.constant0._Z30router_gemm_kernel_bf16_outputI13__nv_bfloat16Li128ELi8ELi10ELi384ELi7168EEvPS0_PKT_S4_ --------------------------
	.section	.nv.constant0._Z30router_gemm_kernel_bf16_outputI13__nv_bfloat16Li128ELi8ELi10ELi384ELi7168EEvPS0_PKT_S4_,"a",@progbits
	.sectionflags	@""
	.align	4
.nv.constant0._Z30router_gemm_kernel_bf16_outputI13__nv_bfloat16Li128ELi8ELi10ELi384ELi7168EEvPS0_PKT_S4_:
	.zero		920


//--------------------- .nv.constant0._Z30router_gemm_kernel_bf16_outputI13__nv_bfloat16Li128ELi8ELi9ELi384ELi7168EEvPS0_PKT_S4_ --------------------------
	.section	.nv.constant0._Z30router_gemm_kernel_bf16_outputI13__nv_bfloat16Li128ELi8ELi9ELi384ELi7168EEvPS0_PKT_S4_,"a",@progbits
	.sectionflags	@""
	.align	4
.nv.constant0._Z30router_gemm_kernel_bf16_outputI13__nv_bfloat16Li128ELi8ELi9ELi384ELi7168EEvPS0_PKT_S4_:
	.zero		920


//--------------------- .nv.constant0._Z30router_gemm_kernel_bf16_outputI13__nv_bfloat16Li128ELi8ELi8ELi384ELi7168EEvPS0_PKT_S4_ --------------------------
	.section	.nv.constant0._Z30router_gemm_kernel_bf16_outputI13__nv_bfloat16Li128ELi8ELi8ELi384ELi7168EEvPS0_PKT_S4_,"a",@progbits
	.sectionflags	@""
	.align	4
.nv.constant0._Z30router_gemm_kernel_bf16_outputI13__nv_bfloat16Li128ELi8ELi8ELi384ELi7168EEvPS0_PKT_S4_:
	.zero		920


//--------------------- .nv.constant0._Z30router_gemm_kernel_bf16_outputI13__nv_bfloat16Li128ELi8ELi7ELi384ELi7168EEvPS0_PKT_S4_ --------------------------
	.section	.nv.constant0._Z30router_gemm_kernel_bf16_outputI13__nv_bfloat16Li128ELi8ELi7ELi384ELi7168EEvPS0_PKT_S4_,"a",@progbits
	.sectionflags	@""
	.align	4
.nv.constant0._Z30router_gemm_kernel_bf16_outputI13__nv_bfloat16Li128ELi8ELi7ELi384ELi7168EEvPS0_PKT_S4_:
	.zero		920


//--------------------- .nv.constant0._Z30router_gemm_kernel_bf16_outputI13__nv_bfloat16Li128ELi8ELi6ELi384ELi7168EEvPS0_PKT_S4_ --------------------------
	.section	.nv.constant0._Z30router_gemm_kernel_bf16_outputI13__nv_bfloat16Li128ELi8ELi6ELi384ELi7168EEvPS0_PKT_S4_,"a",@progbits
	.sectionflags	@""
	.align	4
.nv.constant0._Z30router_gemm_kernel_bf16_outputI13__nv_bfloat16Li128ELi8ELi6ELi384ELi7168EEvPS0_PKT_S4_:
	.zero		920


//--------------------- .nv.constant0._Z30router_gemm_kernel_bf16_outputI13__nv_bfloat16Li128ELi8ELi5ELi384ELi7168EEvPS0_PKT_S4_ --------------------------
	.section	.nv.constant0._Z30router_gemm_kernel_bf16_outputI13__nv_bfloat16Li128ELi8ELi5ELi384ELi7168EEvPS0_PKT_S4_,"a",@progbits
	.sectionflags	@""
	.align	4
.nv.constant0._Z30router_gemm_kernel_bf16_outputI13__nv_bfloat16Li128ELi8ELi5ELi384ELi7168EEvPS0_PKT_S4_:
	.zero		920


//--------------------- .nv.constant0._Z30router_gemm_kernel_bf16_outputI13__nv_bfloat16Li128ELi8ELi4ELi384ELi7168EEvPS0_PKT_S4_ --------------------------
	.section	.nv.constant0._Z30router_gemm_kernel_bf16_outputI13__nv_bfloat16Li128ELi8ELi4ELi384ELi7168EEvPS0_PKT_S4_,"a",@progbits
	.sectionflags	@""
	.align	4
.nv.constant0._Z30router_gemm_kernel_bf16_outputI13__nv_bfloat16Li128ELi8ELi4ELi384ELi7168EEvPS0_PKT_S4_:
	.zero		920


//--------------------- .nv.constant0._Z30router_gemm_kernel_bf16_outputI13__nv_bfloat16Li128ELi8ELi3ELi384ELi7168EEvPS0_PKT_S4_ --------------------------
	.section	.nv.constant0._Z30router_gemm_kernel_bf16_outputI13__nv_bfloat16Li128ELi8ELi3ELi384ELi7168EEvPS0_PKT_S4_,"a",@progbits
	.sectionflags	@""
	.align	4
.nv.constant0._Z30router_gemm_kernel_bf16_outputI13__nv_bfloat16Li128ELi8ELi3ELi384ELi7168EEvPS0_PKT_S4_:
	.zero		920


//--------------------- .nv.constant0._Z30router_gemm_kernel_bf16_outputI13__nv_bfloat16Li128ELi8ELi2ELi384ELi7168EEvPS0_PKT_S4_ --------------------------
	.section	.nv.constant0._Z30router_gemm_kernel_bf16_outputI13__nv_bfloat16Li128ELi8ELi2ELi384ELi7168EEvPS0_PKT_S4_,"a",@progbits
	.sectionflags	@""
	.align	4
.nv.constant0._Z30router_gemm_kernel_bf16_outputI13__nv_bfloat16Li128ELi8ELi2ELi384ELi7168EEvPS0_PKT_S4_:
	.zero		920


//--------------------- .nv.constant0._Z30router_gemm_kernel_bf16_outputI13__nv_bfloat16Li128ELi8ELi1ELi384ELi7168EEvPS0_PKT_S4_ --------------------------
	.section	.nv.constant0._Z30router_gemm_kernel_bf16_outputI13__nv_bfloat16Li128ELi8ELi1ELi384ELi7168EEvPS0_PKT_S4_,"a",@progbits
	.sectionflags	@""
	.align	4
.nv.constant0._Z30router_gemm_kernel_bf16_outputI13__nv_bfloat16Li128ELi8ELi1ELi384ELi7168EEvPS0_PKT_S4_:
	.zero		920


//--------------------- .nv.constant0._Z30router_gemm_kernel_bf16_outputI13__nv_bfloat16Li128ELi8ELi16ELi256ELi7168EEvPS0_PKT_S4_ --------------------------
	.section	.nv.constant0._Z30router_gemm_kernel_bf16_outputI13__nv_bfloat16Li128ELi8ELi16ELi256ELi7168EEvPS0_PKT_S4_,"a",@progbits
	.sectionflags	@""
	.align	4
.nv.constant0._Z30router_gemm_kernel_bf16_outputI13__nv_bfloat16Li128ELi8ELi16ELi256ELi7168EEvPS0_PKT_S4_:
	.zero		920


//--------------------- .nv.constant0._Z30router_gemm_kernel_bf16_outputI13__nv_bfloat16Li128ELi8ELi15ELi256ELi7168EEvPS0_PKT_S4_ --------------------------
	.section	.nv.constant0._Z30router_gemm_kernel_bf16_outputI13__nv_bfloat16Li128ELi8ELi15ELi256ELi7168EEvPS0_PKT_S4_,"a",@progbits
	.sectionflags	@""
	.align	4
.nv.constant0._Z30router_gemm_kernel_bf16_outputI13__nv_bfloat16Li128ELi8ELi15ELi256ELi7168EEvPS0_PKT_S4_:
	.zero		920


//--------------------- .nv.constant0._Z30router_gemm_kernel_bf16_outputI13__nv_bfloat16Li128ELi8ELi14ELi256ELi7168EEvPS0_PKT_S4_ --------------------------
	.section	.nv.constant0._Z30router_gemm_kernel_bf16_outputI13__nv_bfloat16Li128ELi8ELi14ELi256ELi7168EEvPS0_PKT_S4_,"a",@progbits
	.sectionflags	@""
	.align	4
.nv.constant0._Z30router_gemm_kernel_bf16_outputI13__nv_bfloat16Li128ELi8ELi14ELi256ELi7168EEvPS0_PKT_S4_:
	.zero		920


//--------------------- .nv.constant0._Z30router_gemm_kernel_bf16_outputI13__nv_bfloat16Li128ELi8ELi13ELi256ELi7168EEvPS0_PKT_S4_ --------------------------
	.section	.nv.constant0._Z30router_gemm_kernel_bf16_outputI13__nv_bfloat16Li128ELi8ELi13ELi256ELi7168EEvPS0_PKT_S4_,"a",@progbits
	.sectionflags	@""
	.align	4
.nv.constant0._Z30router_gemm_kernel_bf16_outputI13__nv_bfloat16Li128ELi8ELi13ELi256ELi7168EEvPS0_PKT_S4_:
	.zero		920


//--------------------- .nv.constant0._Z30router_gemm_kernel_bf16_outputI13__nv_bfloat16Li128ELi8ELi12ELi256ELi7168EEvPS0_PKT_S4_ --------------------------
	.section	.nv.constant0._Z30router_gemm_kernel_bf16_outputI13__nv_bfloat16Li128ELi8ELi12ELi256ELi7168EEvPS0_PKT_S4_,"a",@progbits
	.sectionflags	@""
	.align	4
.nv.constant0._Z30router_gemm_kernel_bf16_outputI13__nv_bfloat16Li128ELi8ELi12ELi256ELi7168EEvPS0_PKT_S4_:
	.zero		920


//--------------------- .nv.constant0._Z30router_gemm_kernel_bf16_outputI13__nv_bfloat16Li128ELi8ELi11ELi256ELi7168EEvPS0_PKT_S4_ --------------------------
	.section	.nv.constant0._Z30router_gemm_kernel_bf16_outputI13__nv_bfloat16Li128ELi8ELi11ELi256ELi7168EEvPS0_PKT_S4_,"a",@progbits
	.sectionflags	@""
	.align	4
.nv.constant0._Z30router_gemm_kernel_bf16_outputI13__nv_bfloat16Li128ELi8ELi11ELi256ELi7168EEvPS0_PKT_S4_:
	.zero		920


//--------------------- .nv.constant0._Z30router_gemm_kernel_bf16_outputI13__nv_bfloat16Li128ELi8ELi10ELi256ELi7168EEvPS0_PKT_S4_ --------------------------
	.section	.nv.constant0._Z30router_gemm_kernel_bf16_outputI13__nv_bfloat16Li128ELi8ELi10ELi256ELi7168EEvPS0_PKT_S4_,"a",@progbits
	.sectionflags	@""
	.align	4
.nv.constant0._Z30router_gemm_kernel_bf16_outputI13__nv_bfloat16Li128ELi8ELi10ELi256ELi7168EEvPS0_PKT_S4_:
	.zero		920


//--------------------- .nv.constant0._Z30router_gemm_kernel_bf16_outputI13__nv_bfloat16Li128ELi8ELi9ELi256ELi7168EEvPS0_PKT_S4_ --------------------------
	.section	.nv.constant0._Z30router_gemm_kernel_bf16_outputI13__nv_bfloat16Li128ELi8ELi9ELi256ELi7168EEvPS0_PKT_S4_,"a",@progbits
	.sectionflags	@""
	.align	4
.nv.constant0._Z30router_gemm_kernel_bf16_outputI13__nv_bfloat16Li128ELi8ELi9ELi256ELi7168EEvPS0_PKT_S4_:
	.zero		920


//--------------------- .nv.constant0._Z30router_gemm_kernel_bf16_outputI13__nv_bfloat16Li128ELi8ELi8ELi256ELi7168EEvPS0_PKT_S4_ --------------------------
	.section	.nv.constant0._Z30router_gemm_kernel_bf16_outputI13__nv_bfloat16Li128ELi8ELi8ELi256ELi7168EEvPS0_PKT_S4_,"a",@progbits
	.sectionflags	@""
	.align	4
.nv.constant0._Z30router_gemm_kernel_bf16_outputI13__nv_bfloat16Li128ELi8ELi8ELi256ELi7168EEvPS0_PKT_S4_:
	.zero		920


//--------------------- .nv.constant0._Z30router_gemm_kernel_bf16_outputI13__nv_bfloat16Li128ELi8ELi7ELi256ELi7168EEvPS0_PKT_S4_ --------------------------
	.section	.nv.constant0._Z30router_gemm_kernel_bf16_outputI13__nv_bfloat16Li128ELi8ELi7ELi256ELi7168EEvPS0_PKT_S4_,"a",@progbits
	.sectionflags	@""
	.align	4
.nv.constant0._Z30router_gemm_kernel_bf16_outputI13__nv_bfloat16Li128ELi8ELi7ELi256ELi7168EEvPS0_PKT_S4_:
	.zero		920


//--------------------- .nv.constant0._Z30router_gemm_kernel_bf16_outputI13__nv_bfloat16Li128ELi8ELi6ELi256ELi7168EEvPS0_PKT_S4_ --------------------------
	.section	.nv.constant0._Z30router_gemm_kernel_bf16_outputI13__nv_bfloat16Li128ELi8ELi6ELi256ELi7168EEvPS0_PKT_S4_,"a",@progbits
	.sectionflags	@""
	.align	4
.nv.constant0._Z30router_gemm_kernel_bf16_outputI13__nv_bfloat16Li128ELi8ELi6ELi256ELi7168EEvPS0_PKT_S4_:
	.zero		920


//--------------------- .nv.constant0._Z30router_gemm_kernel_bf16_outputI13__nv_bfloat16Li128ELi8ELi5ELi256ELi7168EEvPS0_PKT_S4_ --------------------------
	.section	.nv.constant0._Z30router_gemm_kernel_bf16_outputI13__nv_bfloat16Li128ELi8ELi5ELi256ELi7168EEvPS0_PKT_S4_,"a",@progbits
	.sectionflags	@""
	.align	4
.nv.constant0._Z30router_gemm_kernel_bf16_outputI13__nv_bfloat16Li128ELi8ELi5ELi256ELi7168EEvPS0_PKT_S4_:
	.zero		920


//--------------------- .nv.constant0._Z30router_gemm_kernel_bf16_outputI13__nv_bfloat16Li128ELi8ELi4ELi256ELi7168EEvPS0_PKT_S4_ --------------------------
	.section	.nv.constant0._Z30router_gemm_kernel_bf16_outputI13__nv_bfloat16Li128ELi8ELi4ELi256ELi7168EEvPS0_PKT_S4_,"a",@progbits
	.sectionflags	@""
	.align	4
.nv.constant0._Z30router_gemm_kernel_bf16_outputI13__nv_bfloat16Li128ELi8ELi4ELi256ELi7168EEvPS0_PKT_S4_:
	.zero		920


//--------------------- .nv.constant0._Z30router_gemm_kernel_bf16_outputI13__nv_bfloat16Li128ELi8ELi3ELi256ELi7168EEvPS0_PKT_S4_ --------------------------
	.section	.nv.constant0._Z30router_gemm_kernel_bf16_outputI13__nv_bfloat16Li128ELi8ELi3ELi256ELi7168EEvPS0_PKT_S4_,"a",@progbits
	.sectionflags	@""
	.align	4
.nv.constant0._Z30router_gemm_kernel_bf16_outputI13__nv_bfloat16Li128ELi8ELi3ELi256ELi7168EEvPS0_PKT_S4_:
	.zero		920


//--------------------- .nv.constant0._Z30router_gemm_kernel_bf16_outputI13__nv_bfloat16Li128ELi8ELi2ELi256ELi7168EEvPS0_PKT_S4_ --------------------------
	.section	.nv.constant0._Z30router_gemm_kernel_bf16_outputI13__nv_bfloat16Li128ELi8ELi2ELi256ELi7168EEvPS0_PKT_S4_,"a",@progbits
	.sectionflags	@""
	.align	4
.nv.constant0._Z30router_gemm_kernel_bf16_outputI13__nv_bfloat16Li128ELi8ELi2ELi256ELi7168EEvPS0_PKT_S4_:
	.zero		920


//--------------------- .nv.constant0._Z30router_gemm_kernel_bf16_outputI13__nv_bfloat16Li128ELi8ELi1ELi256ELi7168EEvPS0_PKT_S4_ --------------------------
	.section	.nv.constant0._Z30router_gemm_kernel_bf16_outputI13__nv_bfloat16Li128ELi8ELi1ELi256ELi7168EEvPS0_PKT_S4_,"a",@progbits
	.sectionflags	@""
	.align	4
.nv.constant0._Z30router_gemm_kernel_bf16_outputI13__nv_bfloat16Li128ELi8ELi1ELi256ELi7168EEvPS0_PKT_S4_:
	.zero		920


//--------------------- SYMBOLS --------------------------

	.type		.nv.reservedSmem.offset0,@object
	.size		.nv.reservedSmem.offset0,0x4
	.type		.nv.reservedSmem.cap,@object
	.size		.nv.reservedSmem.cap,0x4
